def matmul_kernel(
    a_ptr,
    b_ptr,
    c_ptr,
    M,
    N,
    K,
    stride_am,
    stride_ak,
    stride_bk,
    stride_bn,
    stride_cm,
    stride_cn,
    BLOCK_M: tl.constexpr,
    BLOCK_N: tl.constexpr,
    BLOCK_K: tl.constexpr,
    GROUP_M: tl.constexpr,
):
    pid = tl.program_id(axis=0)
    num_pid_m = tl.cdiv(M, BLOCK_M)
    num_pid_n = tl.cdiv(N, BLOCK_N)
    num_pid_in_group = GROUP_M * num_pid_n
    group_id = pid // num_pid_in_group
    first_pid_m = group_id * GROUP_M
    group_size_m = min(num_pid_m - first_pid_m, GROUP_M)
    pid_m = first_pid_m + ((pid % num_pid_in_group) % group_size_m)
    pid_n = (pid % num_pid_in_group) // group_size_m

    offs_am = (pid_m * BLOCK_M + tl.arange(0, BLOCK_M)) % M
    offs_bn = (pid_n * BLOCK_N + tl.arange(0, BLOCK_N)) % N
    offs_k = tl.arange(0, BLOCK_K)
    a_ptrs = a_ptr + offs_am[:, None] * stride_am + offs_k[None, :] * stride_ak
    b_ptrs = b_ptr + offs_k[:, None] * stride_bk + offs_bn[None, :] * stride_bn

    acc = tl.zeros((BLOCK_M, BLOCK_N), dtype=tl.float32)
    for kk in range(0, tl.cdiv(K, BLOCK_K)):
        a = tl.load(a_ptrs, mask=offs_k[None, :] < K - kk * BLOCK_K, other=0.0)
        b = tl.load(b_ptrs, mask=offs_k[:, None] < K - kk * BLOCK_K, other=0.0)
        acc = tl.dot(a, b, acc)
        a_ptrs += BLOCK_K * stride_ak
        b_ptrs += BLOCK_K * stride_bk

    c = acc.to(c_ptr.dtype.element_ty)
    offs_cm = pid_m * BLOCK_M + tl.arange(0, BLOCK_M)
    offs_cn = pid_n * BLOCK_N + tl.arange(0, BLOCK_N)
    c_ptrs = c_ptr + offs_cm[:, None] * stride_cm + offs_cn[None, :] * stride_cn
    mask = (offs_cm[:, None] < M) & (offs_cn[None, :] < N)
    tl.store(c_ptrs, c, mask=mask)

# config = {"BLOCK_K": 128, "BLOCK_M": 256, "BLOCK_N": 256, "GROUP_M": 8, "arch": "sm_90", "dtype": "fp8e4m3", "num_ctas": 1, "num_stages": 3, "num_warps": 8}
# arch = sm_90


// ===== COMPILED SASS (sm_90a) =====

	.target	sm_90a

	.elftype	@"ET_EXEC"


//--------------------- .note.nv.tkinfo           --------------------------
	.section	.note.nv.tkinfo,"",@"SHT_NOTE"
	.sectionflags	@"SHF_NOTE_NV_TKINFO"
	.tkinfo
        /*0018*/ 	.word	0x00000002
        /*0030*/ 	.string	""
        /*0030*/ 	.string	"ptxas"
        /*0030*/ 	.string	"Cuda compilation tools, release 13.0, V13.0.88"
        /*0030*/ 	.string	"Build cuda_13.0.r13.0/compiler.36424714_0"
        /*0030*/ 	.string	"-v  -suppress-debug-info  -lineinfo  -arch sm_90a "



//--------------------- .note.nv.cuinfo           --------------------------
	.section	.note.nv.cuinfo,"",@"SHT_NOTE"
	.sectionflags	@"SHF_NOTE_NV_CUINFO"
        /*0018*/ 	.short	0x0002
        /*001a*/ 	.short	0x005a
        /*001c*/ 	.short	0x0082
	.zero		2


//--------------------- .nv.info                  --------------------------
	.section	.nv.info,"",@"SHT_CUDA_INFO"
	.align	4


	//----- nvinfo : EIATTR_REGCOUNT
	.align		4
        /*0000*/ 	.byte	0x04, 0x2f
        /*0002*/ 	.short	(.L_1 - .L_0)
	.align		4
.L_0:
        /*0004*/ 	.word	index@(matmul_kernel)
        /*0008*/ 	.word	0x000000ff


	//----- nvinfo : EIATTR_FRAME_SIZE
	.align		4
.L_1:
        /*000c*/ 	.byte	0x04, 0x11
        /*000e*/ 	.short	(.L_3 - .L_2)
	.align		4
.L_2:
        /*0010*/ 	.word	index@(matmul_kernel)
        /*0014*/ 	.word	0x00000c60


	//----- nvinfo : EIATTR_MIN_STACK_SIZE
	.align		4
.L_3:
        /*0018*/ 	.byte	0x04, 0x12
        /*001a*/ 	.short	(.L_5 - .L_4)
	.align		4
.L_4:
        /*001c*/ 	.word	index@(matmul_kernel)
        /*0020*/ 	.word	0x00000c60
.L_5:


//--------------------- .nv.compat                --------------------------
	.section	.nv.compat,"",@"SHT_CUDA_COMPAT_INFO"
	.align	4
        /*0000*/ 	.byte	0x02, 0x09, 0x01, 0x00, 0x02, 0x02, 0x04, 0x00, 0x02, 0x05, 0x05, 0x00, 0x03, 0x07, 0x01, 0x01
        /*0010*/ 	.byte	0x02, 0x03, 0x00, 0x00, 0x02, 0x06, 0x01, 0x00, 0x04, 0x0b, 0x08, 0x00, 0x00, 0x00, 0x00, 0x00
        /*0020*/ 	.byte	0x00, 0x00, 0x00, 0x00


//--------------------- .nv.info.matmul_kernel    --------------------------
	.section	.nv.info.matmul_kernel,"",@"SHT_CUDA_INFO"
	.sectionflags	@""
	.align	4


	//----- nvinfo : EIATTR_CUDA_API_VERSION
	.align		4
        /*0000*/ 	.byte	0x04, 0x37
        /*0002*/ 	.short	(.L_7 - .L_6)
.L_6:
        /*0004*/ 	.word	0x00000082


	//----- nvinfo : EIATTR_KPARAM_INFO
	.align		4
.L_7:
        /*0008*/ 	.byte	0x04, 0x17
        /*000a*/ 	.short	(.L_9 - .L_8)
.L_8:
        /*000c*/ 	.word	0x00000000
        /*0010*/ 	.short	0x000d
        /*0012*/ 	.short	0x0048
        /*0014*/ 	.byte	0x00, 0xf4, 0x21, 0x00


	//----- nvinfo : EIATTR_KPARAM_INFO
	.align		4
.L_9:
        /*0018*/ 	.byte	0x04, 0x17
        /*001a*/ 	.short	(.L_11 - .L_10)
.L_10:
        /*001c*/ 	.word	0x00000000
        /*0020*/ 	.short	0x000c
        /*0022*/ 	.short	0x0040
        /*0024*/ 	.byte	0x00, 0xf4, 0x21, 0x00


	//----- nvinfo : EIATTR_KPARAM_INFO
	.align		4
.L_11:
        /*0028*/ 	.byte	0x04, 0x17
        /*002a*/ 	.short	(.L_13 - .L_12)
.L_12:
        /*002c*/ 	.word	0x00000000
        /*0030*/ 	.short	0x000b
        /*0032*/ 	.short	0x0038
        /*0034*/ 	.byte	0x00, 0xf0, 0x11, 0x00


	//----- nvinfo : EIATTR_KPARAM_INFO
	.align		4
.L_13:
        /*0038*/ 	.byte	0x04, 0x17
        /*003a*/ 	.short	(.L_15 - .L_14)
.L_14:
        /*003c*/ 	.word	0x00000000
        /*0040*/ 	.short	0x000a
        /*0042*/ 	.short	0x0034
        /*0044*/ 	.byte	0x00, 0xf0, 0x11, 0x00


	//----- nvinfo : EIATTR_KPARAM_INFO
	.align		4
.L_15:
        /*0048*/ 	.byte	0x04, 0x17
        /*004a*/ 	.short	(.L_17 - .L_16)
.L_16:
        /*004c*/ 	.word	0x00000000
        /*0050*/ 	.short	0x0009
        /*0052*/ 	.short	0x0030
        /*0054*/ 	.byte	0x00, 0xf0, 0x11, 0x00


	//----- nvinfo : EIATTR_KPARAM_INFO
	.align		4
.L_17:
        /*0058*/ 	.byte	0x04, 0x17
        /*005a*/ 	.short	(.L_19 - .L_18)
.L_18:
        /*005c*/ 	.word	0x00000000
        /*0060*/ 	.short	0x0008
        /*0062*/ 	.short	0x002c
        /*0064*/ 	.byte	0x00, 0xf0, 0x11, 0x00


	//----- nvinfo : EIATTR_KPARAM_INFO
	.align		4
.L_19:
        /*0068*/ 	.byte	0x04, 0x17
        /*006a*/ 	.short	(.L_21 - .L_20)
.L_20:
        /*006c*/ 	.word	0x00000000
        /*0070*/ 	.short	0x0007
        /*0072*/ 	.short	0x0028
        /*0074*/ 	.byte	0x00, 0xf0, 0x11, 0x00


	//----- nvinfo : EIATTR_KPARAM_INFO
	.align		4
.L_21:
        /*0078*/ 	.byte	0x04, 0x17
        /*007a*/ 	.short	(.L_23 - .L_22)
.L_22:
        /*007c*/ 	.word	0x00000000
        /*0080*/ 	.short	0x0006
        /*0082*/ 	.short	0x0024
        /*0084*/ 	.byte	0x00, 0xf0, 0x11, 0x00


	//----- nvinfo : EIATTR_KPARAM_INFO
	.align		4
.L_23:
        /*0088*/ 	.byte	0x04, 0x17
        /*008a*/ 	.short	(.L_25 - .L_24)
.L_24:
        /*008c*/ 	.word	0x00000000
        /*0090*/ 	.short	0x0005
        /*0092*/ 	.short	0x0020
        /*0094*/ 	.byte	0x00, 0xf0, 0x11, 0x00


	//----- nvinfo : EIATTR_KPARAM_INFO
	.align		4
.L_25:
        /*0098*/ 	.byte	0x04, 0x17
        /*009a*/ 	.short	(.L_27 - .L_26)
.L_26:
        /*009c*/ 	.word	0x00000000
        /*00a0*/ 	.short	0x0004
        /*00a2*/ 	.short	0x001c
        /*00a4*/ 	.byte	0x00, 0xf0, 0x11, 0x00


	//----- nvinfo : EIATTR_KPARAM_INFO
	.align		4
.L_27:
        /*00a8*/ 	.byte	0x04, 0x17
        /*00aa*/ 	.short	(.L_29 - .L_28)
.L_28:
        /*00ac*/ 	.word	0x00000000
        /*00b0*/ 	.short	0x0003
        /*00b2*/ 	.short	0x0018
        /*00b4*/ 	.byte	0x00, 0xf0, 0x11, 0x00


	//----- nvinfo : EIATTR_KPARAM_INFO
	.align		4
.L_29:
        /*00b8*/ 	.byte	0x04, 0x17
        /*00ba*/ 	.short	(.L_31 - .L_30)
.L_30:
        /*00bc*/ 	.word	0x00000000
        /*00c0*/ 	.short	0x0002
        /*00c2*/ 	.short	0x0010
        /*00c4*/ 	.byte	0x00, 0xf4, 0x21, 0x00


	//----- nvinfo : EIATTR_KPARAM_INFO
	.align		4
.L_31:
        /*00c8*/ 	.byte	0x04, 0x17
        /*00ca*/ 	.short	(.L_33 - .L_32)
.L_32:
        /*00cc*/ 	.word	0x00000000
        /*00d0*/ 	.short	0x0001
        /*00d2*/ 	.short	0x0008
        /*00d4*/ 	.byte	0x00, 0xf4, 0x21, 0x00


	//----- nvinfo : EIATTR_KPARAM_INFO
	.align		4
.L_33:
        /*00d8*/ 	.byte	0x04, 0x17
        /*00da*/ 	.short	(.L_35 - .L_34)
.L_34:
        /*00dc*/ 	.word	0x00000000
        /*00e0*/ 	.short	0x0000
        /*00e2*/ 	.short	0x0000
        /*00e4*/ 	.byte	0x00, 0xf4, 0x21, 0x00


	//----- nvinfo : EIATTR_SPARSE_MMA_MASK
	.align		4
.L_35:
        /*00e8*/ 	.byte	0x03, 0x50
        /*00ea*/ 	.short	0x0000


	//----- nvinfo : EIATTR_MAXREG_COUNT
	.align		4
        /*00ec*/ 	.byte	0x03, 0x1b
        /*00ee*/ 	.short	0x00ff


	//----- nvinfo : EIATTR_NUM_BARRIERS
	.align		4
        /*00f0*/ 	.byte	0x02, 0x4c
        /*00f2*/ 	.byte	0x01
	.zero		1


	//----- nvinfo : EIATTR_ANNOTATIONS
	.align		4
        /*00f4*/ 	.byte	0x04, 0x55
        /*00f6*/ 	.short	(.L_37 - .L_36)


	//   ....[0]....
.L_36:
        /*00f8*/ 	.word	0x00000001
        /*00fc*/ 	.byte	0x20, 0x05, 0x00, 0x00, 0x01, 0x00, 0x00, 0x00, 0x50, 0x05, 0x00, 0x00, 0x01, 0x00, 0x00, 0x00
        /* <DEDUP_REMOVED lines=1343> */
        /*54fc*/ 	.byte	0x60, 0xdc, 0x01, 0x00


	//----- nvinfo : EIATTR_MERCURY_ISA_VERSION
	.align		4
.L_37:
        /*5500*/ 	.byte	0x03, 0x5f
        /*5502*/ 	.short	0x0101


	//----- nvinfo : EIATTR_EXIT_INSTR_OFFSETS
	.align		4
        /*5504*/ 	.byte	0x04, 0x1c
        /*5506*/ 	.short	(.L_39 - .L_38)


	//   ....[0]....
.L_38:
        /*5508*/ 	.word	0x000275a0


	//   ....[1]....
        /*550c*/ 	.word	0x000275c0


	//----- nvinfo : EIATTR_REQNTID
	.align		4
.L_39:
        /*5510*/ 	.byte	0x04, 0x10
        /*5512*/ 	.short	(.L_41 - .L_40)
.L_40:
        /*5514*/ 	.word	0x00000100
        /*5518*/ 	.word	0x00000001
        /*551c*/ 	.word	0x00000001


	//----- nvinfo : EIATTR_CBANK_PARAM_SIZE
	.align		4
.L_41:
        /*5520*/ 	.byte	0x03, 0x19
        /*5522*/ 	.short	0x0050


	//----- nvinfo : EIATTR_PARAM_CBANK
	.align		4
        /*5524*/ 	.byte	0x04, 0x0a
        /*5526*/ 	.short	(.L_43 - .L_42)
	.align		4
.L_42:
        /*5528*/ 	.word	index@(.nv.constant0.matmul_kernel)
        /*552c*/ 	.short	0x0210
        /*552e*/ 	.short	0x0050


	//----- nvinfo : EIATTR_SW_WAR
	.align		4
.L_43:
        /*5530*/ 	.byte	0x04, 0x36
        /*5532*/ 	.short	(.L_45 - .L_44)
.L_44:
        /*5534*/ 	.word	0x00000008
.L_45:


//--------------------- .nv.callgraph             --------------------------
	.section	.nv.callgraph,"",@"SHT_CUDA_CALLGRAPH"
	.align	4
	.sectionentsize	8
	.align		4
        /*0000*/ 	.word	0x00000000
	.align		4
        /*0004*/ 	.word	0xffffffff
	.align		4
        /*0008*/ 	.word	0x00000000
	.align		4
        /*000c*/ 	.word	0xfffffffe
	.align		4
        /*0010*/ 	.word	0x00000000
	.align		4
        /*0014*/ 	.word	0xfffffffd
	.align		4
        /*0018*/ 	.word	0x00000000
	.align		4
        /*001c*/ 	.word	0xfffffffc


//--------------------- .text.matmul_kernel       --------------------------
	.section	.text.matmul_kernel,"ax",@progbits
	.align	128
        .global         matmul_kernel
        .type           matmul_kernel,@function
        .size           matmul_kernel,(.L_x_4 - matmul_kernel)
        .other          matmul_kernel,@"STO_CUDA_ENTRY STV_DEFAULT"
matmul_kernel:
.text.matmul_kernel:
[----:B------:R-:W0:Y:S08]  /*0000*/  LDC R1, c[0x0][0x28] ;  /* 0x00000a00ff017b82 */ /* 0x000e300000000800 */
[----:B------:R-:W1:Y:S01]  /*0010*/  LDC.64 R22, c[0x0][0x228] ;  /* 0x00008a00ff167b82 */ /* 0x000e620000000a00 */
[----:B------:R-:W2:Y:S01]  /*0020*/  S2R R5, SR_CTAID.X ;  /* 0x0000000000057919 */ /* 0x000ea20000002500 */
[----:B0-----:R-:W-:Y:S01]  /*0030*/  VIADD R1, R1, 0xfffff3a0 ;  /* 0xfffff3a001017836 */ /* 0x001fe20000000000 */
[----:B------:R-:W-:Y:S01]  /*0040*/  UMOV UR12, 0x400 ;  /* 0x00000400000c7882 */ /* 0x000fe20000000000 */
[----:B------:R-:W-:Y:S01]  /*0050*/  ULDC.64 UR14, c[0x0][0x208] ;  /* 0x00008200000e7ab9 */ /* 0x000fe20000000a00 */
[----:B------:R-:W0:Y:S03]  /*0060*/  S2R R230, SR_TID.X ;  /* 0x0000000000e67919 */ /* 0x000e260000002100 */
[----:B------:R-:W3:Y:S08]  /*0070*/  LDC R20, c[0x0][0x230] ;  /* 0x00008c00ff147b82 */ /* 0x000ef00000000800 */
[----:B------:R-:W4:Y:S01]  /*0080*/  S2UR UR4, SR_CgaCtaId ;  /* 0x00000000000479c3 */ /* 0x000f220000008800 */
[----:B-1----:R-:W-:-:S05]  /*0090*/  VIADD R0, R23, 0xff ;  /* 0x000000ff17007836 */ /* 0x002fca0000000000 */
[----:B------:R-:W-:Y:S01]  /*00a0*/  SHF.R.S32.HI R3, RZ, 0x1f, R0 ;  /* 0x0000001fff037819 */ /* 0x000fe20000011400 */
[----:B---3--:R-:W-:-:S03]  /*00b0*/  VIADD R20, R20, 0x7f ;  /* 0x0000007f14147836 */ /* 0x008fc60000000000 */
[----:B------:R-:W-:Y:S02]  /*00c0*/  LEA.HI R3, R3, R0, RZ, 0x8 ;  /* 0x0000000003037211 */ /* 0x000fe400078f40ff */
[----:B--2---:R-:W-:Y:S02]  /*00d0*/  IABS R8, R5 ;  /* 0x0000000500087213 */ /* 0x004fe40000000000 */
[----:B------:R-:W-:Y:S02]  /*00e0*/  SHF.R.S32.HI R3, RZ, 0x8, R3 ;  /* 0x00000008ff037819 */ /* 0x000fe40000011403 */
[----:B0-----:R-:W-:Y:S01]  /*00f0*/  LOP3.LUT R232, R230, 0xff, RZ, 0xc0, !PT ;  /* 0x000000ffe6e87812 */ /* 0x001fe200078ec0ff */
[----:B----4-:R-:W-:Y:S02]  /*0100*/  ULEA UR12, UR4, UR12, 0x18 ;  /* 0x0000000c040c7291 */ /* 0x010fe4000f8ec03f */
[----:B------:R-:W-:-:S05]  /*0110*/  IMAD.SHL.U32 R4, R3, 0x8, RZ ;  /* 0x0000000803047824 */ /* 0x000fca00078e00ff */
[-C--:B------:R-:W-:Y:S02]  /*0120*/  IABS R7, R4.reuse ;  /* 0x0000000400077213 */ /* 0x080fe40000000000 */
[----:B------:R-:W-:Y:S02]  /*0130*/  IABS R10, R4 ;  /* 0x00000004000a7213 */ /* 0x000fe40000000000 */
[----:B------:R-:W0:Y:S08]  /*0140*/  I2F.RP R0, R7 ;  /* 0x0000000700007306 */ /* 0x000e300000209400 */
[----:B0-----:R-:W0:Y:S02]  /*0150*/  MUFU.RCP R0, R0 ;  /* 0x0000000000007308 */ /* 0x001e240000001000 */
[----:B0-----:R-:W-:-:S02]  /*0160*/  VIADD R2, R0, 0xffffffe ;  /* 0x0ffffffe00027836 */ /* 0x001fc40000000000 */
[----:B------:R-:W-:-:S04]  /*0170*/  IMAD.MOV R0, RZ, RZ, -R10 ;  /* 0x000000ffff007224 */ /* 0x000fc800078e0a0a */
[----:B------:R0:W1:Y:S02]  /*0180*/  F2I.FTZ.U32.TRUNC.NTZ R3, R2 ;  /* 0x0000000200037305 */ /* 0x000064000021f000 */
[----:B0-----:R-:W-:Y:S02]  /*0190*/  IMAD.MOV.U32 R2, RZ, RZ, RZ ;  /* 0x000000ffff027224 */ /* 0x001fe400078e00ff */
[----:B-1----:R-:W-:-:S04]  /*01a0*/  IMAD.MOV R6, RZ, RZ, -R3 ;  /* 0x000000ffff067224 */ /* 0x002fc800078e0a03 */
[----:B------:R-:W-:Y:S02]  /*01b0*/  IMAD R9, R6, R7, RZ ;  /* 0x0000000706097224 */ /* 0x000fe400078e02ff */
[----:B------:R-:W-:Y:S02]  /*01c0*/  IMAD.MOV.U32 R6, RZ, RZ, R8 ;  /* 0x000000ffff067224 */ /* 0x000fe400078e0008 */
[----:B------:R-:W-:-:S06]  /*01d0*/  IMAD.HI.U32 R3, R3, R9, R2 ;  /* 0x0000000903037227 */ /* 0x000fcc00078e0002 */
[----:B------:R-:W-:-:S04]  /*01e0*/  IMAD.HI.U32 R3, R3, R6, RZ ;  /* 0x0000000603037227 */ /* 0x000fc800078e00ff */
[----:B------:R-:W-:-:S05]  /*01f0*/  IMAD R0, R3, R0, R6 ;  /* 0x0000000003007224 */ /* 0x000fca00078e0206 */
[----:B------:R-:W-:-:S13]  /*0200*/  ISETP.GT.U32.AND P1, PT, R7, R0, PT ;  /* 0x000000000700720c */ /* 0x000fda0003f24070 */
[----:B------:R-:W-:Y:S02]  /*0210*/  @!P1 IMAD.IADD R0, R0, 0x1, -R7 ;  /* 0x0000000100009824 */ /* 0x000fe400078e0a07 */
[----:B------:R-:W-:Y:S01]  /*0220*/  @!P1 VIADD R3, R3, 0x1 ;  /* 0x0000000103039836 */ /* 0x000fe20000000000 */
[----:B------:R-:W-:Y:S02]  /*0230*/  ISETP.NE.AND P1, PT, R4, RZ, PT ;  /* 0x000000ff0400720c */ /* 0x000fe40003f25270 */
[----:B------:R-:W-:Y:S02]  /*0240*/  ISETP.GE.U32.AND P0, PT, R0, R7, PT ;  /* 0x000000070000720c */ /* 0x000fe40003f06070 */
[----:B------:R-:W-:-:S04]  /*0250*/  LOP3.LUT R0, R5, R4, RZ, 0x3c, !PT ;  /* 0x0000000405007212 */ /* 0x000fc800078e3cff */
[----:B------:R-:W-:Y:S01]  /*0260*/  ISETP.GE.AND P2, PT, R0, RZ, PT ;  /* 0x000000ff0000720c */ /* 0x000fe20003f46270 */
[----:B------:R-:W-:-:S06]  /*0270*/  VIADD R0, R22, 0xff ;  /* 0x000000ff16007836 */ /* 0x000fcc0000000000 */
[----:B------:R-:W-:-:S04]  /*0280*/  @P0 VIADD R3, R3, 0x1 ;  /* 0x0000000103030836 */ /* 0x000fc80000000000 */
[----:B------:R-:W-:Y:S01]  /*0290*/  IMAD.MOV.U32 R2, RZ, RZ, R3 ;  /* 0x000000ffff027224 */ /* 0x000fe200078e0003 */
[----:B------:R-:W-:-:S03]  /*02a0*/  SHF.R.S32.HI R3, RZ, 0x1f, R0 ;  /* 0x0000001fff037819 */ /* 0x000fc60000011400 */
[----:B------:R-:W-:Y:S01]  /*02b0*/  @!P2 IMAD.MOV R2, RZ, RZ, -R2 ;  /* 0x000000ffff02a224 */ /* 0x000fe200078e0a02 */
[----:B------:R-:W-:Y:S02]  /*02c0*/  @!P1 LOP3.LUT R2, RZ, R4, RZ, 0x33, !PT ;  /* 0x00000004ff029212 */ /* 0x000fe400078e33ff */
[----:B------:R-:W-:-:S03]  /*02d0*/  LEA.HI R3, R3, R0, RZ, 0x8 ;  /* 0x0000000003037211 */ /* 0x000fc600078f40ff */
[----:B------:R-:W-:Y:S02]  /*02e0*/  IMAD.SHL.U32 R6, R2, 0x8, RZ ;  /* 0x0000000802067824 */ /* 0x000fe400078e00ff */
[----:B------:R-:W-:-:S03]  /*02f0*/  IMAD.MOV R2, RZ, RZ, -R2 ;  /* 0x000000ffff027224 */ /* 0x000fc600078e0a02 */
[----:B------:R-:W-:Y:S01]  /*0300*/  LEA.HI.SX32 R3, R3, -R6, 0x18 ;  /* 0x8000000603037211 */ /* 0x000fe200078fc2ff */
[----:B------:R-:W-:-:S03]  /*0310*/  IMAD R4, R4, R2, R5 ;  /* 0x0000000204047224 */ /* 0x000fc600078e0205 */
[----:B------:R-:W-:Y:S02]  /*0320*/  VIMNMX R11, R3, 0x8, PT ;  /* 0x00000008030b7848 */ /* 0x000fe40003fe0100 */
[----:B------:R-:W-:Y:S02]  /*0330*/  IABS R9, R4 ;  /* 0x0000000400097213 */ /* 0x000fe40000000000 */
[----:B------:R-:W-:-:S04]  /*0340*/  IABS R7, R11 ;  /* 0x0000000b00077213 */ /* 0x000fc80000000000 */
[----:B------:R-:W0:Y:S08]  /*0350*/  I2F.RP R0, R7 ;  /* 0x0000000700007306 */ /* 0x000e300000209400 */
[----:B0-----:R-:W0:Y:S02]  /*0360*/  MUFU.RCP R0, R0 ;  /* 0x0000000000007308 */ /* 0x001e240000001000 */
[----:B0-----:R-:W-:-:S06]  /*0370*/  VIADD R3, R0, 0xffffffe ;  /* 0x0ffffffe00037836 */ /* 0x001fcc0000000000 */
[----:B------:R-:W0:Y:S02]  /*0380*/  F2I.FTZ.U32.TRUNC.NTZ R3, R3 ;  /* 0x0000000300037305 */ /* 0x000e24000021f000 */
[----:B0-----:R-:W-:-:S04]  /*0390*/  IMAD.MOV R8, RZ, RZ, -R3 ;  /* 0x000000ffff087224 */ /* 0x001fc800078e0a03 */
[----:B------:R-:W-:Y:S01]  /*03a0*/  IMAD.MOV.U32 R2, RZ, RZ, R8 ;  /* 0x000000ffff027224 */ /* 0x000fe200078e0008 */
[----:B------:R-:W-:-:S03]  /*03b0*/  IABS R8, R11 ;  /* 0x0000000b00087213 */ /* 0x000fc60000000000 */
[----:B------:R-:W-:Y:S02]  /*03c0*/  IMAD R5, R2, R7, RZ ;  /* 0x0000000702057224 */ /* 0x000fe400078e02ff */
[----:B------:R-:W-:Y:S02]  /*03d0*/  IMAD.MOV.U32 R2, RZ, RZ, RZ ;  /* 0x000000ffff027224 */ /* 0x000fe400078e00ff */
[----:B------:R-:W-:Y:S02]  /*03e0*/  IMAD.MOV R0, RZ, RZ, -R8 ;  /* 0x000000ffff007224 */ /* 0x000fe400078e0a08 */
        /* <DEDUP_REMOVED lines=9> */
[----:B------:R-:W-:-:S07]  /*0480*/  ISETP.GE.AND P2, PT, R0, RZ, PT ;  /* 0x000000ff0000720c */ /* 0x000fce0003f46270 */
[----:B------:R-:W-:Y:S01]  /*0490*/  @P0 VIADD R2, R2, 0x1 ;  /* 0x0000000102020836 */ /* 0x000fe20000000000 */
[----:B------:R-:W-:-:S05]  /*04a0*/  ISETP.GT.AND P0, PT, R20, 0x7f, PT ;  /* 0x0000007f1400780c */ /* 0x000fca0003f04270 */
[----:B------:R-:W-:Y:S01]  /*04b0*/  @!P2 IMAD.MOV R2, RZ, RZ, -R2 ;  /* 0x000000ffff02a224 */ /* 0x000fe200078e0a02 */
[----:B------:R-:W-:-:S05]  /*04c0*/  @!P1 LOP3.LUT R2, RZ, R11, RZ, 0x33, !PT ;  /* 0x0000000bff029212 */ /* 0x000fca00078e33ff */
[----:B------:R-:W-:Y:S02]  /*04d0*/  IMAD.MOV R0, RZ, RZ, -R2 ;  /* 0x000000ffff007224 */ /* 0x000fe400078e0a02 */
[----:B------:R-:W-:Y:S02]  /*04e0*/  IMAD.SHL.U32 R3, R2, 0x100, RZ ;  /* 0x0000010002037824 */ /* 0x000fe400078e00ff */
[----:B------:R-:W-:-:S04]  /*04f0*/  IMAD R0, R11, R0, R4 ;  /* 0x000000000b007224 */ /* 0x000fc800078e0204 */
[----:B------:R-:W-:-:S04]  /*0500*/  IMAD.IADD R0, R6, 0x1, R0 ;  /* 0x0000000106007824 */ /* 0x000fc800078e0200 */
[----:B------:R-:W-:-:S05]  /*0510*/  IMAD R12, R0, 0x100, R232 ;  /* 0x00000100000c7824 */ /* 0x000fca00078e02e8 */
[----:B------:R0:W-:Y:S01]  /*0520*/  STL [R1+0xa2c], R12 ;  /* 0x000a2c0c01007387 */ /* 0x0001e20000100800 */
[----:B------:R-:W-:Y:S05]  /*0530*/  @P0 BRA `(.L_x_0) ;  /* 0x0000000c000c0947 */ /* 0x000fea0003800000 */
[----:B------:R-:W-:Y:S01]  /*0540*/  IMAD.SHL.U32 R0, R230, 0x10, RZ ;  /* 0x00000010e6007824 */ /* 0x000fe200078e00ff */
[----:B------:R1:W-:Y:S01]  /*0550*/  STL [R1], RZ ;  /* 0x000000ff01007387 */ /* 0x0003e20000100800 */
[----:B------:R-:W-:Y:S02]  /*0560*/  CS2R R24, SRZ ;  /* 0x0000000000187805 */ /* 0x000fe4000001ff00 */
[----:B------:R-:W-:Y:S02]  /*0570*/  CS2R R26, SRZ ;  /* 0x00000000001a7805 */ /* 0x000fe4000001ff00 */
[----:B------:R-:W-:Y:S01]  /*0580*/  CS2R R28, SRZ ;  /* 0x00000000001c7805 */ /* 0x000fe2000001ff00 */
[----:B------:R1:W-:Y:S01]  /*0590*/  STL [R1+0xa30], R0 ;  /* 0x000a300001007387 */ /* 0x0003e20000100800 */
[----:B------:R-:W-:Y:S02]  /*05a0*/  CS2R R30, SRZ ;  /* 0x00000000001e7805 */ /* 0x000fe4000001ff00 */
[----:B------:R-:W-:-:S02]  /*05b0*/  CS2R R32, SRZ ;  /* 0x0000000000207805 */ /* 0x000fc4000001ff00 */
[----:B------:R-:W-:Y:S01]  /*05c0*/  CS2R R34, SRZ ;  /* 0x0000000000227805 */ /* 0x000fe2000001ff00 */
[----:B------:R1:W-:Y:S01]  /*05d0*/  STL [R1+0x4], RZ ;  /* 0x000004ff01007387 */ /* 0x0003e20000100800 */
[----:B------:R-:W-:Y:S02]  /*05e0*/  CS2R R36, SRZ ;  /* 0x0000000000247805 */ /* 0x000fe4000001ff00 */
[----:B------:R-:W-:Y:S02]  /*05f0*/  CS2R R38, SRZ ;  /* 0x0000000000267805 */ /* 0x000fe4000001ff00 */
[----:B------:R-:W-:Y:S01]  /*0600*/  CS2R R40, SRZ ;  /* 0x0000000000287805 */ /* 0x000fe2000001ff00 */
[----:B------:R1:W-:Y:S01]  /*0610*/  STL [R1+0x8], RZ ;  /* 0x000008ff01007387 */ /* 0x0003e20000100800 */
        /* <DEDUP_REMOVED lines=72> */
[----:B------:R-:W-:-:S03]  /*0aa0*/  CS2R R150, SRZ ;  /* 0x0000000000967805 */ /* 0x000fc6000001ff00 */
[----:B------:R1:W-:Y:S04]  /*0ab0*/  STL [R1+0x54], RZ ;  /* 0x000054ff01007387 */ /* 0x0003e80000100800 */
        /* <DEDUP_REMOVED lines=105> */
[----:B------:R1:W-:Y:S01]  /*1150*/  STL [R1+0x1fc], RZ ;  /* 0x0001fcff01007387 */ /* 0x0003e20000100800 */
[----:B------:R-:W-:Y:S05]  /*1160*/  BRA `(.L_x_1) ;  /* 0x000001b800a47947 */ /* 0x000fea0003800000 */
.L_x_0:
[----:B------:R-:W-:Y:S01]  /*1170*/  IABS R10, R22 ;  /* 0x00000016000a7213 */ /* 0x000fe20000000000 */
[----:B------:R-:W-:Y:S01]  /*1180*/  ULDC UR13, c[0x0][0x23c] ;  /* 0x00008f00000d7ab9 */ /* 0x000fe20000000800 */
[----:B------:R-:W-:Y:S01]  /*1190*/  IABS R0, R23 ;  /* 0x0000001700007213 */ /* 0x000fe20000000000 */
[----:B------:R-:W-:Y:S01]  /*11a0*/  ULDC.64 UR4, c[0x0][0x218] ;  /* 0x0000860000047ab9 */ /* 0x000fe20000000a00 */
[----:B------:R-:W1:Y:S01]  /*11b0*/  I2F.RP R2, R10 ;  /* 0x0000000a00027306 */ /* 0x000e620000209400 */
[----:B------:R-:W-:Y:S01]  /*11c0*/  ISETP.GE.AND P4, PT, R12, RZ, PT ;  /* 0x000000ff0c00720c */ /* 0x000fe20003f86270 */
[----:B------:R-:W-:Y:S01]  /*11d0*/  ULDC.64 UR6, c[0x0][0x210] ;  /* 0x0000840000067ab9 */ /* 0x000fe20000000a00 */
[----:B------:R-:W-:Y:S01]  /*11e0*/  LOP3.LUT R46, R230, 0x7f, RZ, 0xc0, !PT ;  /* 0x0000007fe62e7812 */ /* 0x000fe200078ec0ff */
[----:B------:R-:W-:-:S04]  /*11f0*/  UMOV UR11, 0x40000040 ;  /* 0x40000040000b7882 */ /* 0x000fc80000000000 */
[----:B------:R-:W2:Y:S08]  /*1200*/  I2F.RP R8, R0 ;  /* 0x0000000000087306 */ /* 0x000eb00000209400 */
[----:B-1----:R-:W1:Y:S08]  /*1210*/  MUFU.RCP R2, R2 ;  /* 0x0000000200027308 */ /* 0x002e700000001000 */
[----:B--2---:R-:W2:Y:S01]  /*1220*/  MUFU.RCP R8, R8 ;  /* 0x0000000800087308 */ /* 0x004ea20000001000 */
[----:B-1----:R-:W-:Y:S01]  /*1230*/  VIADD R4, R2, 0xffffffe ;  /* 0x0ffffffe02047836 */ /* 0x002fe20000000000 */
[----:B------:R-:W-:-:S06]  /*1240*/  IABS R2, R12 ;  /* 0x0000000c00027213 */ /* 0x000fcc0000000000 */
[----:B------:R1:W3:Y:S01]  /*1250*/  F2I.FTZ.U32.TRUNC.NTZ R5, R4 ;  /* 0x0000000400057305 */ /* 0x0002e2000021f000 */
[----:B--2---:R-:W-:Y:S01]  /*1260*/  VIADD R6, R8, 0xffffffe ;  /* 0x0ffffffe08067836 */ /* 0x004fe20000000000 */
[----:B------:R-:W-:-:S06]  /*1270*/  SHF.R.U32.HI R8, RZ, 0x7, R230 ;  /* 0x00000007ff087819 */ /* 0x000fcc00000116e6 */
[----:B------:R2:W4:Y:S01]  /*1280*/  F2I.FTZ.U32.TRUNC.NTZ R7, R6 ;  /* 0x0000000600077305 */ /* 0x000522000021f000 */
[----:B-1----:R-:W-:Y:S02]  /*1290*/  IMAD.MOV.U32 R4, RZ, RZ, RZ ;  /* 0x000000ffff047224 */ /* 0x002fe400078e00ff */
[----:B---3--:R-:W-:Y:S02]  /*12a0*/  IMAD.MOV R9, RZ, RZ, -R5 ;  /* 0x000000ffff097224 */ /* 0x008fe400078e0a05 */
[----:B--2---:R-:W-:Y:S02]  /*12b0*/  IMAD.MOV.U32 R6, RZ, RZ, RZ ;  /* 0x000000ffff067224 */ /* 0x004fe400078e00ff */
[----:B------:R-:W-:-:S04]  /*12c0*/  IMAD R9, R9, R10, RZ ;  /* 0x0000000a09097224 */ /* 0x000fc800078e02ff */
[----:B------:R-:W-:Y:S01]  /*12d0*/  IMAD.HI.U32 R5, R5, R9, R4 ;  /* 0x0000000905057227 */ /* 0x000fe200078e0004 */
[----:B------:R-:W-:-:S03]  /*12e0*/  SGXT.U32 R4, R8, 0x1 ;  /* 0x000000010804781a */ /* 0x000fc60000000000 */
[----:B----4-:R-:W-:Y:S01]  /*12f0*/  IMAD.MOV R9, RZ, RZ, -R7 ;  /* 0x000000ffff097224 */ /* 0x010fe200078e0a07 */
[----:B------:R-:W-:Y:S01]  /*1300*/  LOP3.LUT R4, R3, R4, RZ, 0xfc, !PT ;  /* 0x0000000403047212 */ /* 0x000fe200078efcff */
[----:B------:R-:W-:-:S03]  /*1310*/  IMAD.HI.U32 R5, R5, R2, RZ ;  /* 0x0000000205057227 */ /* 0x000fc600078e00ff */
[----:B------:R-:W-:Y:S01]  /*1320*/  IABS R241, R4 ;  /* 0x0000000400f17213 */ /* 0x000fe20000000000 */
[----:B------:R-:W-:Y:S01]  /*1330*/  IMAD.MOV R5, RZ, RZ, -R5 ;  /* 0x000000ffff057224 */ /* 0x000fe200078e0a05 */
[C---:B------:R-:W-:Y:S01]  /*1340*/  LOP3.LUT R11, R4.reuse, 0xfc, RZ, 0xfc, !PT ;  /* 0x000000fc040b7812 */ /* 0x040fe200078efcff */
[----:B------:R-:W-:Y:S01]  /*1350*/  IMAD R9, R9, R0, RZ ;  /* 0x0000000009097224 */ /* 0x000fe200078e02ff */
[----:B0-----:R-:W-:Y:S01]  /*1360*/  LOP3.LUT R12, R4, 0xd2, RZ, 0xfc, !PT ;  /* 0x000000d2040c7812 */ /* 0x001fe200078efcff */
[----:B------:R-:W-:Y:S01]  /*1370*/  IMAD R5, R10, R5, R2 ;  /* 0x000000050a057224 */ /* 0x000fe200078e0202 */
[----:B------:R-:W-:Y:S01]  /*1380*/  IABS R237, R11 ;  /* 0x0000000b00ed7213 */ /* 0x000fe20000000000 */
[----:B------:R-:W-:Y:S01]  /*1390*/  IMAD.HI.U32 R2, R7, R9, R6 ;  /* 0x0000000907027227 */ /* 0x000fe200078e0006 */
[----:B------:R-:W-:Y:S02]  /*13a0*/  LOP3.LUT R9, R4, 0xfe, RZ, 0xfc, !PT ;  /* 0x000000fe04097812 */ /* 0x000fe400078efcff */
[----:B------:R-:W-:-:S02]  /*13b0*/  ISETP.GT.U32.AND P0, PT, R10, R5, PT ;  /* 0x000000050a00720c */ /* 0x000fc40003f04070 */
[----:B------:R-:W-:Y:S01]  /*13c0*/  IABS R239, R9 ;  /* 0x0000000900ef7213 */ /* 0x000fe20000000000 */
[C---:B------:R-:W-:Y:S01]  /*13d0*/  IMAD.HI.U32 R6, R2.reuse, R241, RZ ;  /* 0x000000f102067227 */ /* 0x040fe200078e00ff */
[----:B------:R-:W-:Y:S02]  /*13e0*/  SHF.R.U32.HI R7, RZ, 0x5, R230 ;  /* 0x00000005ff077819 */ /* 0x000fe400000116e6 */
[----:B------:R-:W-:Y:S01]  /*13f0*/  ISETP.GE.AND P1, PT, R9, RZ, PT ;  /* 0x000000ff0900720c */ /* 0x000fe20003f26270 */
[----:B------:R-:W-:Y:S01]  /*1400*/  IMAD.MOV R8, RZ, RZ, -R6 ;  /* 0x000000ffff087224 */ /* 0x000fe200078e0a06 */
[----:B------:R-:W-:Y:S01]  /*1410*/  R2UR UR24, R7 ;  /* 0x00000000071872ca */ /* 0x000fe200000e0000 */
[----:B------:R-:W-:Y:S01]  /*1420*/  IMAD.HI.U32 R6, R2, R239, RZ ;  /* 0x000000ef02067227 */ /* 0x000fe200078e00ff */
[----:B------:R-:W-:Y:S02]  /*1430*/  SHF.R.S32.HI R7, RZ, 0x1f, R20 ;  /* 0x0000001fff077819 */ /* 0x000fe40000011414 */
[----:B------:R-:W-:Y:S01]  /*1440*/  LOP3.LUT R9, R4, 0xf4, RZ, 0xfc, !PT ;  /* 0x000000f404097812 */ /* 0x000fe200078efcff */
[----:B------:R-:W-:Y:S01]  /*1450*/  @!P0 IMAD.IADD R5, R5, 0x1, -R10 ;  /* 0x0000000105058824 */ /* 0x000fe200078e0a0a */
[----:B------:R-:W-:Y:S01]  /*1460*/  LEA.HI R20, R7, R20, RZ, 0x7 ;  /* 0x0000001407147211 */ /* 0x000fe200078f38ff */
[----:B------:R-:W-:Y:S01]  /*1470*/  IMAD R241, R0, R8, R241 ;  /* 0x0000000800f17224 */ /* 0x000fe200078e02f1 */
[----:B------:R-:W-:Y:S01]  /*1480*/  IABS R229, R9 ;  /* 0x0000000900e57213 */ /* 0x000fe20000000000 */
[----:B------:R-:W-:Y:S01]  /*1490*/  IMAD.MOV R8, RZ, RZ, -R6 ;  /* 0x000000ffff087224 */ /* 0x000fe200078e0a06 */
[----:B------:R-:W-:Y:S01]  /*14a0*/  ISETP.GT.U32.AND P2, PT, R10, R5, PT ;  /* 0x000000050a00720c */ /* 0x000fe20003f44070 */
[----:B------:R-:W-:Y:S01]  /*14b0*/  IMAD.HI.U32 R7, R2, R237, RZ ;  /* 0x000000ed02077227 */ /* 0x000fe200078e00ff */
[----:B------:R-:W-:-:S02]  /*14c0*/  ISETP.GT.U32.AND P5, PT, R0, R241, PT ;  /* 0x000000f10000720c */ /* 0x000fc40003fa4070 */
[----:B------:R-:W-:Y:S01]  /*14d0*/  LOP3.LUT R6, R4, 0xfa, RZ, 0xfc, !PT ;  /* 0x000000fa04067812 */ /* 0x000fe200078efcff */
[----:B------:R-:W-:Y:S01]  /*14e0*/  IMAD R239, R0, R8, R239 ;  /* 0x0000000800ef7224 */ /* 0x000fe200078e02ef */
[----:B------:R-:W-:Y:S01]  /*14f0*/  LOP3.LUT R8, R4, 0xf6, RZ, 0xfc, !PT ;  /* 0x000000f604087812 */ /* 0x000fe200078efcff */
[----:B------:R-:W-:Y:S01]  /*1500*/  IMAD.MOV R7, RZ, RZ, -R7 ;  /* 0x000000ffff077224 */ /* 0x000fe200078e0a07 */
[----:B------:R-:W-:Y:S02]  /*1510*/  IABS R235, R6 ;  /* 0x0000000600eb7213 */ /* 0x000fe40000000000 */
[C---:B------:R-:W-:Y:S01]  /*1520*/  ISETP.GT.U32.AND P0, PT, R0.reuse, R239, PT ;  /* 0x000000ef0000720c */ /* 0x040fe20003f04070 */
[----:B------:R-:W-:Y:S01]  /*1530*/  IMAD R237, R0, R7, R237 ;  /* 0x0000000700ed7224 */ /* 0x000fe200078e02ed */
[----:B------:R-:W-:Y:S01]  /*1540*/  ISETP.GE.AND P3, PT, R6, RZ, PT ;  /* 0x000000ff0600720c */ /* 0x000fe20003f66270 */
[----:B------:R-:W-:Y:S01]  /*1550*/  @!P2 IMAD.IADD R5, R5, 0x1, -R10 ;  /* 0x000000010505a824 */ /* 0x000fe200078e0a0a */
[----:B------:R-:W-:Y:S01]  /*1560*/  ISETP.NE.AND P2, PT, R22, RZ, PT ;  /* 0x000000ff1600720c */ /* 0x000fe20003f45270 */
[----:B------:R-:W-:Y:S01]  /*1570*/  @!P5 IMAD.IADD R241, R241, 0x1, -R0 ;  /* 0x00000001f1f1d824 */ /* 0x000fe200078e0a00 */
[----:B------:R-:W-:Y:S01]  /*1580*/  LOP3.LUT R7, R4, 0xf8, RZ, 0xfc, !PT ;  /* 0x000000f804077812 */ /* 0x000fe200078efcff */
[----:B------:R-:W-:Y:S01]  /*1590*/  IMAD.HI.U32 R6, R2, R235, RZ ;  /* 0x000000eb02067227 */ /* 0x000fe200078e00ff */
[----:B------:R-:W-:-:S02]  /*15a0*/  ISETP.GE.AND P6, PT, R11, RZ, PT ;  /* 0x000000ff0b00720c */ /* 0x000fc40003fc6270 */
[C---:B------:R-:W-:Y:S01]  /*15b0*/  ISETP.GT.U32.AND P5, PT, R0.reuse, R241, PT ;  /* 0x000000f10000720c */ /* 0x040fe20003fa4070 */
[----:B------:R-:W-:Y:S01]  /*15c0*/  IMAD.MOV R6, RZ, RZ, -R6 ;  /* 0x000000ffff067224 */ /* 0x000fe200078e0a06 */
[----:B------:R-:W-:Y:S01]  /*15d0*/  IABS R233, R7 ;  /* 0x0000000700e97213 */ /* 0x000fe20000000000 */
[----:B------:R-:W-:Y:S01]  /*15e0*/  @!P0 IMAD.IADD R239, R239, 0x1, -R0 ;  /* 0x00000001efef8824 */ /* 0x000fe200078e0a00 */
[C---:B------:R-:W-:Y:S01]  /*15f0*/  ISETP.GT.U32.AND P0, PT, R0.reuse, R237, PT ;  /* 0x000000ed0000720c */ /* 0x040fe20003f04070 */
[----:B------:R-:W-:Y:S01]  /*1600*/  IMAD R235, R0, R6, R235 ;  /* 0x0000000600eb7224 */ /* 0x000fe200078e02eb */
[----:B------:R-:W-:Y:S01]  /*1610*/  IABS R231, R8 ;  /* 0x0000000800e77213 */ /* 0x000fe20000000000 */
[----:B------:R-:W-:Y:S01]  /*1620*/  @!P4 IMAD.MOV R5, RZ, RZ, -R5 ;  /* 0x000000ffff05c224 */ /* 0x000fe200078e0a05 */
[----:B------:R-:W-:Y:S01]  /*1630*/  @!P2 LOP3.LUT R5, RZ, R22, RZ, 0x33, !PT ;  /* 0x00000016ff05a212 */ /* 0x000fe200078e33ff */
[----:B------:R-:W-:Y:S01]  /*1640*/  IMAD.HI.U32 R6, R2, R233, RZ ;  /* 0x000000e902067227 */ /* 0x000fe200078e00ff */
[----:B------:R-:W-:-:S02]  /*1650*/  ISETP.GT.U32.AND P4, PT, R0, R239, PT ;  /* 0x000000ef0000720c */ /* 0x000fc40003f84070 */
[----:B------:R-:W-:Y:S01]  /*1660*/  ISETP.GT.U32.AND P2, PT, R0, R235, PT ;  /* 0x000000eb0000720c */ /* 0x000fe20003f44070 */
[----:B------:R-:W-:Y:S01]  /*1670*/  @!P5 IMAD.IADD R241, R241, 0x1, -R0 ;  /* 0x00000001f1f1d824 */ /* 0x000fe200078e0a00 */
[C---:B------:R-:W-:Y:S01]  /*1680*/  ISETP.GE.AND P5, PT, R4.reuse, RZ, PT ;  /* 0x000000ff0400720c */ /* 0x040fe20003fa6270 */
[----:B------:R-:W-:Y:S01]  /*1690*/  IMAD.MOV R6, RZ, RZ, -R6 ;  /* 0x000000ffff067224 */ /* 0x000fe200078e0a06 */
[C---:B------:R-:W-:Y:S01]  /*16a0*/  LOP3.LUT R11, R4.reuse, 0xe6, RZ, 0xfc, !PT ;  /* 0x000000e6040b7812 */ /* 0x040fe200078efcff */
[----:B------:R-:W-:Y:S01]  /*16b0*/  @!P0 IMAD.IADD R237, R237, 0x1, -R0 ;  /* 0x00000001eded8824 */ /* 0x000fe200078e0a00 */
[----:B------:R-:W-:Y:S01]  /*16c0*/  LOP3.LUT R10, R4, 0xe8, RZ, 0xfc, !PT ;  /* 0x000000e8040a7812 */ /* 0x000fe200078efcff */
[----:B------:R-:W-:Y:S01]  /*16d0*/  IMAD R233, R0, R6, R233 ;  /* 0x0000000600e97224 */ /* 0x000fe200078e02e9 */
[----:B------:R-:W-:Y:S01]  /*16e0*/  IABS R215, R11 ;  /* 0x0000000b00d77213 */ /* 0x000fe20000000000 */
[----:B------:R-:W-:Y:S01]  /*16f0*/  IMAD.HI.U32 R6, R2, R231, RZ ;  /* 0x000000e702067227 */ /* 0x000fe200078e00ff */
[----:B------:R-:W-:-:S02]  /*1700*/  ISETP.GT.U32.AND P0, PT, R0, R237, PT ;  /* 0x000000ed0000720c */ /* 0x000fc40003f04070 */
[----:B------:R-:W-:Y:S01]  /*1710*/  IABS R217, R10 ;  /* 0x0000000a00d97213 */ /* 0x000fe20000000000 */
[--C-:B------:R-:W-:Y:S01]  /*1720*/  @!P4 IMAD.IADD R239, R239, 0x1, -R0.reuse ;  /* 0x00000001efefc824 */ /* 0x100fe200078e0a00 */
[----:B------:R-:W-:Y:S01]  /*1730*/  ISETP.GE.AND P4, PT, R7, RZ, PT ;  /* 0x000000ff0700720c */ /* 0x000fe20003f86270 */
[----:B------:R-:W-:Y:S01]  /*1740*/  @!P2 IMAD.IADD R235, R235, 0x1, -R0 ;  /* 0x00000001ebeba824 */ /* 0x000fe200078e0a00 */
[----:B------:R-:W-:Y:S01]  /*1750*/  IABS R195, R12 ;  /* 0x0000000c00c37213 */ /* 0x000fe20000000000 */
[----:B------:R-:W-:Y:S01]  /*1760*/  IMAD.HI.U32 R7, R2, R229, RZ ;  /* 0x000000e502077227 */ /* 0x000fe200078e00ff */
[----:B------:R-:W-:Y:S02]  /*1770*/  LOP3.LUT R14, R4, 0xce, RZ, 0xfc, !PT ;  /* 0x000000ce040e7812 */ /* 0x000fe400078efcff */
[C---:B------:R-:W-:Y:S01]  /*1780*/  ISETP.GT.U32.AND P2, PT, R0.reuse, R235, PT ;  /* 0x000000eb0000720c */ /* 0x040fe20003f44070 */
[----:B------:R-:W-:Y:S01]  /*1790*/  @!P5 IMAD.MOV R241, RZ, RZ, -R241 ;  /* 0x000000fffff1d224 */ /* 0x000fe200078e0af1 */
[----:B------:R-:W-:Y:S01]  /*17a0*/  ISETP.GT.U32.AND P5, PT, R0, R233, PT ;  /* 0x000000e90000720c */ /* 0x000fe20003fa4070 */
[----:B------:R-:W-:Y:S01]  /*17b0*/  IMAD.MOV R7, RZ, RZ, -R7 ;  /* 0x000000ffff077224 */ /* 0x000fe200078e0a07 */
[----:B------:R-:W-:Y:S01]  /*17c0*/  LOP3.LUT R13, R4, 0xd0, RZ, 0xfc, !PT ;  /* 0x000000d0040d7812 */ /* 0x000fe200078efcff */
[----:B------:R-:W-:Y:S01]  /*17d0*/  IMAD.MOV R6, RZ, RZ, -R6 ;  /* 0x000000ffff067224 */ /* 0x000fe200078e0a06 */
[----:B------:R-:W-:Y:S01]  /*17e0*/  IABS R191, R14 ;  /* 0x0000000e00bf7213 */ /* 0x000fe20000000000 */
[--C-:B------:R-:W-:Y:S01]  /*17f0*/  @!P0 IMAD.IADD R237, R237, 0x1, -R0.reuse ;  /* 0x00000001eded8824 */ /* 0x100fe200078e0a00 */
[----:B------:R-:W-:Y:S01]  /*1800*/  ISETP.GE.AND P0, PT, R9, RZ, PT ;  /* 0x000000ff0900720c */ /* 0x000fe20003f06270 */
[----:B------:R-:W-:Y:S01]  /*1810*/  IMAD R229, R0, R7, R229 ;  /* 0x0000000700e57224 */ /* 0x000fe200078e02e5 */
[----:B------:R-:W-:Y:S01]  /*1820*/  LOP3.LUT R9, R4, 0xee, RZ, 0xfc, !PT ;  /* 0x000000ee04097812 */ /* 0x000fe200078efcff */
[----:B------:R-:W-:Y:S01]  /*1830*/  IMAD R231, R0, R6, R231 ;  /* 0x0000000600e77224 */ /* 0x000fe200078e02e7 */
[----:B------:R-:W-:Y:S01]  /*1840*/  LOP3.LUT R7, R4, 0xf0, RZ, 0xfc, !PT ;  /* 0x000000f004077812 */ /* 0x000fe200078efcff */
[----:B------:R-:W-:Y:S01]  /*1850*/  @!P6 IMAD.MOV R237, RZ, RZ, -R237 ;  /* 0x000000ffffede224 */ /* 0x000fe200078e0aed */
[C---:B------:R-:W-:Y:S01]  /*1860*/  ISETP.GT.U32.AND P6, PT, R0.reuse, R229, PT ;  /* 0x000000e50000720c */ /* 0x040fe20003fc4070 */
[--C-:B------:R-:W-:Y:S01]  /*1870*/  @!P2 IMAD.IADD R235, R235, 0x1, -R0.reuse ;  /* 0x00000001ebeba824 */ /* 0x100fe200078e0a00 */
[----:B------:R-:W-:Y:S01]  /*1880*/  ISETP.GT.U32.AND P2, PT, R0, R231, PT ;  /* 0x000000e70000720c */ /* 0x000fe20003f44070 */
[----:B------:R-:W-:Y:S01]  /*1890*/  @!P5 IMAD.IADD R233, R233, 0x1, -R0 ;  /* 0x00000001e9e9d824 */ /* 0x000fe200078e0a00 */
[----:B------:R-:W-:Y:S01]  /*18a0*/  IABS R223, R9 ;  /* 0x0000000900df7213 */ /* 0x000fe20000000000 */
[----:B------:R-:W-:Y:S01]  /*18b0*/  @!P1 IMAD.MOV R239, RZ, RZ, -R239 ;  /* 0x000000ffffef9224 */ /* 0x000fe200078e0aef */
[----:B------:R-:W-:Y:S01]  /*18c0*/  ISETP.GE.AND P1, PT, R8, RZ, PT ;  /* 0x000000ff0800720c */ /* 0x000fe20003f26270 */
[----:B------:R-:W-:Y:S01]  /*18d0*/  @!P3 IMAD.MOV R235, RZ, RZ, -R235 ;  /* 0x000000ffffebb224 */ /* 0x000fe200078e0aeb */
[----:B------:R-:W-:-:S02]  /*18e0*/  ISETP.GT.U32.AND P5, PT, R0, R233, PT ;  /* 0x000000e90000720c */ /* 0x000fc40003fa4070 */
[----:B------:R-:W-:Y:S02]  /*18f0*/  LOP3.LUT R8, R4, 0xf2, RZ, 0xfc, !PT ;  /* 0x000000f204087812 */ /* 0x000fe400078efcff */
[----:B------:R-:W-:Y:S01]  /*1900*/  IABS R225, R7 ;  /* 0x0000000700e17213 */ /* 0x000fe20000000000 */
[--C-:B------:R-:W-:Y:S01]  /*1910*/  @!P6 IMAD.IADD R229, R229, 0x1, -R0.reuse ;  /* 0x00000001e5e5e824 */ /* 0x100fe200078e0a00 */
[----:B------:R-:W-:Y:S01]  /*1920*/  IABS R227, R8 ;  /* 0x0000000800e37213 */ /* 0x000fe20000000000 */
[----:B------:R-:W-:Y:S01]  /*1930*/  @!P2 IMAD.IADD R231, R231, 0x1, -R0 ;  /* 0x00000001e7e7a824 */ /* 0x000fe200078e0a00 */
[----:B------:R-:W-:Y:S02]  /*1940*/  ISETP.GE.AND P3, PT, R8, RZ, PT ;  /* 0x000000ff0800720c */ /* 0x000fe40003f66270 */
[----:B------:R-:W-:Y:S01]  /*1950*/  ISETP.GT.U32.AND P6, PT, R0, R229, PT ;  /* 0x000000e50000720c */ /* 0x000fe20003fc4070 */
[----:B------:R-:W-:Y:S01]  /*1960*/  IMAD.HI.U32 R6, R2, R227, RZ ;  /* 0x000000e302067227 */ /* 0x000fe200078e00ff */
[----:B------:R-:W-:-:S02]  /*1970*/  ISETP.GT.U32.AND P2, PT, R0, R231, PT ;  /* 0x000000e70000720c */ /* 0x000fc40003f44070 */
[----:B------:R-:W-:Y:S01]  /*1980*/  IABS R193, R13 ;  /* 0x0000000d00c17213 */ /* 0x000fe20000000000 */
[----:B------:R-:W-:Y:S01]  /*1990*/  @!P5 IMAD.IADD R233, R233, 0x1, -R0 ;  /* 0x00000001e9e9d824 */ /* 0x000fe200078e0a00 */
[----:B------:R-:W-:Y:S01]  /*19a0*/  ISETP.GE.AND P5, PT, R7, RZ, PT ;  /* 0x000000ff0700720c */ /* 0x000fe20003fa6270 */
[----:B------:R-:W-:Y:S01]  /*19b0*/  IMAD.HI.U32 R7, R2, R223, RZ ;  /* 0x000000df02077227 */ /* 0x000fe200078e00ff */
[C---:B------:R-:W-:Y:S02]  /*19c0*/  LOP3.LUT R16, R4.reuse, 0x18, RZ, 0xfc, !PT ;  /* 0x0000001804107812 */ /* 0x040fe400078efcff */
[C---:B------:R-:W-:Y:S01]  /*19d0*/  LOP3.LUT R18, R4.reuse, 0x16, RZ, 0xfc, !PT ;  /* 0x0000001604127812 */ /* 0x040fe200078efcff */
[----:B------:R-:W-:Y:S01]  /*19e0*/  IMAD.MOV R8, RZ, RZ, -R6 ;  /* 0x000000ffff087224 */ /* 0x000fe200078e0a06 */
[C---:B------:R-:W-:Y:S01]  /*19f0*/  LOP3.LUT R28, R4.reuse, 0x14, RZ, 0xfc, !PT ;  /* 0x00000014041c7812 */ /* 0x040fe200078efcff */
[----:B------:R-:W-:Y:S01]  /*1a00*/  IMAD.MOV R7, RZ, RZ, -R7 ;  /* 0x000000ffff077224 */ /* 0x000fe200078e0a07 */
[----:B------:R-:W-:Y:S01]  /*1a10*/  LOP3.LUT R30, R4, 0x12, RZ, 0xfc, !PT ;  /* 0x00000012041e7812 */ /* 0x000fe200078efcff */
[----:B------:R-:W-:Y:S01]  /*1a20*/  IMAD R227, R0, R8, R227 ;  /* 0x0000000800e37224 */ /* 0x000fe200078e02e3 */
[----:B------:R-:W-:Y:S01]  /*1a30*/  LOP3.LUT R32, R4, 0x10, RZ, 0xfc, !PT ;  /* 0x0000001004207812 */ /* 0x000fe200078efcff */
[----:B------:R-:W-:Y:S01]  /*1a40*/  IMAD R223, R0, R7, R223 ;  /* 0x0000000700df7224 */ /* 0x000fe200078e02df */
[----:B------:R-:W-:Y:S01]  /*1a50*/  LOP3.LUT R34, R4, 0xe, RZ, 0xfc, !PT ;  /* 0x0000000e04227812 */ /* 0x000fe200078efcff */
[----:B------:R-:W-:Y:S01]  /*1a60*/  @!P6 IMAD.IADD R229, R229, 0x1, -R0 ;  /* 0x00000001e5e5e824 */ /* 0x000fe200078e0a00 */
[----:B------:R-:W-:Y:S01]  /*1a70*/  IABS R243, R32 ;  /* 0x0000002000f37213 */ /* 0x000fe20000000000 */
[----:B------:R-:W-:Y:S01]  /*1a80*/  IMAD.HI.U32 R6, R2, R225, RZ ;  /* 0x000000e102067227 */ /* 0x000fe200078e00ff */
[----:B------:R-:W-:-:S02]  /*1a90*/  IABS R251, R34 ;  /* 0x0000002200fb7213 */ /* 0x000fc40000000000 */
[----:B------:R-:W-:Y:S01]  /*1aa0*/  LOP3.LUT R36, R4, 0xc, RZ, 0xfc, !PT ;  /* 0x0000000c04247812 */ /* 0x000fe200078efcff */
[----:B------:R-:W-:Y:S01]  /*1ab0*/  @!P2 IMAD.IADD R231, R231, 0x1, -R0 ;  /* 0x00000001e7e7a824 */ /* 0x000fe200078e0a00 */
[C---:B------:R-:W-:Y:S01]  /*1ac0*/  ISETP.GT.U32.AND P2, PT, R0.reuse, R227, PT ;  /* 0x000000e30000720c */ /* 0x040fe20003f44070 */
[----:B------:R-:W-:Y:S01]  /*1ad0*/  @!P0 IMAD.MOV R229, RZ, RZ, -R229 ;  /* 0x000000ffffe58224 */ /* 0x000fe200078e0ae5 */
[----:B------:R-:W-:Y:S01]  /*1ae0*/  ISETP.GT.U32.AND P0, PT, R0, R223, PT ;  /* 0x000000df0000720c */ /* 0x000fe20003f04070 */
[----:B------:R-:W-:Y:S01]  /*1af0*/  IMAD.MOV R6, RZ, RZ, -R6 ;  /* 0x000000ffff067224 */ /* 0x000fe200078e0a06 */
[----:B------:R-:W-:Y:S01]  /*1b00*/  LOP3.LUT R42, R4, 0x6, RZ, 0xfc, !PT ;  /* 0x00000006042a7812 */ /* 0x000fe200078efcff */
[----:B------:R-:W-:Y:S01]  /*1b10*/  @!P4 IMAD.MOV R233, RZ, RZ, -R233 ;  /* 0x000000ffffe9c224 */ /* 0x000fe200078e0ae9 */
[----:B------:R-:W-:Y:S01]  /*1b20*/  ISETP.GE.AND P4, PT, R9, RZ, PT ;  /* 0x000000ff0900720c */ /* 0x000fe20003f86270 */
[----:B------:R-:W-:Y:S01]  /*1b30*/  IMAD R225, R0, R6, R225 ;  /* 0x0000000600e17224 */ /* 0x000fe200078e02e1 */
[C---:B------:R-:W-:Y:S01]  /*1b40*/  LOP3.LUT R9, R4.reuse, 0xea, RZ, 0xfc, !PT ;  /* 0x000000ea04097812 */ /* 0x040fe200078efcff */
[----:B------:R-:W-:Y:S01]  /*1b50*/  @!P1 IMAD.MOV R231, RZ, RZ, -R231 ;  /* 0x000000ffffe79224 */ /* 0x000fe200078e0ae7 */
[----:B------:R-:W-:-:S02]  /*1b60*/  LOP3.LUT R6, R4, 0xec, RZ, 0xfc, !PT ;  /* 0x000000ec04067812 */ /* 0x000fc400078efcff */
[----:B------:R-:W-:Y:S01]  /*1b70*/  IABS R219, R9 ;  /* 0x0000000900db7213 */ /* 0x000fe20000000000 */
[--C-:B------:R-:W-:Y:S01]  /*1b80*/  @!P2 IMAD.IADD R227, R227, 0x1, -R0.reuse ;  /* 0x00000001e3e3a824 */ /* 0x100fe200078e0a00 */
[----:B------:R-:W-:Y:S01]  /*1b90*/  ISETP.GT.U32.AND P1, PT, R0, R225, PT ;  /* 0x000000e10000720c */ /* 0x000fe20003f24070 */
[----:B------:R-:W-:Y:S01]  /*1ba0*/  @!P0 IMAD.IADD R223, R223, 0x1, -R0 ;  /* 0x00000001dfdf8824 */ /* 0x000fe200078e0a00 */
[----:B------:R-:W-:Y:S01]  /*1bb0*/  IABS R221, R6 ;  /* 0x0000000600dd7213 */ /* 0x000fe20000000000 */
[----:B------:R-:W-:Y:S01]  /*1bc0*/  IMAD.HI.U32 R7, R2, R219, RZ ;  /* 0x000000db02077227 */ /* 0x000fe200078e00ff */
[C---:B------:R-:W-:Y:S02]  /*1bd0*/  ISETP.GT.U32.AND P2, PT, R0.reuse, R227, PT ;  /* 0x000000e30000720c */ /* 0x040fe40003f44070 */
[----:B------:R-:W-:Y:S01]  /*1be0*/  ISETP.GT.U32.AND P0, PT, R0, R223, PT ;  /* 0x000000df0000720c */ /* 0x000fe20003f04070 */
[----:B------:R-:W-:Y:S01]  /*1bf0*/  IMAD.MOV R7, RZ, RZ, -R7 ;  /* 0x000000ffff077224 */ /* 0x000fe200078e0a07 */
[----:B------:R-:W-:Y:S01]  /*1c00*/  ISETP.GE.AND P6, PT, R6, RZ, PT ;  /* 0x000000ff0600720c */ /* 0x000fe20003fc6270 */
[----:B------:R-:W-:Y:S01]  /*1c10*/  IMAD.HI.U32 R6, R2, R221, RZ ;  /* 0x000000dd02067227 */ /* 0x000fe200078e00ff */
[----:B------:R-:W-:-:S02]  /*1c20*/  LOP3.LUT R40, R4, 0x8, RZ, 0xfc, !PT ;  /* 0x0000000804287812 */ /* 0x000fc400078efcff */
[----:B------:R-:W-:Y:S01]  /*1c30*/  LOP3.LUT R38, R4, 0xa, RZ, 0xfc, !PT ;  /* 0x0000000a04267812 */ /* 0x000fe200078efcff */
[----:B------:R-:W-:Y:S01]  /*1c40*/  IMAD R219, R0, R7, R219 ;  /* 0x0000000700db7224 */ /* 0x000fe200078e02db */
[----:B------:R-:W-:Y:S01]  /*1c50*/  IABS R247, R42 ;  /* 0x0000002a00f77213 */ /* 0x000fe20000000000 */
[----:B------:R-:W-:Y:S01]  /*1c60*/  IMAD.HI.U32 R7, R2, R215, RZ ;  /* 0x000000d702077227 */ /* 0x000fe200078e00ff */
[----:B------:R-:W-:Y:S02]  /*1c70*/  IABS R249, R40 ;  /* 0x0000002800f97213 */ /* 0x000fe40000000000 */
[----:B------:R-:W-:Y:S01]  /*1c80*/  IABS R245, R38 ;  /* 0x0000002600f57213 */ /* 0x000fe20000000000 */
[----:B------:R-:W-:Y:S01]  /*1c90*/  @!P1 IMAD.IADD R225, R225, 0x1, -R0 ;  /* 0x00000001e1e19824 */ /* 0x000fe200078e0a00 */
[----:B------:R-:W-:Y:S01]  /*1ca0*/  LOP3.LUT R44, R4, 0x4, RZ, 0xfc, !PT ;  /* 0x00000004042c7812 */ /* 0x000fe200078efcff */
[----:B------:R-:W-:Y:S01]  /*1cb0*/  IMAD.MOV R7, RZ, RZ, -R7 ;  /* 0x000000ffff077224 */ /* 0x000fe200078e0a07 */
[----:B------:R-:W-:Y:S01]  /*1cc0*/  SHF.R.S32.HI R20, RZ, 0x7, R20 ;  /* 0x00000007ff147819 */ /* 0x000fe20000011414 */
[--C-:B------:R-:W-:Y:S01]  /*1cd0*/  @!P2 IMAD.IADD R227, R227, 0x1, -R0.reuse ;  /* 0x00000001e3e3a824 */ /* 0x100fe200078e0a00 */
[C---:B------:R-:W-:Y:S01]  /*1ce0*/  ISETP.GT.U32.AND P1, PT, R0.reuse, R225, PT ;  /* 0x000000e10000720c */ /* 0x040fe20003f24070 */
[----:B------:R-:W-:Y:S01]  /*1cf0*/  IMAD R215, R0, R7, R215 ;  /* 0x0000000700d77224 */ /* 0x000fe200078e02d7 */
[----:B------:R-:W-:Y:S01]  /*1d00*/  ISETP.GE.AND P2, PT, R9, RZ, PT ;  /* 0x000000ff0900720c */ /* 0x000fe20003f46270 */
[----:B------:R-:W-:Y:S01]  /*1d10*/  @!P0 IMAD.IADD R223, R223, 0x1, -R0 ;  /* 0x00000001dfdf8824 */ /* 0x000fe200078e0a00 */
[----:B------:R-:W-:Y:S01]  /*1d20*/  LOP3.LUT R9, R4, 0xe2, RZ, 0xfc, !PT ;  /* 0x000000e204097812 */ /* 0x000fe200078efcff */
[----:B------:R-:W-:Y:S01]  /*1d30*/  IMAD.MOV R8, RZ, RZ, -R6 ;  /* 0x000000ffff087224 */ /* 0x000fe200078e0a06 */
[----:B------:R-:W-:Y:S01]  /*1d40*/  IABS R22, R44 ;  /* 0x0000002c00167213 */ /* 0x000fe20000000000 */
[----:B------:R-:W-:Y:S01]  /*1d50*/  @!P3 IMAD.MOV R227, RZ, RZ, -R227 ;  /* 0x000000ffffe3b224 */ /* 0x000fe200078e0ae3 */
[C---:B------:R-:W-:Y:S01]  /*1d60*/  ISETP.GT.U32.AND P3, PT, R0.reuse, R219, PT ;  /* 0x000000db0000720c */ /* 0x040fe20003f64070 */
[----:B------:R-:W-:Y:S01]  /*1d70*/  @!P4 IMAD.MOV R223, RZ, RZ, -R223 ;  /* 0x000000ffffdfc224 */ /* 0x000fe200078e0adf */
[C---:B------:R-:W-:Y:S01]  /*1d80*/  ISETP.GT.U32.AND P4, PT, R0.reuse, R215, PT ;  /* 0x000000d70000720c */ /* 0x040fe20003f84070 */
[----:B------:R-:W-:Y:S01]  /*1d90*/  IMAD R221, R0, R8, R221 ;  /* 0x0000000800dd7224 */ /* 0x000fe200078e02dd */
[----:B------:R-:W-:Y:S01]  /*1da0*/  LOP3.LUT R8, R4, 0xe4, RZ, 0xfc, !PT ;  /* 0x000000e404087812 */ /* 0x000fe200078efcff */
[----:B------:R-:W-:Y:S01]  /*1db0*/  IMAD.HI.U32 R6, R2, R217, RZ ;  /* 0x000000d902067227 */ /* 0x000fe200078e00ff */
[----:B------:R-:W-:-:S02]  /*1dc0*/  IABS R211, R9 ;  /* 0x0000000900d37213 */ /* 0x000fc40000000000 */
[----:B------:R-:W-:Y:S01]  /*1dd0*/  IABS R213, R8 ;  /* 0x0000000800d57213 */ /* 0x000fe20000000000 */
[----:B------:R-:W-:Y:S02]  /*1de0*/  IMAD.MOV R6, RZ, RZ, -R6 ;  /* 0x000000ffff067224 */ /* 0x000fe400078e0a06 */
[----:B------:R-:W-:Y:S01]  /*1df0*/  @!P1 IMAD.IADD R225, R225, 0x1, -R0 ;  /* 0x00000001e1e19824 */ /* 0x000fe200078e0a00 */
[C---:B------:R-:W-:Y:S01]  /*1e00*/  ISETP.GT.U32.AND P1, PT, R0.reuse, R221, PT ;  /* 0x000000dd0000720c */ /* 0x040fe20003f24070 */
[----:B------:R-:W-:Y:S02]  /*1e10*/  IMAD R217, R0, R6, R217 ;  /* 0x0000000600d97224 */ /* 0x000fe400078e02d9 */
[----:B------:R-:W-:-:S03]  /*1e20*/  IMAD.HI.U32 R6, R2, R213, RZ ;  /* 0x000000d502067227 */ /* 0x000fc600078e00ff */
[C---:B------:R-:W-:Y:S01]  /*1e30*/  ISETP.GT.U32.AND P0, PT, R0.reuse, R217, PT ;  /* 0x000000d90000720c */ /* 0x040fe20003f04070 */
[--C-:B------:R-:W-:Y:S02]  /*1e40*/  @!P3 IMAD.IADD R219, R219, 0x1, -R0.reuse ;  /* 0x00000001dbdbb824 */ /* 0x100fe400078e0a00 */
[----:B------:R-:W-:Y:S02]  /*1e50*/  @!P4 IMAD.IADD R215, R215, 0x1, -R0 ;  /* 0x00000001d7d7c824 */ /* 0x000fe400078e0a00 */
[----:B------:R-:W-:Y:S01]  /*1e60*/  IMAD.MOV R6, RZ, RZ, -R6 ;  /* 0x000000ffff067224 */ /* 0x000fe200078e0a06 */
[C---:B------:R-:W-:Y:S01]  /*1e70*/  ISETP.GT.U32.AND P3, PT, R0.reuse, R219, PT ;  /* 0x000000db0000720c */ /* 0x040fe20003f64070 */
[----:B------:R-:W-:Y:S01]  /*1e80*/  @!P1 IMAD.IADD R221, R221, 0x1, -R0 ;  /* 0x00000001dddd9824 */ /* 0x000fe200078e0a00 */
[C---:B------:R-:W-:Y:S01]  /*1e90*/  ISETP.GT.U32.AND P4, PT, R0.reuse, R215, PT ;  /* 0x000000d70000720c */ /* 0x040fe20003f84070 */
[----:B------:R-:W-:Y:S02]  /*1ea0*/  IMAD R213, R0, R6, R213 ;  /* 0x0000000600d57224 */ /* 0x000fe400078e02d5 */
[----:B------:R-:W-:Y:S01]  /*1eb0*/  IMAD.HI.U32 R6, R2, R211, RZ ;  /* 0x000000d302067227 */ /* 0x000fe200078e00ff */
[----:B------:R-:W-:-:S03]  /*1ec0*/  ISETP.GT.U32.AND P1, PT, R0, R221, PT ;  /* 0x000000dd0000720c */ /* 0x000fc60003f24070 */
[----:B------:R-:W-:Y:S02]  /*1ed0*/  IMAD.MOV R6, RZ, RZ, -R6 ;  /* 0x000000ffff067224 */ /* 0x000fe400078e0a06 */
[----:B------:R-:W-:Y:S01]  /*1ee0*/  @!P5 IMAD.MOV R225, RZ, RZ, -R225 ;  /* 0x000000ffffe1d224 */ /* 0x000fe200078e0ae1 */
[----:B------:R-:W-:Y:S01]  /*1ef0*/  ISETP.GE.AND P5, PT, R10, RZ, PT ;  /* 0x000000ff0a00720c */ /* 0x000fe20003fa6270 */
[--C-:B------:R-:W-:Y:S01]  /*1f00*/  @!P0 IMAD.IADD R217, R217, 0x1, -R0.reuse ;  /* 0x00000001d9d98824 */ /* 0x100fe200078e0a00 */
[----:B------:R-:W-:Y:S01]  /*1f10*/  LOP3.LUT R10, R4, 0xe0, RZ, 0xfc, !PT ;  /* 0x000000e0040a7812 */ /* 0x000fe200078efcff */
[----:B------:R-:W-:Y:S01]  /*1f20*/  IMAD R211, R0, R6, R211 ;  /* 0x0000000600d37224 */ /* 0x000fe200078e02d3 */
[----:B------:R-:W-:Y:S01]  /*1f30*/  LOP3.LUT R6, R4, 0xde, RZ, 0xfc, !PT ;  /* 0x000000de04067812 */ /* 0x000fe200078efcff */
[--C-:B------:R-:W-:Y:S01]  /*1f40*/  @!P3 IMAD.IADD R219, R219, 0x1, -R0.reuse ;  /* 0x00000001dbdbb824 */ /* 0x100fe200078e0a00 */
[----:B------:R-:W-:Y:S01]  /*1f50*/  IABS R209, R10 ;  /* 0x0000000a00d17213 */ /* 0x000fe20000000000 */
[--C-:B------:R-:W-:Y:S01]  /*1f60*/  @!P4 IMAD.IADD R215, R215, 0x1, -R0.reuse ;  /* 0x00000001d7d7c824 */ /* 0x100fe200078e0a00 */
[C---:B------:R-:W-:Y:S01]  /*1f70*/  ISETP.GT.U32.AND P0, PT, R0.reuse, R217, PT ;  /* 0x000000d90000720c */ /* 0x040fe20003f04070 */
[----:B------:R-:W-:Y:S01]  /*1f80*/  @!P1 IMAD.IADD R221, R221, 0x1, -R0 ;  /* 0x00000001dddd9824 */ /* 0x000fe200078e0a00 */
[----:B------:R-:W-:Y:S01]  /*1f90*/  ISETP.GT.U32.AND P3, PT, R0, R213, PT ;  /* 0x000000d50000720c */ /* 0x000fe20003f64070 */
[----:B------:R-:W-:Y:S01]  /*1fa0*/  IMAD.HI.U32 R7, R2, R209, RZ ;  /* 0x000000d102077227 */ /* 0x000fe200078e00ff */
[----:B------:R-:W-:-:S02]  /*1fb0*/  ISETP.GT.U32.AND P4, PT, R0, R211, PT ;  /* 0x000000d30000720c */ /* 0x000fc40003f84070 */
[----:B------:R-:W-:Y:S01]  /*1fc0*/  ISETP.GE.AND P1, PT, R11, RZ, PT ;  /* 0x000000ff0b00720c */ /* 0x000fe20003f26270 */
[----:B------:R-:W-:Y:S01]  /*1fd0*/  IMAD.MOV R7, RZ, RZ, -R7 ;  /* 0x000000ffff077224 */ /* 0x000fe200078e0a07 */
[----:B------:R-:W-:Y:S01]  /*1fe0*/  IABS R207, R6 ;  /* 0x0000000600cf7213 */ /* 0x000fe20000000000 */
[----:B------:R-:W-:Y:S01]  /*1ff0*/  @!P6 IMAD.MOV R221, RZ, RZ, -R221 ;  /* 0x000000ffffdde224 */ /* 0x000fe200078e0add */
[----:B------:R-:W-:Y:S01]  /*2000*/  ISETP.GE.AND P6, PT, R8, RZ, PT ;  /* 0x000000ff0800720c */ /* 0x000fe20003fc6270 */
[----:B------:R-:W-:Y:S01]  /*2010*/  IMAD R209, R0, R7, R209 ;  /* 0x0000000700d17224 */ /* 0x000fe200078e02d1 */
[C---:B------:R-:W-:Y:S01]  /*2020*/  LOP3.LUT R7, R4.reuse, 0xdc, RZ, 0xfc, !PT ;  /* 0x000000dc04077812 */ /* 0x040fe200078efcff */
[--C-:B------:R-:W-:Y:S01]  /*2030*/  @!P0 IMAD.IADD R217, R217, 0x1, -R0.reuse ;  /* 0x00000001d9d98824 */ /* 0x100fe200078e0a00 */
[----:B------:R-:W-:Y:S01]  /*2040*/  LOP3.LUT R8, R4, 0xda, RZ, 0xfc, !PT ;  /* 0x000000da04087812 */ /* 0x000fe200078efcff */
[--C-:B------:R-:W-:Y:S01]  /*2050*/  @!P3 IMAD.IADD R213, R213, 0x1, -R0.reuse ;  /* 0x00000001d5d5b824 */ /* 0x100fe200078e0a00 */
[----:B------:R-:W-:Y:S01]  /*2060*/  IABS R205, R7 ;  /* 0x0000000700cd7213 */ /* 0x000fe20000000000 */
[----:B------:R-:W-:Y:S01]  /*2070*/  @!P4 IMAD.IADD R211, R211, 0x1, -R0 ;  /* 0x00000001d3d3c824 */ /* 0x000fe200078e0a00 */
[----:B------:R-:W-:Y:S01]  /*2080*/  IABS R203, R8 ;  /* 0x0000000800cb7213 */ /* 0x000fe20000000000 */
[----:B------:R-:W-:Y:S01]  /*2090*/  @!P5 IMAD.MOV R217, RZ, RZ, -R217 ;  /* 0x000000ffffd9d224 */ /* 0x000fe200078e0ad9 */
[----:B------:R-:W-:Y:S01]  /*20a0*/  ISETP.GT.U32.AND P3, PT, R0, R213, PT ;  /* 0x000000d50000720c */ /* 0x000fe20003f64070 */
[----:B------:R-:W-:Y:S01]  /*20b0*/  @!P1 IMAD.MOV R215, RZ, RZ, -R215 ;  /* 0x000000ffffd79224 */ /* 0x000fe200078e0ad7 */
[----:B------:R-:W-:Y:S01]  /*20c0*/  ISETP.GE.AND P5, PT, R6, RZ, PT ;  /* 0x000000ff0600720c */ /* 0x000fe20003fa6270 */
[----:B------:R-:W-:Y:S01]  /*20d0*/  IMAD.HI.U32 R6, R2, R207, RZ ;  /* 0x000000cf02067227 */ /* 0x000fe200078e00ff */
[----:B------:R-:W-:-:S02]  /*20e0*/  ISETP.GT.U32.AND P4, PT, R0, R211, PT ;  /* 0x000000d30000720c */ /* 0x000fc40003f84070 */
[----:B------:R-:W-:Y:S01]  /*20f0*/  ISETP.GE.AND P1, PT, R7, RZ, PT ;  /* 0x000000ff0700720c */ /* 0x000fe20003f26270 */
[----:B------:R-:W-:Y:S01]  /*2100*/  IMAD.HI.U32 R7, R2, R205, RZ ;  /* 0x000000cd02077227 */ /* 0x000fe200078e00ff */
[----:B------:R-:W-:Y:S02]  /*2110*/  ISETP.GE.AND P0, PT, R10, RZ, PT ;  /* 0x000000ff0a00720c */ /* 0x000fe40003f06270 */
[C---:B------:R-:W-:Y:S01]  /*2120*/  LOP3.LUT R10, R4.reuse, 0xd6, RZ, 0xfc, !PT ;  /* 0x000000d6040a7812 */ /* 0x040fe200078efcff */
[----:B------:R-:W-:Y:S01]  /*2130*/  IMAD.MOV R6, RZ, RZ, -R6 ;  /* 0x000000ffff067224 */ /* 0x000fe200078e0a06 */
[----:B------:R-:W-:Y:S01]  /*2140*/  LOP3.LUT R11, R4, 0xd4, RZ, 0xfc, !PT ;  /* 0x000000d4040b7812 */ /* 0x000fe200078efcff */
[----:B------:R-:W-:Y:S01]  /*2150*/  IMAD.MOV R7, RZ, RZ, -R7 ;  /* 0x000000ffff077224 */ /* 0x000fe200078e0a07 */
[----:B------:R-:W-:Y:S01]  /*2160*/  IABS R199, R10 ;  /* 0x0000000a00c77213 */ /* 0x000fe20000000000 */
[C---:B------:R-:W-:Y:S01]  /*2170*/  IMAD R207, R0.reuse, R6, R207 ;  /* 0x0000000600cf7224 */ /* 0x040fe200078e02cf */
[----:B------:R-:W-:Y:S01]  /*2180*/  IABS R197, R11 ;  /* 0x0000000b00c57213 */ /* 0x000fe20000000000 */
[----:B------:R-:W-:Y:S01]  /*2190*/  @!P3 IMAD.IADD R213, R213, 0x1, -R0 ;  /* 0x00000001d5d5b824 */ /* 0x000fe200078e0a00 */
[C---:B------:R-:W-:Y:S01]  /*21a0*/  ISETP.GT.U32.AND P3, PT, R0.reuse, R209, PT ;  /* 0x000000d10000720c */ /* 0x040fe20003f64070 */
[----:B------:R-:W-:-:S02]  /*21b0*/  IMAD R205, R0, R7, R205 ;  /* 0x0000000700cd7224 */ /* 0x000fc400078e02cd */
[----:B------:R-:W-:Y:S01]  /*21c0*/  @!P4 IMAD.IADD R211, R211, 0x1, -R0 ;  /* 0x00000001d3d3c824 */ /* 0x000fe200078e0a00 */
[C---:B------:R-:W-:Y:S01]  /*21d0*/  ISETP.GT.U32.AND P4, PT, R0.reuse, R207, PT ;  /* 0x000000cf0000720c */ /* 0x040fe20003f84070 */
[----:B------:R-:W-:Y:S01]  /*21e0*/  @!P6 IMAD.MOV R213, RZ, RZ, -R213 ;  /* 0x000000ffffd5e224 */ /* 0x000fe200078e0ad5 */
[----:B------:R-:W-:Y:S01]  /*21f0*/  ISETP.GT.U32.AND P6, PT, R0, R205, PT ;  /* 0x000000cd0000720c */ /* 0x000fe20003fc4070 */
[----:B------:R-:W-:Y:S01]  /*2200*/  @!P2 IMAD.MOV R219, RZ, RZ, -R219 ;  /* 0x000000ffffdba224 */ /* 0x000fe200078e0adb */
[----:B------:R-:W-:Y:S01]  /*2210*/  ISETP.GE.AND P2, PT, R9, RZ, PT ;  /* 0x000000ff0900720c */ /* 0x000fe20003f46270 */
[----:B------:R-:W-:Y:S01]  /*2220*/  IMAD.HI.U32 R6, R2, R203, RZ ;  /* 0x000000cb02067227 */ /* 0x000fe200078e00ff */
[----:B------:R-:W-:-:S03]  /*2230*/  LOP3.LUT R9, R4, 0xd8, RZ, 0xfc, !PT ;  /* 0x000000d804097812 */ /* 0x000fc600078efcff */
[----:B------:R-:W-:Y:S01]  /*2240*/  @!P3 IMAD.IADD R209, R209, 0x1, -R0 ;  /* 0x00000001d1d1b824 */ /* 0x000fe200078e0a00 */
[----:B------:R-:W-:Y:S01]  /*2250*/  IABS R201, R9 ;  /* 0x0000000900c97213 */ /* 0x000fe20000000000 */
[----:B------:R-:W-:Y:S02]  /*2260*/  IMAD.MOV R6, RZ, RZ, -R6 ;  /* 0x000000ffff067224 */ /* 0x000fe400078e0a06 */
[--C-:B------:R-:W-:Y:S01]  /*2270*/  @!P4 IMAD.IADD R207, R207, 0x1, -R0.reuse ;  /* 0x00000001cfcfc824 */ /* 0x100fe200078e0a00 */
[----:B------:R-:W-:Y:S01]  /*2280*/  ISETP.GT.U32.AND P3, PT, R0, R209, PT ;  /* 0x000000d10000720c */ /* 0x000fe20003f64070 */
[----:B------:R-:W-:Y:S02]  /*2290*/  @!P6 IMAD.IADD R205, R205, 0x1, -R0 ;  /* 0x00000001cdcde824 */ /* 0x000fe400078e0a00 */
[----:B------:R-:W-:Y:S01]  /*22a0*/  IMAD.HI.U32 R7, R2, R201, RZ ;  /* 0x000000c902077227 */ /* 0x000fe200078e00ff */
[C---:B------:R-:W-:Y:S02]  /*22b0*/  ISETP.GT.U32.AND P4, PT, R0.reuse, R207, PT ;  /* 0x000000cf0000720c */ /* 0x040fe40003f84070 */
[----:B------:R-:W-:Y:S01]  /*22c0*/  ISETP.GT.U32.AND P6, PT, R0, R205, PT ;  /* 0x000000cd0000720c */ /* 0x000fe20003fc4070 */
[----:B------:R-:W-:-:S02]  /*22d0*/  IMAD.MOV R7, RZ, RZ, -R7 ;  /* 0x000000ffff077224 */ /* 0x000fc400078e0a07 */
[C---:B------:R-:W-:Y:S02]  /*22e0*/  IMAD R203, R0.reuse, R6, R203 ;  /* 0x0000000600cb7224 */ /* 0x040fe400078e02cb */
[----:B------:R-:W-:Y:S02]  /*22f0*/  IMAD R201, R0, R7, R201 ;  /* 0x0000000700c97224 */ /* 0x000fe400078e02c9 */
[----:B------:R-:W-:-:S04]  /*2300*/  IMAD.HI.U32 R6, R2, R199, RZ ;  /* 0x000000c702067227 */ /* 0x000fc800078e00ff */
[--C-:B------:R-:W-:Y:S01]  /*2310*/  @!P4 IMAD.IADD R207, R207, 0x1, -R0.reuse ;  /* 0x00000001cfcfc824 */ /* 0x100fe200078e0a00 */
[----:B------:R-:W-:Y:S01]  /*2320*/  ISETP.GT.U32.AND P4, PT, R0, R203, PT ;  /* 0x000000cb0000720c */ /* 0x000fe20003f84070 */
[----:B------:R-:W-:Y:S01]  /*2330*/  @!P2 IMAD.MOV R211, RZ, RZ, -R211 ;  /* 0x000000ffffd3a224 */ /* 0x000fe200078e0ad3 */
[----:B------:R-:W-:Y:S01]  /*2340*/  ISETP.GE.AND P2, PT, R8, RZ, PT ;  /* 0x000000ff0800720c */ /* 0x000fe20003f46270 */
[----:B------:R-:W-:Y:S01]  /*2350*/  @!P6 IMAD.IADD R205, R205, 0x1, -R0 ;  /* 0x00000001cdcde824 */ /* 0x000fe200078e0a00 */
[----:B------:R-:W-:Y:S01]  /*2360*/  ISETP.GT.U32.AND P6, PT, R0, R201, PT ;  /* 0x000000c90000720c */ /* 0x000fe20003fc4070 */
[----:B------:R-:W-:Y:S02]  /*2370*/  IMAD.MOV R8, RZ, RZ, -R6 ;  /* 0x000000ffff087224 */ /* 0x000fe400078e0a06 */
[----:B------:R-:W-:-:S04]  /*2380*/  IMAD.HI.U32 R6, R2, R197, RZ ;  /* 0x000000c502067227 */ /* 0x000fc800078e00ff */
[----:B------:R-:W-:Y:S01]  /*2390*/  @!P3 IMAD.IADD R209, R209, 0x1, -R0 ;  /* 0x00000001d1d1b824 */ /* 0x000fe200078e0a00 */
[----:B------:R-:W-:Y:S01]  /*23a0*/  ISETP.GE.AND P3, PT, R9, RZ, PT ;  /* 0x000000ff0900720c */ /* 0x000fe20003f66270 */
[C---:B------:R-:W-:Y:S02]  /*23b0*/  IMAD R199, R0.reuse, R8, R199 ;  /* 0x0000000800c77224 */ /* 0x040fe400078e02c7 */
[----:B------:R-:W-:Y:S02]  /*23c0*/  IMAD.MOV R9, RZ, RZ, -R6 ;  /* 0x000000ffff097224 */ /* 0x000fe400078e0a06 */
[--C-:B------:R-:W-:Y:S01]  /*23d0*/  @!P4 IMAD.IADD R203, R203, 0x1, -R0.reuse ;  /* 0x00000001cbcbc824 */ /* 0x100fe200078e0a00 */
[C---:B------:R-:W-:Y:S01]  /*23e0*/  ISETP.GT.U32.AND P4, PT, R0.reuse, R199, PT ;  /* 0x000000c70000720c */ /* 0x040fe20003f84070 */
[----:B------:R-:W-:Y:S01]  /*23f0*/  IMAD R197, R0, R9, R197 ;  /* 0x0000000900c57224 */ /* 0x000fe200078e02c5 */
[----:B------:R-:W-:Y:S01]  /*2400*/  LOP3.LUT R9, R4, 0xca, RZ, 0xfc, !PT ;  /* 0x000000ca04097812 */ /* 0x000fe200078efcff */
[----:B------:R-:W-:-:S02]  /*2410*/  @!P6 IMAD.IADD R201, R201, 0x1, -R0 ;  /* 0x00000001c9c9e824 */ /* 0x000fc400078e0a00 */
[----:B------:R-:W-:Y:S01]  /*2420*/  IMAD.HI.U32 R7, R2, R195, RZ ;  /* 0x000000c302077227 */ /* 0x000fe200078e00ff */
[----:B------:R-:W-:Y:S02]  /*2430*/  ISETP.GT.U32.AND P6, PT, R0, R197, PT ;  /* 0x000000c50000720c */ /* 0x000fe40003fc4070 */
[----:B------:R-:W-:Y:S01]  /*2440*/  IABS R187, R9 ;  /* 0x0000000900bb7213 */ /* 0x000fe20000000000 */
[----:B------:R-:W-:Y:S02]  /*2450*/  IMAD.MOV R7, RZ, RZ, -R7 ;  /* 0x000000ffff077224 */ /* 0x000fe400078e0a07 */
[----:B------:R-:W-:-:S04]  /*2460*/  IMAD.HI.U32 R6, R2, R191, RZ ;  /* 0x000000bf02067227 */ /* 0x000fc800078e00ff */
[--C-:B------:R-:W-:Y:S01]  /*2470*/  @!P4 IMAD.IADD R199, R199, 0x1, -R0.reuse ;  /* 0x00000001c7c7c824 */ /* 0x100fe200078e0a00 */
[C---:B------:R-:W-:Y:S01]  /*2480*/  ISETP.GT.U32.AND P4, PT, R0.reuse, R201, PT ;  /* 0x000000c90000720c */ /* 0x040fe20003f84070 */
[C---:B------:R-:W-:Y:S02]  /*2490*/  IMAD R195, R0.reuse, R7, R195 ;  /* 0x0000000700c37224 */ /* 0x040fe400078e02c3 */
[----:B------:R-:W-:Y:S01]  /*24a0*/  @!P6 IMAD.IADD R197, R197, 0x1, -R0 ;  /* 0x00000001c5c5e824 */ /* 0x000fe200078e0a00 */
[----:B------:R-:W-:Y:S01]  /*24b0*/  ISETP.GT.U32.AND P6, PT, R0, R199, PT ;  /* 0x000000c70000720c */ /* 0x000fe20003fc4070 */
[----:B------:R-:W-:-:S04]  /*24c0*/  IMAD.HI.U32 R8, R2, R193, RZ ;  /* 0x000000c102087227 */ /* 0x000fc800078e00ff */
[----:B------:R-:W-:Y:S02]  /*24d0*/  IMAD.MOV R6, RZ, RZ, -R6 ;  /* 0x000000ffff067224 */ /* 0x000fe400078e0a06 */
[----:B------:R-:W-:Y:S01]  /*24e0*/  @!P0 IMAD.MOV R209, RZ, RZ, -R209 ;  /* 0x000000ffffd18224 */ /* 0x000fe200078e0ad1 */
[C---:B------:R-:W-:Y:S01]  /*24f0*/  ISETP.GT.U32.AND P0, PT, R0.reuse, R203, PT ;  /* 0x000000cb0000720c */ /* 0x040fe20003f04070 */
[----:B------:R-:W-:Y:S01]  /*2500*/  @!P5 IMAD.MOV R207, RZ, RZ, -R207 ;  /* 0x000000ffffcfd224 */ /* 0x000fe200078e0acf */
[C---:B------:R-:W-:Y:S01]  /*2510*/  ISETP.GT.U32.AND P5, PT, R0.reuse, R197, PT ;  /* 0x000000c50000720c */ /* 0x040fe20003fa4070 */
[----:B------:R-:W-:Y:S01]  /*2520*/  @!P1 IMAD.MOV R205, RZ, RZ, -R205 ;  /* 0x000000ffffcd9224 */ /* 0x000fe200078e0acd */
[C---:B------:R-:W-:Y:S01]  /*2530*/  ISETP.GT.U32.AND P1, PT, R0.reuse, R195, PT ;  /* 0x000000c30000720c */ /* 0x040fe20003f24070 */
[----:B------:R-:W-:Y:S02]  /*2540*/  IMAD.MOV R8, RZ, RZ, -R8 ;  /* 0x000000ffff087224 */ /* 0x000fe400078e0a08 */
[----:B------:R-:W-:-:S02]  /*2550*/  IMAD R191, R0, R6, R191 ;  /* 0x0000000600bf7224 */ /* 0x000fc400078e02bf */
[----:B------:R-:W-:Y:S01]  /*2560*/  IMAD R193, R0, R8, R193 ;  /* 0x0000000800c17224 */ /* 0x000fe200078e02c1 */
[----:B------:R-:W-:Y:S01]  /*2570*/  LOP3.LUT R8, R4, 0xcc, RZ, 0xfc, !PT ;  /* 0x000000cc04087812 */ /* 0x000fe200078efcff */
[----:B------:R-:W-:Y:S01]  /*2580*/  @!P6 IMAD.IADD R199, R199, 0x1, -R0 ;  /* 0x00000001c7c7e824 */ /* 0x000fe200078e0a00 */
[----:B------:R-:W-:Y:S01]  /*2590*/  ISETP.GT.U32.AND P6, PT, R0, R191, PT ;  /* 0x000000bf0000720c */ /* 0x000fe20003fc4070 */
[----:B------:R-:W-:Y:S01]  /*25a0*/  IMAD.HI.U32 R7, R2, R187, RZ ;  /* 0x000000bb02077227 */ /* 0x000fe200078e00ff */
[----:B------:R-:W-:-:S03]  /*25b0*/  IABS R189, R8 ;  /* 0x0000000800bd7213 */ /* 0x000fc60000000000 */
[--C-:B------:R-:W-:Y:S01]  /*25c0*/  @!P0 IMAD.IADD R203, R203, 0x1, -R0.reuse ;  /* 0x00000001cbcb8824 */ /* 0x100fe200078e0a00 */
[----:B------:R-:W-:Y:S01]  /*25d0*/  ISETP.GT.U32.AND P0, PT, R0, R193, PT ;  /* 0x000000c10000720c */ /* 0x000fe20003f04070 */
[--C-:B------:R-:W-:Y:S01]  /*25e0*/  @!P4 IMAD.IADD R201, R201, 0x1, -R0.reuse ;  /* 0x00000001c9c9c824 */ /* 0x100fe200078e0a00 */
[----:B------:R-:W-:Y:S01]  /*25f0*/  ISETP.GE.AND P4, PT, R10, RZ, PT ;  /* 0x000000ff0a00720c */ /* 0x000fe20003f86270 */
[--C-:B------:R-:W-:Y:S01]  /*2600*/  @!P5 IMAD.IADD R197, R197, 0x1, -R0.reuse ;  /* 0x00000001c5c5d824 */ /* 0x100fe200078e0a00 */
[----:B------:R-:W-:Y:S01]  /*2610*/  ISETP.GE.AND P5, PT, R11, RZ, PT ;  /* 0x000000ff0b00720c */ /* 0x000fe20003fa6270 */
[----:B------:R-:W-:Y:S01]  /*2620*/  @!P1 IMAD.IADD R195, R195, 0x1, -R0 ;  /* 0x00000001c3c39824 */ /* 0x000fe200078e0a00 */
[----:B------:R-:W-:Y:S01]  /*2630*/  LOP3.LUT R10, R4, 0xc6, RZ, 0xfc, !PT ;  /* 0x000000c6040a7812 */ /* 0x000fe200078efcff */
[----:B------:R-:W-:Y:S01]  /*2640*/  IMAD.HI.U32 R6, R2, R189, RZ ;  /* 0x000000bd02067227 */ /* 0x000fe200078e00ff */
[----:B------:R-:W-:Y:S02]  /*2650*/  ISETP.GE.AND P1, PT, R12, RZ, PT ;  /* 0x000000ff0c00720c */ /* 0x000fe40003f26270 */
[----:B------:R-:W-:Y:S01]  /*2660*/  IABS R183, R10 ;  /* 0x0000000a00b77213 */ /* 0x000fe20000000000 */
[----:B------:R-:W-:Y:S01]  /*2670*/  IMAD.MOV R7, RZ, RZ, -R7 ;  /* 0x000000ffff077224 */ /* 0x000fe200078e0a07 */
[----:B------:R-:W-:Y:S01]  /*2680*/  LOP3.LUT R11, R4, 0xb8, RZ, 0xfc, !PT ;  /* 0x000000b8040b7812 */ /* 0x000fe200078efcff */
[----:B------:R-:W-:Y:S01]  /*2690*/  @!P2 IMAD.MOV R203, RZ, RZ, -R203 ;  /* 0x000000ffffcba224 */ /* 0x000fe200078e0acb */
[C---:B------:R-:W-:Y:S01]  /*26a0*/  ISETP.GT.U32.AND P2, PT, R0.reuse, R195, PT ;  /* 0x000000c30000720c */ /* 0x040fe20003f44070 */
[----:B------:R-:W-:Y:S01]  /*26b0*/  IMAD.MOV R6, RZ, RZ, -R6 ;  /* 0x000000ffff067224 */ /* 0x000fe200078e0a06 */
[----:B------:R-:W-:Y:S01]  /*26c0*/  IABS R169, R11 ;  /* 0x0000000b00a97213 */ /* 0x000fe20000000000 */
[----:B------:R-:W-:Y:S01]  /*26d0*/  IMAD R187, R0, R7, R187 ;  /* 0x0000000700bb7224 */ /* 0x000fe200078e02bb */
[C---:B------:R-:W-:Y:S01]  /*26e0*/  LOP3.LUT R7, R4.reuse, 0xc8, RZ, 0xfc, !PT ;  /* 0x000000c804077812 */ /* 0x040fe200078efcff */
[----:B------:R-:W-:Y:S01]  /*26f0*/  @!P6 IMAD.IADD R191, R191, 0x1, -R0 ;  /* 0x00000001bfbfe824 */ /* 0x000fe200078e0a00 */
[----:B------:R-:W-:Y:S01]  /*2700*/  LOP3.LUT R12, R4, 0xa4, RZ, 0xfc, !PT ;  /* 0x000000a4040c7812 */ /* 0x000fe200078efcff */
[C---:B------:R-:W-:Y:S01]  /*2710*/  IMAD R189, R0.reuse, R6, R189 ;  /* 0x0000000600bd7224 */ /* 0x040fe200078e02bd */
[----:B------:R-:W-:Y:S01]  /*2720*/  IABS R185, R7 ;  /* 0x0000000700b97213 */ /* 0x000fe20000000000 */
[----:B------:R-:W-:Y:S01]  /*2730*/  @!P4 IMAD.MOV R199, RZ, RZ, -R199 ;  /* 0x000000ffffc7c224 */ /* 0x000fe200078e0ac7 */
[C---:B------:R-:W-:Y:S01]  /*2740*/  ISETP.GT.U32.AND P6, PT, R0.reuse, R191, PT ;  /* 0x000000bf0000720c */ /* 0x040fe20003fc4070 */
[----:B------:R-:W-:Y:S01]  /*2750*/  @!P5 IMAD.MOV R197, RZ, RZ, -R197 ;  /* 0x000000ffffc5d224 */ /* 0x000fe200078e0ac5 */
[----:B------:R-:W-:Y:S01]  /*2760*/  ISETP.GT.U32.AND P4, PT, R0, R189, PT ;  /* 0x000000bd0000720c */ /* 0x000fe20003f84070 */
[----:B------:R-:W-:Y:S01]  /*2770*/  IMAD.HI.U32 R6, R2, R185, RZ ;  /* 0x000000b902067227 */ /* 0x000fe200078e00ff */
[----:B------:R-:W-:-:S02]  /*2780*/  ISETP.GE.AND P5, PT, R14, RZ, PT ;  /* 0x000000ff0e00720c */ /* 0x000fc40003fa6270 */
[----:B------:R-:W-:Y:S01]  /*2790*/  IABS R149, R12 ;  /* 0x0000000c00957213 */ /* 0x000fe20000000000 */
[--C-:B------:R-:W-:Y:S01]  /*27a0*/  @!P2 IMAD.IADD R195, R195, 0x1, -R0.reuse ;  /* 0x00000001c3c3a824 */ /* 0x100fe200078e0a00 */
[----:B------:R-:W-:Y:S01]  /*27b0*/  ISETP.GT.U32.AND P2, PT, R0, R187, PT ;  /* 0x000000bb0000720c */ /* 0x000fe20003f44070 */
[----:B------:R-:W-:Y:S01]  /*27c0*/  @!P0 IMAD.IADD R193, R193, 0x1, -R0 ;  /* 0x00000001c1c18824 */ /* 0x000fe200078e0a00 */
[----:B------:R-:W-:Y:S01]  /*27d0*/  ISETP.GE.AND P0, PT, R13, RZ, PT ;  /* 0x000000ff0d00720c */ /* 0x000fe20003f06270 */
[----:B------:R-:W-:Y:S01]  /*27e0*/  IMAD.MOV R6, RZ, RZ, -R6 ;  /* 0x000000ffff067224 */ /* 0x000fe200078e0a06 */
[----:B------:R-:W-:Y:S01]  /*27f0*/  LOP3.LUT R13, R4, 0x78, RZ, 0xfc, !PT ;  /* 0x00000078040d7812 */ /* 0x000fe200078efcff */
[----:B------:R-:W-:Y:S01]  /*2800*/  @!P3 IMAD.MOV R201, RZ, RZ, -R201 ;  /* 0x000000ffffc9b224 */ /* 0x000fe200078e0ac9 */
[C---:B------:R-:W-:Y:S01]  /*2810*/  ISETP.GT.U32.AND P3, PT, R0.reuse, R193, PT ;  /* 0x000000c10000720c */ /* 0x040fe20003f64070 */
[--C-:B------:R-:W-:Y:S01]  /*2820*/  @!P6 IMAD.IADD R191, R191, 0x1, -R0.reuse ;  /* 0x00000001bfbfe824 */ /* 0x100fe200078e0a00 */
[----:B------:R-:W-:Y:S01]  /*2830*/  ISETP.GE.AND P6, PT, R9, RZ, PT ;  /* 0x000000ff0900720c */ /* 0x000fe20003fc6270 */
[----:B------:R-:W-:Y:S01]  /*2840*/  IMAD R185, R0, R6, R185 ;  /* 0x0000000600b97224 */ /* 0x000fe200078e02b9 */
[----:B------:R-:W-:Y:S01]  /*2850*/  LOP3.LUT R6, R4, 0xc4, RZ, 0xfc, !PT ;  /* 0x000000c404067812 */ /* 0x000fe200078efcff */
[--C-:B------:R-:W-:Y:S01]  /*2860*/  @!P4 IMAD.IADD R189, R189, 0x1, -R0.reuse ;  /* 0x00000001bdbdc824 */ /* 0x100fe200078e0a00 */
[----:B------:R-:W-:Y:S01]  /*2870*/  ISETP.GE.AND P4, PT, R7, RZ, PT ;  /* 0x000000ff0700720c */ /* 0x000fe20003f86270 */
[----:B------:R-:W-:Y:S01]  /*2880*/  @!P5 IMAD.MOV R191, RZ, RZ, -R191 ;  /* 0x000000ffffbfd224 */ /* 0x000fe200078e0abf */
[C---:B------:R-:W-:Y:S01]  /*2890*/  ISETP.GT.U32.AND P5, PT, R0.reuse, R185, PT ;  /* 0x000000b90000720c */ /* 0x040fe20003fa4070 */
[----:B------:R-:W-:Y:S01]  /*28a0*/  @!P2 IMAD.IADD R187, R187, 0x1, -R0 ;  /* 0x00000001bbbba824 */ /* 0x000fe200078e0a00 */
[----:B------:R-:W-:Y:S01]  /*28b0*/  ISETP.GT.U32.AND P2, PT, R0, R189, PT ;  /* 0x000000bd0000720c */ /* 0x000fe20003f44070 */
[----:B------:R-:W-:Y:S01]  /*28c0*/  IMAD.HI.U32 R7, R2, R183, RZ ;  /* 0x000000b702077227 */ /* 0x000fe200078e00ff */
[----:B------:R-:W-:-:S02]  /*28d0*/  IABS R181, R6 ;  /* 0x0000000600b57213 */ /* 0x000fc40000000000 */
[----:B------:R-:W-:Y:S01]  /*28e0*/  LOP3.LUT R9, R4, 0xc0, RZ, 0xfc, !PT ;  /* 0x000000c004097812 */ /* 0x000fe200078efcff */
[--C-:B------:R-:W-:Y:S01]  /*28f0*/  @!P3 IMAD.IADD R193, R193, 0x1, -R0.reuse ;  /* 0x00000001c1c1b824 */ /* 0x100fe200078e0a00 */
[----:B------:R-:W-:Y:S01]  /*2900*/  ISETP.GE.AND P3, PT, R8, RZ, PT ;  /* 0x000000ff0800720c */ /* 0x000fe20003f66270 */
[----:B------:R-:W-:Y:S01]  /*2910*/  IMAD.MOV R7, RZ, RZ, -R7 ;  /* 0x000000ffff077224 */ /* 0x000fe200078e0a07 */
[----:B------:R-:W-:Y:S01]  /*2920*/  IABS R177, R9 ;  /* 0x0000000900b17213 */ /* 0x000fe20000000000 */
[----:B------:R-:W-:Y:S01]  /*2930*/  @!P0 IMAD.MOV R193, RZ, RZ, -R193 ;  /* 0x000000ffffc18224 */ /* 0x000fe200078e0ac1 */
[----:B------:R-:W-:Y:S01]  /*2940*/  ISETP.GT.U32.AND P0, PT, R0, R187, PT ;  /* 0x000000bb0000720c */ /* 0x000fe20003f04070 */
[--C-:B------:R-:W-:Y:S01]  /*2950*/  @!P5 IMAD.IADD R185, R185, 0x1, -R0.reuse ;  /* 0x00000001b9b9d824 */ /* 0x100fe200078e0a00 */
[----:B------:R-:W-:Y:S01]  /*2960*/  IABS R105, R13 ;  /* 0x0000000d00697213 */ /* 0x000fe20000000000 */
[----:B------:R-:W-:Y:S01]  /*2970*/  @!P2 IMAD.IADD R189, R189, 0x1, -R0 ;  /* 0x00000001bdbda824 */ /* 0x000fe200078e0a00 */
[----:B------:R-:W-:Y:S01]  /*2980*/  ISETP.GE.AND P2, PT, R6, RZ, PT ;  /* 0x000000ff0600720c */ /* 0x000fe20003f46270 */
[----:B------:R-:W-:Y:S01]  /*2990*/  IMAD.HI.U32 R6, R2, R181, RZ ;  /* 0x000000b502067227 */ /* 0x000fe200078e00ff */
[----:B------:R-:W-:-:S02]  /*29a0*/  ISETP.GT.U32.AND P5, PT, R0, R185, PT ;  /* 0x000000b90000720c */ /* 0x000fc40003fa4070 */
[----:B------:R-:W-:Y:S01]  /*29b0*/  LOP3.LUT R14, R4, 0x1a, RZ, 0xfc, !PT ;  /* 0x0000001a040e7812 */ /* 0x000fe200078efcff */
[----:B------:R-:W-:Y:S01]  /*29c0*/  IMAD R183, R0, R7, R183 ;  /* 0x0000000700b77224 */ /* 0x000fe200078e02b7 */
[----:B------:R-:W-:Y:S01]  /*29d0*/  LOP3.LUT R7, R4, 0xc2, RZ, 0xfc, !PT ;  /* 0x000000c204077812 */ /* 0x000fe200078efcff */
[----:B------:R-:W-:Y:S01]  /*29e0*/  IMAD.MOV R6, RZ, RZ, -R6 ;  /* 0x000000ffff067224 */ /* 0x000fe200078e0a06 */
[----:B------:R-:W-:Y:S01]  /*29f0*/  IABS R15, R14 ;  /* 0x0000000e000f7213 */ /* 0x000fe20000000000 */
[----:B------:R-:W-:Y:S01]  /*2a00*/  @!P0 IMAD.IADD R187, R187, 0x1, -R0 ;  /* 0x00000001bbbb8824 */ /* 0x000fe200078e0a00 */
[C---:B------:R-:W-:Y:S01]  /*2a10*/  ISETP.GT.U32.AND P0, PT, R0.reuse, R183, PT ;  /* 0x000000b70000720c */ /* 0x040fe20003f04070 */
[----:B------:R-:W-:Y:S01]  /*2a20*/  IMAD R181, R0, R6, R181 ;  /* 0x0000000600b57224 */ /* 0x000fe200078e02b5 */
[----:B------:R-:W-:Y:S01]  /*2a30*/  IABS R179, R7 ;  /* 0x0000000700b37213 */ /* 0x000fe20000000000 */
[----:B------:R-:W-:-:S04]  /*2a40*/  IMAD.HI.U32 R8, R2, R177, RZ ;  /* 0x000000b102087227 */ /* 0x000fc800078e00ff */
[----:B------:R-:W-:Y:S01]  /*2a50*/  @!P5 IMAD.IADD R185, R185, 0x1, -R0 ;  /* 0x00000001b9b9d824 */ /* 0x000fe200078e0a00 */
[C---:B------:R-:W-:Y:S01]  /*2a60*/  ISETP.GT.U32.AND P5, PT, R0.reuse, R181, PT ;  /* 0x000000b50000720c */ /* 0x040fe20003fa4070 */
[----:B------:R-:W-:Y:S02]  /*2a70*/  IMAD.MOV R8, RZ, RZ, -R8 ;  /* 0x000000ffff087224 */ /* 0x000fe400078e0a08 */
[----:B------:R-:W-:Y:S01]  /*2a80*/  @!P3 IMAD.MOV R189, RZ, RZ, -R189 ;  /* 0x000000ffffbdb224 */ /* 0x000fe200078e0abd */
[----:B------:R-:W-:Y:S01]  /*2a90*/  ISETP.GE.AND P3, PT, R7, RZ, PT ;  /* 0x000000ff0700720c */ /* 0x000fe20003f66270 */
[----:B------:R-:W-:Y:S02]  /*2aa0*/  @!P0 IMAD.IADD R183, R183, 0x1, -R0 ;  /* 0x00000001b7b78824 */ /* 0x000fe400078e0a00 */
[----:B------:R-:W-:Y:S02]  /*2ab0*/  IMAD R177, R0, R8, R177 ;  /* 0x0000000800b17224 */ /* 0x000fe400078e02b1 */
[----:B------:R-:W-:Y:S01]  /*2ac0*/  IMAD.HI.U32 R7, R2, R179, RZ ;  /* 0x000000b302077227 */ /* 0x000fe200078e00ff */
[----:B------:R-:W-:-:S03]  /*2ad0*/  ISETP.GT.U32.AND P0, PT, R0, R183, PT ;  /* 0x000000b70000720c */ /* 0x000fc60003f04070 */
[--C-:B------:R-:W-:Y:S01]  /*2ae0*/  @!P5 IMAD.IADD R181, R181, 0x1, -R0.reuse ;  /* 0x00000001b5b5d824 */ /* 0x100fe200078e0a00 */
[----:B------:R-:W-:Y:S01]  /*2af0*/  ISETP.GT.U32.AND P5, PT, R0, R177, PT ;  /* 0x000000b10000720c */ /* 0x000fe20003fa4070 */
[----:B------:R-:W-:Y:S01]  /*2b00*/  @!P1 IMAD.MOV R195, RZ, RZ, -R195 ;  /* 0x000000ffffc39224 */ /* 0x000fe200078e0ac3 */
[----:B------:R-:W-:Y:S01]  /*2b10*/  ISETP.GE.AND P1, PT, R10, RZ, PT ;  /* 0x000000ff0a00720c */ /* 0x000fe20003f26270 */
[----:B------:R-:W-:Y:S01]  /*2b20*/  IMAD.MOV R7, RZ, RZ, -R7 ;  /* 0x000000ffff077224 */ /* 0x000fe200078e0a07 */
[----:B------:R-:W-:Y:S01]  /*2b30*/  LOP3.LUT R10, R4, 0xba, RZ, 0xfc, !PT ;  /* 0x000000ba040a7812 */ /* 0x000fe200078efcff */
[----:B------:R-:W-:Y:S01]  /*2b40*/  @!P4 IMAD.MOV R185, RZ, RZ, -R185 ;  /* 0x000000ffffb9c224 */ /* 0x000fe200078e0ab9 */
[C---:B------:R-:W-:Y:S01]  /*2b50*/  ISETP.GT.U32.AND P4, PT, R0.reuse, R181, PT ;  /* 0x000000b50000720c */ /* 0x040fe20003f84070 */
[----:B------:R-:W-:Y:S01]  /*2b60*/  IMAD R179, R0, R7, R179 ;  /* 0x0000000700b37224 */ /* 0x000fe200078e02b3 */
[----:B------:R-:W-:Y:S01]  /*2b70*/  LOP3.LUT R7, R4, 0xbe, RZ, 0xfc, !PT ;  /* 0x000000be04077812 */ /* 0x000fe200078efcff */
[--C-:B------:R-:W-:Y:S01]  /*2b80*/  @!P0 IMAD.IADD R183, R183, 0x1, -R0.reuse ;  /* 0x00000001b7b78824 */ /* 0x100fe200078e0a00 */
[----:B------:R-:W-:Y:S01]  /*2b90*/  IABS R171, R10 ;  /* 0x0000000a00ab7213 */ /* 0x000fe20000000000 */
[----:B------:R-:W-:Y:S01]  /*2ba0*/  @!P6 IMAD.MOV R187, RZ, RZ, -R187 ;  /* 0x000000ffffbbe224 */ /* 0x000fe200078e0abb */
[----:B------:R-:W-:Y:S01]  /*2bb0*/  IABS R175, R7 ;  /* 0x0000000700af7213 */ /* 0x000fe20000000000 */
[----:B------:R-:W-:Y:S01]  /*2bc0*/  @!P5 IMAD.IADD R177, R177, 0x1, -R0 ;  /* 0x00000001b1b1d824 */ /* 0x000fe200078e0a00 */
[----:B------:R-:W-:Y:S01]  /*2bd0*/  ISETP.GE.AND P6, PT, R9, RZ, PT ;  /* 0x000000ff0900720c */ /* 0x000fe20003fc6270 */
[----:B------:R-:W-:Y:S01]  /*2be0*/  @!P1 IMAD.MOV R183, RZ, RZ, -R183 ;  /* 0x000000ffffb79224 */ /* 0x000fe200078e0ab7 */
[----:B------:R-:W-:Y:S01]  /*2bf0*/  ISETP.GE.AND P1, PT, R7, RZ, PT ;  /* 0x000000ff0700720c */ /* 0x000fe20003f26270 */
[----:B------:R-:W-:Y:S01]  /*2c00*/  IMAD.HI.U32 R6, R2, R175, RZ ;  /* 0x000000af02067227 */ /* 0x000fe200078e00ff */
[----:B------:R-:W-:-:S02]  /*2c10*/  ISETP.GT.U32.AND P5, PT, R0, R177, PT ;  /* 0x000000b10000720c */ /* 0x000fc40003fa4070 */
[----:B------:R-:W-:Y:S01]  /*2c20*/  LOP3.LUT R9, R4, 0xbc, RZ, 0xfc, !PT ;  /* 0x000000bc04097812 */ /* 0x000fe200078efcff */
[----:B------:R-:W-:Y:S01]  /*2c30*/  IMAD.HI.U32 R7, R2, R171, RZ ;  /* 0x000000ab02077227 */ /* 0x000fe200078e00ff */
[----:B------:R-:W-:Y:S02]  /*2c40*/  ISETP.GT.U32.AND P0, PT, R0, R179, PT ;  /* 0x000000b30000720c */ /* 0x000fe40003f04070 */
[----:B------:R-:W-:Y:S01]  /*2c50*/  IABS R173, R9 ;  /* 0x0000000900ad7213 */ /* 0x000fe20000000000 */
[----:B------:R-:W-:Y:S02]  /*2c60*/  IMAD.MOV R6, RZ, RZ, -R6 ;  /* 0x000000ffff067224 */ /* 0x000fe400078e0a06 */
[----:B------:R-:W-:-:S04]  /*2c70*/  IMAD.HI.U32 R8, R2, R169, RZ ;  /* 0x000000a902087227 */ /* 0x000fc800078e00ff */
[----:B------:R-:W-:Y:S02]  /*2c80*/  IMAD.MOV R7, RZ, RZ, -R7 ;  /* 0x000000ffff077224 */ /* 0x000fe400078e0a07 */
[C---:B------:R-:W-:Y:S02]  /*2c90*/  IMAD R175, R0.reuse, R6, R175 ;  /* 0x0000000600af7224 */ /* 0x040fe400078e02af */
[----:B------:R-:W-:Y:S02]  /*2ca0*/  IMAD.MOV R8, RZ, RZ, -R8 ;  /* 0x000000ffff087224 */ /* 0x000fe400078e0a08 */
[----:B------:R-:W-:Y:S01]  /*2cb0*/  IMAD R171, R0, R7, R171 ;  /* 0x0000000700ab7224 */ /* 0x000fe200078e02ab */
[----:B------:R-:W-:Y:S01]  /*2cc0*/  LOP3.LUT R7, R4, 0xb6, RZ, 0xfc, !PT ;  /* 0x000000b604077812 */ /* 0x000fe200078efcff */
[--C-:B------:R-:W-:Y:S01]  /*2cd0*/  @!P4 IMAD.IADD R181, R181, 0x1, -R0.reuse ;  /* 0x00000001b5b5c824 */ /* 0x100fe200078e0a00 */
[C---:B------:R-:W-:Y:S01]  /*2ce0*/  ISETP.GT.U32.AND P4, PT, R0.reuse, R175, PT ;  /* 0x000000af0000720c */ /* 0x040fe20003f84070 */
[C---:B------:R-:W-:Y:S01]  /*2cf0*/  IMAD R169, R0.reuse, R8, R169 ;  /* 0x0000000800a97224 */ /* 0x040fe200078e02a9 */
[----:B------:R-:W-:Y:S01]  /*2d00*/  IABS R167, R7 ;  /* 0x0000000700a77213 */ /* 0x000fe20000000000 */
[----:B------:R-:W-:Y:S01]  /*2d10*/  @!P5 IMAD.IADD R177, R177, 0x1, -R0 ;  /* 0x00000001b1b1d824 */ /* 0x000fe200078e0a00 */
[----:B------:R-:W-:Y:S01]  /*2d20*/  ISETP.GT.U32.AND P5, PT, R0, R171, PT ;  /* 0x000000ab0000720c */ /* 0x000fe20003fa4070 */
[----:B------:R-:W-:Y:S01]  /*2d30*/  IMAD.HI.U32 R6, R2, R173, RZ ;  /* 0x000000ad02067227 */ /* 0x000fe200078e00ff */
[----:B------:R-:W-:-:S03]  /*2d40*/  LOP3.LUT R8, R4, 0xb4, RZ, 0xfc, !PT ;  /* 0x000000b404087812 */ /* 0x000fc600078efcff */
[----:B------:R-:W-:Y:S01]  /*2d50*/  @!P6 IMAD.MOV R177, RZ, RZ, -R177 ;  /* 0x000000ffffb1e224 */ /* 0x000fe200078e0ab1 */
[C---:B------:R-:W-:Y:S01]  /*2d60*/  ISETP.GT.U32.AND P6, PT, R0.reuse, R169, PT ;  /* 0x000000a90000720c */ /* 0x040fe20003fc4070 */
[----:B------:R-:W-:Y:S01]  /*2d70*/  IMAD.MOV R6, RZ, RZ, -R6 ;  /* 0x000000ffff067224 */ /* 0x000fe200078e0a06 */
[----:B------:R-:W-:Y:S01]  /*2d80*/  IABS R165, R8 ;  /* 0x0000000800a57213 */ /* 0x000fe20000000000 */
[----:B------:R-:W-:Y:S02]  /*2d90*/  @!P4 IMAD.IADD R175, R175, 0x1, -R0 ;  /* 0x00000001afafc824 */ /* 0x000fe400078e0a00 */
[----:B------:R-:W-:Y:S02]  /*2da0*/  IMAD R173, R0, R6, R173 ;  /* 0x0000000600ad7224 */ /* 0x000fe400078e02ad */
[----:B------:R-:W-:-:S03]  /*2db0*/  IMAD.HI.U32 R6, R2, R167, RZ ;  /* 0x000000a702067227 */ /* 0x000fc600078e00ff */
[C---:B------:R-:W-:Y:S01]  /*2dc0*/  ISETP.GT.U32.AND P4, PT, R0.reuse, R173, PT ;  /* 0x000000ad0000720c */ /* 0x040fe20003f84070 */
[--C-:B------:R-:W-:Y:S02]  /*2dd0*/  @!P5 IMAD.IADD R171, R171, 0x1, -R0.reuse ;  /* 0x00000001ababd824 */ /* 0x100fe400078e0a00 */
[----:B------:R-:W-:Y:S02]  /*2de0*/  @!P0 IMAD.IADD R179, R179, 0x1, -R0 ;  /* 0x00000001b3b38824 */ /* 0x000fe400078e0a00 */
[----:B------:R-:W-:Y:S02]  /*2df0*/  IMAD.MOV R6, RZ, RZ, -R6 ;  /* 0x000000ffff067224 */ /* 0x000fe400078e0a06 */
[----:B------:R-:W-:Y:S01]  /*2e00*/  @!P2 IMAD.MOV R181, RZ, RZ, -R181 ;  /* 0x000000ffffb5a224 */ /* 0x000fe200078e0ab5 */
[C---:B------:R-:W-:Y:S01]  /*2e10*/  ISETP.GT.U32.AND P2, PT, R0.reuse, R175, PT ;  /* 0x000000af0000720c */ /* 0x040fe20003f44070 */
[----:B------:R-:W-:Y:S01]  /*2e20*/  @!P6 IMAD.IADD R169, R169, 0x1, -R0 ;  /* 0x00000001a9a9e824 */ /* 0x000fe200078e0a00 */
[C---:B------:R-:W-:Y:S01]  /*2e30*/  ISETP.GT.U32.AND P6, PT, R0.reuse, R171, PT ;  /* 0x000000ab0000720c */ /* 0x040fe20003fc4070 */
[C---:B------:R-:W-:Y:S01]  /*2e40*/  IMAD R167, R0.reuse, R6, R167 ;  /* 0x0000000600a77224 */ /* 0x040fe200078e02a7 */
[----:B------:R-:W-:Y:S01]  /*2e50*/  ISETP.GT.U32.AND P0, PT, R0, R179, PT ;  /* 0x000000b30000720c */ /* 0x000fe20003f04070 */
[----:B------:R-:W-:-:S04]  /*2e60*/  IMAD.HI.U32 R6, R2, R165, RZ ;  /* 0x000000a502067227 */ /* 0x000fc800078e00ff */
[----:B------:R-:W-:Y:S02]  /*2e70*/  IMAD.MOV R6, RZ, RZ, -R6 ;  /* 0x000000ffff067224 */ /* 0x000fe400078e0a06 */
[--C-:B------:R-:W-:Y:S01]  /*2e80*/  @!P4 IMAD.IADD R173, R173, 0x1, -R0.reuse ;  /* 0x00000001adadc824 */ /* 0x100fe200078e0a00 */
[----:B------:R-:W-:Y:S01]  /*2e90*/  ISETP.GE.AND P4, PT, R7, RZ, PT ;  /* 0x000000ff0700720c */ /* 0x000fe20003f86270 */
[C---:B------:R-:W-:Y:S02]  /*2ea0*/  IMAD R165, R0.reuse, R6, R165 ;  /* 0x0000000600a57224 */ /* 0x040fe400078e02a5 */
[--C-:B------:R-:W-:Y:S01]  /*2eb0*/  @!P2 IMAD.IADD R175, R175, 0x1, -R0.reuse ;  /* 0x00000001afafa824 */ /* 0x100fe200078e0a00 */
[----:B------:R-:W-:Y:S01]  /*2ec0*/  ISETP.GE.AND P2, PT, R11, RZ, PT ;  /* 0x000000ff0b00720c */ /* 0x000fe20003f46270 */
[--C-:B------:R-:W-:Y:S01]  /*2ed0*/  @!P6 IMAD.IADD R171, R171, 0x1, -R0.reuse ;  /* 0x00000001ababe824 */ /* 0x100fe200078e0a00 */
[C---:B------:R-:W-:Y:S01]  /*2ee0*/  ISETP.GT.U32.AND P6, PT, R0.reuse, R165, PT ;  /* 0x000000a50000720c */ /* 0x040fe20003fc4070 */
[----:B------:R-:W-:Y:S01]  /*2ef0*/  @!P0 IMAD.IADD R179, R179, 0x1, -R0 ;  /* 0x00000001b3b38824 */ /* 0x000fe200078e0a00 */
[C---:B------:R-:W-:Y:S01]  /*2f00*/  ISETP.GT.U32.AND P5, PT, R0.reuse, R173, PT ;  /* 0x000000ad0000720c */ /* 0x040fe20003fa4070 */
[----:B------:R-:W-:Y:S01]  /*2f10*/  @!P1 IMAD.MOV R175, RZ, RZ, -R175 ;  /* 0x000000ffffaf9224 */ /* 0x000fe200078e0aaf */
[----:B------:R-:W-:Y:S01]  /*2f20*/  ISETP.GT.U32.AND P1, PT, R0, R169, PT ;  /* 0x000000a90000720c */ /* 0x000fe20003f24070 */
[----:B------:R-:W-:Y:S01]  /*2f30*/  @!P3 IMAD.MOV R179, RZ, RZ, -R179 ;  /* 0x000000ffffb3b224 */ /* 0x000fe200078e0ab3 */
[----:B------:R-:W-:-:S02]  /*2f40*/  ISETP.GE.AND P3, PT, R10, RZ, PT ;  /* 0x000000ff0a00720c */ /* 0x000fc40003f66270 */
[C---:B------:R-:W-:Y:S02]  /*2f50*/  LOP3.LUT R10, R4.reuse, 0xb0, RZ, 0xfc, !PT ;  /* 0x000000b0040a7812 */ /* 0x040fe400078efcff */
[----:B------:R-:W-:Y:S02]  /*2f60*/  LOP3.LUT R11, R4, 0xae, RZ, 0xfc, !PT ;  /* 0x000000ae040b7812 */ /* 0x000fe400078efcff */
[----:B------:R-:W-:Y:S01]  /*2f70*/  IABS R161, R10 ;  /* 0x0000000a00a17213 */ /* 0x000fe20000000000 */
[--C-:B------:R-:W-:Y:S01]  /*2f80*/  @!P6 IMAD.IADD R165, R165, 0x1, -R0.reuse ;  /* 0x00000001a5a5e824 */ /* 0x100fe200078e0a00 */
[----:B------:R-:W-:Y:S01]  /*2f90*/  IABS R159, R11 ;  /* 0x0000000b009f7213 */ /* 0x000fe20000000000 */
[----:B------:R-:W-:Y:S01]  /*2fa0*/  @!P5 IMAD.IADD R173, R173, 0x1, -R0 ;  /* 0x00000001adadd824 */ /* 0x000fe200078e0a00 */
[----:B------:R-:W-:Y:S01]  /*2fb0*/  ISETP.GE.AND P0, PT, R9, RZ, PT ;  /* 0x000000ff0900720c */ /* 0x000fe20003f06270 */
[----:B------:R-:W-:Y:S01]  /*2fc0*/  IMAD.HI.U32 R7, R2, R161, RZ ;  /* 0x000000a102077227 */ /* 0x000fe200078e00ff */
[----:B------:R-:W-:-:S02]  /*2fd0*/  ISETP.GT.U32.AND P6, PT, R0, R165, PT ;  /* 0x000000a50000720c */ /* 0x000fc40003fc4070 */
[----:B------:R-:W-:Y:S01]  /*2fe0*/  ISETP.GT.U32.AND P5, PT, R0, R167, PT ;  /* 0x000000a70000720c */ /* 0x000fe20003fa4070 */
[----:B------:R-:W-:Y:S01]  /*2ff0*/  @!P1 IMAD.IADD R169, R169, 0x1, -R0 ;  /* 0x00000001a9a99824 */ /* 0x000fe200078e0a00 */
[----:B------:R-:W-:Y:S01]  /*3000*/  ISETP.GE.AND P1, PT, R8, RZ, PT ;  /* 0x000000ff0800720c */ /* 0x000fe20003f26270 */
[----:B------:R-:W-:Y:S01]  /*3010*/  IMAD.HI.U32 R8, R2, R159, RZ ;  /* 0x0000009f02087227 */ /* 0x000fe200078e00ff */
[----:B------:R-:W-:-:S03]  /*3020*/  LOP3.LUT R9, R4, 0xb2, RZ, 0xfc, !PT ;  /* 0x000000b204097812 */ /* 0x000fc600078efcff */
[----:B------:R-:W-:Y:S01]  /*3030*/  IMAD.MOV R7, RZ, RZ, -R7 ;  /* 0x000000ffff077224 */ /* 0x000fe200078e0a07 */
[----:B------:R-:W-:Y:S01]  /*3040*/  IABS R163, R9 ;  /* 0x0000000900a37213 */ /* 0x000fe20000000000 */
[----:B------:R-:W-:Y:S02]  /*3050*/  IMAD.MOV R8, RZ, RZ, -R8 ;  /* 0x000000ffff087224 */ /* 0x000fe400078e0a08 */
[C---:B------:R-:W-:Y:S02]  /*3060*/  IMAD R161, R0.reuse, R7, R161 ;  /* 0x0000000700a17224 */ /* 0x040fe400078e02a1 */
[----:B------:R-:W-:Y:S01]  /*3070*/  IMAD R159, R0, R8, R159 ;  /* 0x00000008009f7224 */ /* 0x000fe200078e029f */
[----:B------:R-:W-:Y:S01]  /*3080*/  LOP3.LUT R8, R4, 0xac, RZ, 0xfc, !PT ;  /* 0x000000ac04087812 */ /* 0x000fe200078efcff */
[----:B------:R-:W-:Y:S01]  /*3090*/  @!P2 IMAD.MOV R169, RZ, RZ, -R169 ;  /* 0x000000ffffa9a224 */ /* 0x000fe200078e0aa9 */
[C---:B------:R-:W-:Y:S01]  /*30a0*/  ISETP.GT.U32.AND P2, PT, R0.reuse, R161, PT ;  /* 0x000000a10000720c */ /* 0x040fe20003f44070 */
[----:B------:R-:W-:Y:S01]  /*30b0*/  @!P6 IMAD.IADD R165, R165, 0x1, -R0 ;  /* 0x00000001a5a5e824 */ /* 0x000fe200078e0a00 */
[----:B------:R-:W-:Y:S01]  /*30c0*/  ISETP.GT.U32.AND P6, PT, R0, R159, PT ;  /* 0x0000009f0000720c */ /* 0x000fe20003fc4070 */
[----:B------:R-:W-:Y:S01]  /*30d0*/  IMAD.HI.U32 R6, R2, R163, RZ ;  /* 0x000000a302067227 */ /* 0x000fe200078e00ff */
[----:B------:R-:W-:-:S03]  /*30e0*/  IABS R157, R8 ;  /* 0x00000008009d7213 */ /* 0x000fc60000000000 */
[----:B------:R-:W-:Y:S01]  /*30f0*/  @!P5 IMAD.IADD R167, R167, 0x1, -R0 ;  /* 0x00000001a7a7d824 */ /* 0x000fe200078e0a00 */
[----:B------:R-:W-:Y:S01]  /*3100*/  ISETP.GE.AND P5, PT, R9, RZ, PT ;  /* 0x000000ff0900720c */ /* 0x000fe20003fa6270 */
[----:B------:R-:W-:Y:S01]  /*3110*/  IMAD.MOV R6, RZ, RZ, -R6 ;  /* 0x000000ffff067224 */ /* 0x000fe200078e0a06 */
[----:B------:R-:W-:Y:S01]  /*3120*/  LOP3.LUT R9, R4, 0xaa, RZ, 0xfc, !PT ;  /* 0x000000aa04097812 */ /* 0x000fe200078efcff */
[----:B------:R-:W-:Y:S01]  /*3130*/  @!P0 IMAD.MOV R173, RZ, RZ, -R173 ;  /* 0x000000ffffad8224 */ /* 0x000fe200078e0aad */
[C---:B------:R-:W-:Y:S01]  /*3140*/  ISETP.GT.U32.AND P0, PT, R0.reuse, R167, PT ;  /* 0x000000a70000720c */ /* 0x040fe20003f04070 */
[----:B------:R-:W-:Y:S01]  /*3150*/  IMAD R163, R0, R6, R163 ;  /* 0x0000000600a37224 */ /* 0x000fe200078e02a3 */
[----:B------:R-:W-:Y:S01]  /*3160*/  IABS R155, R9 ;  /* 0x00000009009b7213 */ /* 0x000fe20000000000 */
[----:B------:R-:W-:Y:S02]  /*3170*/  @!P2 IMAD.IADD R161, R161, 0x1, -R0 ;  /* 0x00000001a1a1a824 */ /* 0x000fe400078e0a00 */
[----:B------:R-:W-:-:S04]  /*3180*/  IMAD.HI.U32 R6, R2, R157, RZ ;  /* 0x0000009d02067227 */ /* 0x000fc800078e00ff */
[----:B------:R-:W-:Y:S01]  /*3190*/  @!P6 IMAD.IADD R159, R159, 0x1, -R0 ;  /* 0x000000019f9fe824 */ /* 0x000fe200078e0a00 */
[----:B------:R-:W-:Y:S01]  /*31a0*/  ISETP.GT.U32.AND P6, PT, R0, R161, PT ;  /* 0x000000a10000720c */ /* 0x000fe20003fc4070 */
[----:B------:R-:W-:Y:S02]  /*31b0*/  IMAD.MOV R7, RZ, RZ, -R6 ;  /* 0x000000ffff077224 */ /* 0x000fe400078e0a06 */
[----:B------:R-:W-:-:S04]  /*31c0*/  IMAD.HI.U32 R6, R2, R155, RZ ;  /* 0x0000009b02067227 */ /* 0x000fc800078e00ff */
[----:B------:R-:W-:Y:S02]  /*31d0*/  IMAD.MOV R6, RZ, RZ, -R6 ;  /* 0x000000ffff067224 */ /* 0x000fe400078e0a06 */
[----:B------:R-:W-:Y:S01]  /*31e0*/  @!P3 IMAD.MOV R171, RZ, RZ, -R171 ;  /* 0x000000ffffabb224 */ /* 0x000fe200078e0aab */
[C---:B------:R-:W-:Y:S01]  /*31f0*/  ISETP.GT.U32.AND P3, PT, R0.reuse, R163, PT ;  /* 0x000000a30000720c */ /* 0x040fe20003f64070 */
[C---:B------:R-:W-:Y:S02]  /*3200*/  IMAD R155, R0.reuse, R6, R155 ;  /* 0x00000006009b7224 */ /* 0x040fe400078e029b */
[--C-:B------:R-:W-:Y:S02]  /*3210*/  @!P6 IMAD.IADD R161, R161, 0x1, -R0.reuse ;  /* 0x00000001a1a1e824 */ /* 0x100fe400078e0a00 */
[--C-:B------:R-:W-:Y:S01]  /*3220*/  @!P0 IMAD.IADD R167, R167, 0x1, -R0.reuse ;  /* 0x00000001a7a78824 */ /* 0x100fe200078e0a00 */
[C---:B------:R-:W-:Y:S01]  /*3230*/  ISETP.GT.U32.AND P6, PT, R0.reuse, R155, PT ;  /* 0x0000009b0000720c */ /* 0x040fe20003fc4070 */
[----:B------:R-:W-:Y:S01]  /*3240*/  IMAD R157, R0, R7, R157 ;  /* 0x00000007009d7224 */ /* 0x000fe200078e029d */
[----:B------:R-:W-:Y:S01]  /*3250*/  ISETP.GE.AND P0, PT, R10, RZ, PT ;  /* 0x000000ff0a00720c */ /* 0x000fe20003f06270 */
[----:B------:R-:W-:Y:S01]  /*3260*/  @!P4 IMAD.MOV R167, RZ, RZ, -R167 ;  /* 0x000000ffffa7c224 */ /* 0x000fe200078e0aa7 */
[----:B------:R-:W-:Y:S01]  /*3270*/  LOP3.LUT R10, R4, 0xa8, RZ, 0xfc, !PT ;  /* 0x000000a8040a7812 */ /* 0x000fe200078efcff */
[----:B------:R-:W-:Y:S01]  /*3280*/  @!P1 IMAD.MOV R165, RZ, RZ, -R165 ;  /* 0x000000ffffa59224 */ /* 0x000fe200078e0aa5 */
[----:B------:R-:W-:Y:S01]  /*3290*/  ISETP.GT.U32.AND P4, PT, R0, R159, PT ;  /* 0x0000009f0000720c */ /* 0x000fe20003f84070 */
[----:B------:R-:W-:Y:S01]  /*32a0*/  @!P3 IMAD.IADD R163, R163, 0x1, -R0 ;  /* 0x00000001a3a3b824 */ /* 0x000fe200078e0a00 */
[----:B------:R-:W-:-:S02]  /*32b0*/  ISETP.GE.AND P3, PT, R11, RZ, PT ;  /* 0x000000ff0b00720c */ /* 0x000fc40003f66270 */
[----:B------:R-:W-:Y:S02]  /*32c0*/  IABS R153, R10 ;  /* 0x0000000a00997213 */ /* 0x000fe40000000000 */
[----:B------:R-:W-:Y:S01]  /*32d0*/  LOP3.LUT R11, R4, 0xa6, RZ, 0xfc, !PT ;  /* 0x000000a6040b7812 */ /* 0x000fe200078efcff */
[----:B------:R-:W-:Y:S01]  /*32e0*/  @!P6 IMAD.IADD R155, R155, 0x1, -R0 ;  /* 0x000000019b9be824 */ /* 0x000fe200078e0a00 */
[----:B------:R-:W-:Y:S01]  /*32f0*/  ISETP.GT.U32.AND P2, PT, R0, R163, PT ;  /* 0x000000a30000720c */ /* 0x000fe20003f44070 */
[----:B------:R-:W-:Y:S01]  /*3300*/  IMAD.HI.U32 R6, R2, R153, RZ ;  /* 0x0000009902067227 */ /* 0x000fe200078e00ff */
[----:B------:R-:W-:Y:S02]  /*3310*/  IABS R151, R11 ;  /* 0x0000000b00977213 */ /* 0x000fe40000000000 */
[----:B------:R-:W-:Y:S01]  /*3320*/  ISETP.GT.U32.AND P6, PT, R0, R155, PT ;  /* 0x0000009b0000720c */ /* 0x000fe20003fc4070 */
[----:B------:R-:W-:Y:S02]  /*3330*/  IMAD.MOV R7, RZ, RZ, -R6 ;  /* 0x000000ffff077224 */ /* 0x000fe400078e0a06 */
[----:B------:R-:W-:-:S04]  /*3340*/  IMAD.HI.U32 R6, R2, R151, RZ ;  /* 0x0000009702067227 */ /* 0x000fc800078e00ff */
[C---:B------:R-:W-:Y:S02]  /*3350*/  IMAD R153, R0.reuse, R7, R153 ;  /* 0x0000000700997224 */ /* 0x040fe400078e0299 */
[----:B------:R-:W-:Y:S02]  /*3360*/  IMAD.MOV R7, RZ, RZ, -R6 ;  /* 0x000000ffff077224 */ /* 0x000fe400078e0a06 */
[--C-:B------:R-:W-:Y:S01]  /*3370*/  @!P2 IMAD.IADD R163, R163, 0x1, -R0.reuse ;  /* 0x00000001a3a3a824 */ /* 0x100fe200078e0a00 */
[C---:B------:R-:W-:Y:S01]  /*3380*/  ISETP.GT.U32.AND P2, PT, R0.reuse, R157, PT ;  /* 0x0000009d0000720c */ /* 0x040fe20003f44070 */
[----:B------:R-:W-:Y:S01]  /*3390*/  IMAD R151, R0, R7, R151 ;  /* 0x0000000700977224 */ /* 0x000fe200078e0297 */
[----:B------:R-:W-:Y:S01]  /*33a0*/  LOP3.LUT R7, R4, 0xa2, RZ, 0xfc, !PT ;  /* 0x000000a204077812 */ /* 0x000fe200078efcff */
[----:B------:R-:W-:Y:S02]  /*33b0*/  @!P6 IMAD.IADD R155, R155, 0x1, -R0 ;  /* 0x000000019b9be824 */ /* 0x000fe400078e0a00 */
[----:B------:R-:W-:Y:S01]  /*33c0*/  IMAD.HI.U32 R6, R2, R149, RZ ;  /* 0x0000009502067227 */ /* 0x000fe200078e00ff */
[----:B------:R-:W-:-:S02]  /*33d0*/  ISETP.GT.U32.AND P6, PT, R0, R151, PT ;  /* 0x000000970000720c */ /* 0x000fc40003fc4070 */
[----:B------:R-:W-:Y:S01]  /*33e0*/  IABS R147, R7 ;  /* 0x0000000700937213 */ /* 0x000fe20000000000 */
[----:B------:R-:W-:Y:S02]  /*33f0*/  IMAD.MOV R6, RZ, RZ, -R6 ;  /* 0x000000ffff067224 */ /* 0x000fe400078e0a06 */
[--C-:B------:R-:W-:Y:S01]  /*3400*/  @!P4 IMAD.IADD R159, R159, 0x1, -R0.reuse ;  /* 0x000000019f9fc824 */ /* 0x100fe200078e0a00 */
[----:B------:R-:W-:Y:S01]  /*3410*/  ISETP.GE.AND P4, PT, R8, RZ, PT ;  /* 0x000000ff0800720c */ /* 0x000fe20003f86270 */
[----:B------:R-:W-:Y:S01]  /*3420*/  @!P2 IMAD.IADD R157, R157, 0x1, -R0 ;  /* 0x000000019d9da824 */ /* 0x000fe200078e0a00 */
[----:B------:R-:W-:Y:S01]  /*3430*/  ISETP.GE.AND P2, PT, R9, RZ, PT ;  /* 0x000000ff0900720c */ /* 0x000fe20003f46270 */
[----:B------:R-:W-:Y:S01]  /*3440*/  IMAD R149, R0, R6, R149 ;  /* 0x0000000600957224 */ /* 0x000fe200078e0295 */
[----:B------:R-:W-:Y:S01]  /*3450*/  LOP3.LUT R9, R4, 0x9c, RZ, 0xfc, !PT ;  /* 0x0000009c04097812 */ /* 0x000fe200078efcff */
[----:B------:R-:W-:Y:S01]  /*3460*/  IMAD.HI.U32 R6, R2, R147, RZ ;  /* 0x0000009302067227 */ /* 0x000fe200078e00ff */
[----:B------:R-:W-:-:S02]  /*3470*/  ISETP.GT.U32.AND P1, PT, R0, R157, PT ;  /* 0x0000009d0000720c */ /* 0x000fc40003f24070 */
[----:B------:R-:W-:Y:S01]  /*3480*/  IABS R141, R9 ;  /* 0x00000009008d7213 */ /* 0x000fe20000000000 */
[----:B------:R-:W-:Y:S01]  /*3490*/  @!P6 IMAD.IADD R151, R151, 0x1, -R0 ;  /* 0x000000019797e824 */ /* 0x000fe200078e0a00 */
[----:B------:R-:W-:Y:S01]  /*34a0*/  LOP3.LUT R8, R4, 0x9e, RZ, 0xfc, !PT ;  /* 0x0000009e04087812 */ /* 0x000fe200078efcff */
[----:B------:R-:W-:Y:S02]  /*34b0*/  IMAD.MOV R6, RZ, RZ, -R6 ;  /* 0x000000ffff067224 */ /* 0x000fe400078e0a06 */
[----:B------:R-:W-:Y:S01]  /*34c0*/  @!P5 IMAD.MOV R163, RZ, RZ, -R163 ;  /* 0x000000ffffa3d224 */ /* 0x000fe200078e0aa3 */
[C---:B------:R-:W-:Y:S01]  /*34d0*/  ISETP.GT.U32.AND P6, PT, R0.reuse, R151, PT ;  /* 0x000000970000720c */ /* 0x040fe20003fc4070 */
[----:B------:R-:W-:Y:S01]  /*34e0*/  @!P2 IMAD.MOV R155, RZ, RZ, -R155 ;  /* 0x000000ffff9ba224 */ /* 0x000fe200078e0a9b */
[C---:B------:R-:W-:Y:S01]  /*34f0*/  ISETP.GT.U32.AND P2, PT, R0.reuse, R149, PT ;  /* 0x000000950000720c */ /* 0x040fe20003f44070 */
[C---:B------:R-:W-:Y:S01]  /*3500*/  IMAD R147, R0.reuse, R6, R147 ;  /* 0x0000000600937224 */ /* 0x040fe200078e0293 */
[----:B------:R-:W-:Y:S01]  /*3510*/  ISETP.GT.U32.AND P5, PT, R0, R153, PT ;  /* 0x000000990000720c */ /* 0x000fe20003fa4070 */
[--C-:B------:R-:W-:Y:S01]  /*3520*/  @!P1 IMAD.IADD R157, R157, 0x1, -R0.reuse ;  /* 0x000000019d9d9824 */ /* 0x100fe200078e0a00 */
[----:B------:R-:W-:Y:S01]  /*3530*/  IABS R143, R8 ;  /* 0x00000008008f7213 */ /* 0x000fe20000000000 */
[----:B------:R-:W-:Y:S01]  /*3540*/  @!P3 IMAD.MOV R159, RZ, RZ, -R159 ;  /* 0x000000ffff9fb224 */ /* 0x000fe200078e0a9f */
[----:B------:R-:W-:Y:S01]  /*3550*/  ISETP.GE.AND P3, PT, R11, RZ, PT ;  /* 0x000000ff0b00720c */ /* 0x000fe20003f66270 */
[----:B------:R-:W-:Y:S01]  /*3560*/  @!P4 IMAD.MOV R157, RZ, RZ, -R157 ;  /* 0x000000ffff9dc224 */ /* 0x000fe200078e0a9d */
[----:B------:R-:W-:Y:S01]  /*3570*/  ISETP.GE.AND P4, PT, R7, RZ, PT ;  /* 0x000000ff0700720c */ /* 0x000fe20003f86270 */
[----:B------:R-:W-:Y:S01]  /*3580*/  @!P0 IMAD.MOV R161, RZ, RZ, -R161 ;  /* 0x000000ffffa18224 */ /* 0x000fe200078e0aa1 */
[----:B------:R-:W-:Y:S01]  /*3590*/  LOP3.LUT R7, R4, 0xa0, RZ, 0xfc, !PT ;  /* 0x000000a004077812 */ /* 0x000fe200078efcff */
[--C-:B------:R-:W-:Y:S01]  /*35a0*/  @!P6 IMAD.IADD R151, R151, 0x1, -R0.reuse ;  /* 0x000000019797e824 */ /* 0x100fe200078e0a00 */
[----:B------:R-:W-:Y:S01]  /*35b0*/  ISETP.GT.U32.AND P6, PT, R0, R147, PT ;  /* 0x000000930000720c */ /* 0x000fe20003fc4070 */
[--C-:B------:R-:W-:Y:S01]  /*35c0*/  @!P2 IMAD.IADD R149, R149, 0x1, -R0.reuse ;  /* 0x000000019595a824 */ /* 0x100fe200078e0a00 */
[----:B------:R-:W-:Y:S01]  /*35d0*/  IABS R145, R7 ;  /* 0x0000000700917213 */ /* 0x000fe20000000000 */
[----:B------:R-:W-:Y:S01]  /*35e0*/  @!P5 IMAD.IADD R153, R153, 0x1, -R0 ;  /* 0x000000019999d824 */ /* 0x000fe200078e0a00 */
[----:B------:R-:W-:-:S02]  /*35f0*/  ISETP.GE.AND P0, PT, R10, RZ, PT ;  /* 0x000000ff0a00720c */ /* 0x000fc40003f06270 */
[----:B------:R-:W-:Y:S01]  /*3600*/  ISETP.GT.U32.AND P2, PT, R0, R149, PT ;  /* 0x000000950000720c */ /* 0x000fe20003f44070 */
[----:B------:R-:W-:Y:S01]  /*3610*/  IMAD.HI.U32 R6, R2, R145, RZ ;  /* 0x0000009102067227 */ /* 0x000fe200078e00ff */
[----:B------:R-:W-:Y:S02]  /*3620*/  ISETP.GT.U32.AND P5, PT, R0, R153, PT ;  /* 0x000000990000720c */ /* 0x000fe40003fa4070 */
[----:B------:R-:W-:Y:S01]  /*3630*/  ISETP.GE.AND P1, PT, R12, RZ, PT ;  /* 0x000000ff0c00720c */ /* 0x000fe20003f26270 */
        /* <DEDUP_REMOVED lines=9> */
[----:B------:R-:W-:Y:S01]  /*36d0*/  @!P2 IMAD.IADD R149, R149, 0x1, -R0 ;  /* 0x000000019595a824 */ /* 0x000fe200078e0a00 */
[----:B------:R-:W-:Y:S01]  /*36e0*/  ISETP.GT.U32.AND P2, PT, R0, R145, PT ;  /* 0x000000910000720c */ /* 0x000fe20003f44070 */
[----:B------:R-:W-:Y:S01]  /*36f0*/  IMAD.MOV R6, RZ, RZ, -R6 ;  /* 0x000000ffff067224 */ /* 0x000fe200078e0a06 */
[----:B------:R-:W-:Y:S01]  /*3700*/  LOP3.LUT R12, R4, 0x7a, RZ, 0xfc, !PT ;  /* 0x0000007a040c7812 */ /* 0x000fe200078efcff */
[--C-:B------:R-:W-:Y:S01]  /*3710*/  @!P5 IMAD.IADD R153, R153, 0x1, -R0.reuse ;  /* 0x000000019999d824 */ /* 0x100fe200078e0a00 */
[----:B------:R-:W-:Y:S01]  /*3720*/  ISETP.GE.AND P5, PT, R7, RZ, PT ;  /* 0x000000ff0700720c */ /* 0x000fe20003fa6270 */
[C---:B------:R-:W-:Y:S01]  /*3730*/  IMAD R141, R0.reuse, R6, R141 ;  /* 0x00000006008d7224 */ /* 0x040fe200078e028d */
[----:B------:R-:W-:Y:S01]  /*3740*/  IABS R107, R12 ;  /* 0x0000000c006b7213 */ /* 0x000fe20000000000 */
[----:B------:R-:W-:Y:S01]  /*3750*/  @!P3 IMAD.MOV R151, RZ, RZ, -R151 ;  /* 0x000000ffff97b224 */ /* 0x000fe200078e0a97 */
[----:B------:R-:W-:Y:S01]  /*3760*/  ISETP.GE.AND P3, PT, R9, RZ, PT ;  /* 0x000000ff0900720c */ /* 0x000fe20003f66270 */
[----:B------:R-:W-:Y:S01]  /*3770*/  @!P6 IMAD.IADD R147, R147, 0x1, -R0 ;  /* 0x000000019393e824 */ /* 0x000fe200078e0a00 */
[----:B------:R-:W-:Y:S01]  /*3780*/  ISETP.GT.U32.AND P6, PT, R0, R141, PT ;  /* 0x0000008d0000720c */ /* 0x000fe20003fc4070 */
[----:B------:R-:W-:Y:S01]  /*3790*/  IMAD.HI.U32 R7, R2, R143, RZ ;  /* 0x0000008f02077227 */ /* 0x000fe200078e00ff */
[----:B------:R-:W-:-:S03]  /*37a0*/  LOP3.LUT R9, R4, 0x98, RZ, 0xfc, !PT ;  /* 0x0000009804097812 */ /* 0x000fc600078efcff */
[--C-:B------:R-:W-:Y:S01]  /*37b0*/  @!P2 IMAD.IADD R145, R145, 0x1, -R0.reuse ;  /* 0x000000019191a824 */ /* 0x100fe200078e0a00 */
[----:B------:R-:W-:Y:S01]  /*37c0*/  IABS R137, R9 ;  /* 0x0000000900897213 */ /* 0x000fe20000000000 */
[----:B------:R-:W-:Y:S02]  /*37d0*/  IMAD.MOV R7, RZ, RZ, -R7 ;  /* 0x000000ffff077224 */ /* 0x000fe400078e0a07 */
[----:B------:R-:W-:Y:S01]  /*37e0*/  @!P0 IMAD.MOV R153, RZ, RZ, -R153 ;  /* 0x000000ffff998224 */ /* 0x000fe200078e0a99 */
[C---:B------:R-:W-:Y:S01]  /*37f0*/  ISETP.GT.U32.AND P2, PT, R0.reuse, R145, PT ;  /* 0x000000910000720c */ /* 0x040fe20003f44070 */
[----:B------:R-:W-:Y:S01]  /*3800*/  IMAD R143, R0, R7, R143 ;  /* 0x00000007008f7224 */ /* 0x000fe200078e028f */
[----:B------:R-:W-:Y:S01]  /*3810*/  ISETP.GE.AND P0, PT, R8, RZ, PT ;  /* 0x000000ff0800720c */ /* 0x000fe20003f06270 */
[----:B------:R-:W-:Y:S01]  /*3820*/  @!P6 IMAD.IADD R141, R141, 0x1, -R0 ;  /* 0x000000018d8de824 */ /* 0x000fe200078e0a00 */
[----:B------:R-:W-:Y:S01]  /*3830*/  LOP3.LUT R8, R4, 0x9a, RZ, 0xfc, !PT ;  /* 0x0000009a04087812 */ /* 0x000fe200078efcff */
[----:B------:R-:W-:-:S03]  /*3840*/  IMAD.HI.U32 R7, R2, R137, RZ ;  /* 0x0000008902077227 */ /* 0x000fc600078e00ff */
[----:B------:R-:W-:Y:S01]  /*3850*/  IABS R139, R8 ;  /* 0x00000008008b7213 */ /* 0x000fe20000000000 */
[----:B------:R-:W-:Y:S01]  /*3860*/  @!P1 IMAD.MOV R149, RZ, RZ, -R149 ;  /* 0x000000ffff959224 */ /* 0x000fe200078e0a95 */
[----:B------:R-:W-:Y:S01]  /*3870*/  ISETP.GT.U32.AND P1, PT, R0, R143, PT ;  /* 0x0000008f0000720c */ /* 0x000fe20003f24070 */
[----:B------:R-:W-:Y:S01]  /*3880*/  @!P4 IMAD.MOV R147, RZ, RZ, -R147 ;  /* 0x000000ffff93c224 */ /* 0x000fe200078e0a93 */
[----:B------:R-:W-:Y:S01]  /*3890*/  ISETP.GE.AND P4, PT, R8, RZ, PT ;  /* 0x000000ff0800720c */ /* 0x000fe20003f86270 */
[----:B------:R-:W-:Y:S01]  /*38a0*/  IMAD.HI.U32 R8, R2, R135, RZ ;  /* 0x0000008702087227 */ /* 0x000fe200078e00ff */
[----:B------:R-:W-:-:S03]  /*38b0*/  ISETP.GT.U32.AND P6, PT, R0, R141, PT ;  /* 0x0000008d0000720c */ /* 0x000fc60003fc4070 */
[----:B------:R-:W-:Y:S02]  /*38c0*/  IMAD.MOV R7, RZ, RZ, -R7 ;  /* 0x000000ffff077224 */ /* 0x000fe400078e0a07 */
[----:B------:R-:W-:Y:S01]  /*38d0*/  @!P2 IMAD.IADD R145, R145, 0x1, -R0 ;  /* 0x000000019191a824 */ /* 0x000fe200078e0a00 */
[----:B------:R-:W-:Y:S01]  /*38e0*/  ISETP.GE.AND P2, PT, R9, RZ, PT ;  /* 0x000000ff0900720c */ /* 0x000fe20003f46270 */
[----:B------:R-:W-:Y:S01]  /*38f0*/  IMAD.MOV R8, RZ, RZ, -R8 ;  /* 0x000000ffff087224 */ /* 0x000fe200078e0a08 */
[----:B------:R-:W-:Y:S01]  /*3900*/  LOP3.LUT R9, R4, 0x90, RZ, 0xfc, !PT ;  /* 0x0000009004097812 */ /* 0x000fe200078efcff */
[C---:B------:R-:W-:Y:S02]  /*3910*/  IMAD R137, R0.reuse, R7, R137 ;  /* 0x0000000700897224 */ /* 0x040fe400078e0289 */
[----:B------:R-:W-:Y:S01]  /*3920*/  IMAD R135, R0, R8, R135 ;  /* 0x0000000800877224 */ /* 0x000fe200078e0287 */
[----:B------:R-:W-:Y:S01]  /*3930*/  LOP3.LUT R8, R4, 0x92, RZ, 0xfc, !PT ;  /* 0x0000009204087812 */ /* 0x000fe200078efcff */
[----:B------:R-:W-:Y:S01]  /*3940*/  @!P5 IMAD.MOV R145, RZ, RZ, -R145 ;  /* 0x000000ffff91d224 */ /* 0x000fe200078e0a91 */
[C---:B------:R-:W-:Y:S01]  /*3950*/  ISETP.GT.U32.AND P5, PT, R0.reuse, R137, PT ;  /* 0x000000890000720c */ /* 0x040fe20003fa4070 */
[--C-:B------:R-:W-:Y:S01]  /*3960*/  @!P1 IMAD.IADD R143, R143, 0x1, -R0.reuse ;  /* 0x000000018f8f9824 */ /* 0x100fe200078e0a00 */
[----:B------:R-:W-:Y:S01]  /*3970*/  IABS R131, R8 ;  /* 0x0000000800837213 */ /* 0x000fe20000000000 */
[----:B------:R-:W-:Y:S01]  /*3980*/  @!P6 IMAD.IADD R141, R141, 0x1, -R0 ;  /* 0x000000018d8de824 */ /* 0x000fe200078e0a00 */
[----:B------:R-:W-:Y:S01]  /*3990*/  ISETP.GT.U32.AND P6, PT, R0, R135, PT ;  /* 0x000000870000720c */ /* 0x000fe20003fc4070 */
[----:B------:R-:W-:Y:S01]  /*39a0*/  IMAD.HI.U32 R6, R2, R139, RZ ;  /* 0x0000008b02067227 */ /* 0x000fe200078e00ff */
[----:B------:R-:W-:-:S02]  /*39b0*/  ISETP.GT.U32.AND P1, PT, R0, R143, PT ;  /* 0x0000008f0000720c */ /* 0x000fc40003f24070 */
[----:B------:R-:W-:Y:S01]  /*39c0*/  IABS R129, R9 ;  /* 0x0000000900817213 */ /* 0x000fe20000000000 */
[----:B------:R-:W-:Y:S02]  /*39d0*/  IMAD.MOV R6, RZ, RZ, -R6 ;  /* 0x000000ffff067224 */ /* 0x000fe400078e0a06 */
[----:B------:R-:W-:-:S04]  /*39e0*/  IMAD.HI.U32 R7, R2, R131, RZ ;  /* 0x0000008302077227 */ /* 0x000fc800078e00ff */
[--C-:B------:R-:W-:Y:S02]  /*39f0*/  @!P5 IMAD.IADD R137, R137, 0x1, -R0.reuse ;  /* 0x000000018989d824 */ /* 0x100fe400078e0a00 */
[----:B------:R-:W-:Y:S01]  /*3a00*/  IMAD R139, R0, R6, R139 ;  /* 0x00000006008b7224 */ /* 0x000fe200078e028b */
[----:B------:R-:W-:Y:S01]  /*3a10*/  LOP3.LUT R6, R4, 0x94, RZ, 0xfc, !PT ;  /* 0x0000009404067812 */ /* 0x000fe200078efcff */
[--C-:B------:R-:W-:Y:S01]  /*3a20*/  @!P6 IMAD.IADD R135, R135, 0x1, -R0.reuse ;  /* 0x000000018787e824 */ /* 0x100fe200078e0a00 */
[C---:B------:R-:W-:Y:S01]  /*3a30*/  ISETP.GT.U32.AND P6, PT, R0.reuse, R137, PT ;  /* 0x000000890000720c */ /* 0x040fe20003fc4070 */
[----:B------:R-:W-:Y:S01]  /*3a40*/  @!P1 IMAD.IADD R143, R143, 0x1, -R0 ;  /* 0x000000018f8f9824 */ /* 0x000fe200078e0a00 */
[----:B------:R-:W-:Y:S01]  /*3a50*/  ISETP.GT.U32.AND P1, PT, R0, R139, PT ;  /* 0x0000008b0000720c */ /* 0x000fe20003f24070 */
[----:B------:R-:W-:Y:S01]  /*3a60*/  IMAD.MOV R7, RZ, RZ, -R7 ;  /* 0x000000ffff077224 */ /* 0x000fe200078e0a07 */
[----:B------:R-:W-:Y:S01]  /*3a70*/  IABS R133, R6 ;  /* 0x0000000600857213 */ /* 0x000fe20000000000 */
[----:B------:R-:W-:Y:S01]  /*3a80*/  @!P0 IMAD.MOV R143, RZ, RZ, -R143 ;  /* 0x000000ffff8f8224 */ /* 0x000fe200078e0a8f */
[----:B------:R-:W-:Y:S01]  /*3a90*/  ISETP.GE.AND P0, PT, R10, RZ, PT ;  /* 0x000000ff0a00720c */ /* 0x000fe20003f06270 */
[----:B------:R-:W-:Y:S01]  /*3aa0*/  IMAD R131, R0, R7, R131 ;  /* 0x0000000700837224 */ /* 0x000fe200078e0283 */
[----:B------:R-:W-:Y:S01]  /*3ab0*/  LOP3.LUT R10, R4, 0x8e, RZ, 0xfc, !PT ;  /* 0x0000008e040a7812 */ /* 0x000fe200078efcff */
[----:B------:R-:W-:Y:S01]  /*3ac0*/  @!P3 IMAD.MOV R141, RZ, RZ, -R141 ;  /* 0x000000ffff8db224 */ /* 0x000fe200078e0a8d */
[----:B------:R-:W-:-:S02]  /*3ad0*/  ISETP.GT.U32.AND P3, PT, R0, R135, PT ;  /* 0x000000870000720c */ /* 0x000fc40003f64070 */
[----:B------:R-:W-:Y:S01]  /*3ae0*/  IABS R127, R10 ;  /* 0x0000000a007f7213 */ /* 0x000fe20000000000 */
[--C-:B------:R-:W-:Y:S01]  /*3af0*/  @!P6 IMAD.IADD R137, R137, 0x1, -R0.reuse ;  /* 0x000000018989e824 */ /* 0x100fe200078e0a00 */
[----:B------:R-:W-:Y:S01]  /*3b00*/  ISETP.GT.U32.AND P6, PT, R0, R131, PT ;  /* 0x000000830000720c */ /* 0x000fe20003fc4070 */
[----:B------:R-:W-:Y:S01]  /*3b10*/  @!P1 IMAD.IADD R139, R139, 0x1, -R0 ;  /* 0x000000018b8b9824 */ /* 0x000fe200078e0a00 */
[----:B------:R-:W-:Y:S01]  /*3b20*/  ISETP.GE.AND P1, PT, R6, RZ, PT ;  /* 0x000000ff0600720c */ /* 0x000fe20003f26270 */
[----:B------:R-:W-:-:S03]  /*3b30*/  IMAD.HI.U32 R6, R2, R133, RZ ;  /* 0x0000008502067227 */ /* 0x000fc600078e00ff */
[----:B------:R-:W-:Y:S01]  /*3b40*/  ISETP.GT.U32.AND P5, PT, R0, R139, PT ;  /* 0x0000008b0000720c */ /* 0x000fe20003fa4070 */
[----:B------:R-:W-:Y:S02]  /*3b50*/  IMAD.MOV R6, RZ, RZ, -R6 ;  /* 0x000000ffff067224 */ /* 0x000fe400078e0a06 */
[--C-:B------:R-:W-:Y:S01]  /*3b60*/  @!P3 IMAD.IADD R135, R135, 0x1, -R0.reuse ;  /* 0x000000018787b824 */ /* 0x100fe200078e0a00 */
[----:B------:R-:W-:Y:S01]  /*3b70*/  ISETP.GE.AND P3, PT, R8, RZ, PT ;  /* 0x000000ff0800720c */ /* 0x000fe20003f66270 */
[----:B------:R-:W-:Y:S01]  /*3b80*/  IMAD R133, R0, R6, R133 ;  /* 0x0000000600857224 */ /* 0x000fe200078e0285 */
[----:B------:R-:W-:Y:S01]  /*3b90*/  LOP3.LUT R8, R4, 0x8a, RZ, 0xfc, !PT ;  /* 0x0000008a04087812 */ /* 0x000fe200078efcff */
[----:B------:R-:W-:Y:S02]  /*3ba0*/  @!P6 IMAD.IADD R131, R131, 0x1, -R0 ;  /* 0x000000018383e824 */ /* 0x000fe400078e0a00 */
[----:B------:R-:W-:Y:S01]  /*3bb0*/  IMAD.HI.U32 R6, R2, R129, RZ ;  /* 0x0000008102067227 */ /* 0x000fe200078e00ff */
[----:B------:R-:W-:-:S02]  /*3bc0*/  IABS R123, R8 ;  /* 0x00000008007b7213 */ /* 0x000fc40000000000 */
[----:B------:R-:W-:Y:S01]  /*3bd0*/  ISETP.GT.U32.AND P6, PT, R0, R131, PT ;  /* 0x000000830000720c */ /* 0x000fe20003fc4070 */
[----:B------:R-:W-:Y:S02]  /*3be0*/  IMAD.MOV R7, RZ, RZ, -R6 ;  /* 0x000000ffff077224 */ /* 0x000fe400078e0a06 */
[----:B------:R-:W-:-:S04]  /*3bf0*/  IMAD.HI.U32 R6, R2, R127, RZ ;  /* 0x0000007f02067227 */ /* 0x000fc800078e00ff */
[----:B------:R-:W-:Y:S01]  /*3c00*/  @!P5 IMAD.IADD R139, R139, 0x1, -R0 ;  /* 0x000000018b8bd824 */ /* 0x000fe200078e0a00 */
[C---:B------:R-:W-:Y:S01]  /*3c10*/  ISETP.GT.U32.AND P5, PT, R0.reuse, R133, PT ;  /* 0x000000850000720c */ /* 0x040fe20003fa4070 */
[----:B------:R-:W-:Y:S02]  /*3c20*/  IMAD.MOV R6, RZ, RZ, -R6 ;  /* 0x000000ffff067224 */ /* 0x000fe400078e0a06 */
[C---:B------:R-:W-:Y:S02]  /*3c30*/  IMAD R129, R0.reuse, R7, R129 ;  /* 0x0000000700817224 */ /* 0x040fe400078e0281 */
[C---:B------:R-:W-:Y:S02]  /*3c40*/  IMAD R127, R0.reuse, R6, R127 ;  /* 0x00000006007f7224 */ /* 0x040fe400078e027f */
[----:B------:R-:W-:Y:S02]  /*3c50*/  @!P6 IMAD.IADD R131, R131, 0x1, -R0 ;  /* 0x000000018383e824 */ /* 0x000fe400078e0a00 */
[----:B------:R-:W-:Y:S01]  /*3c60*/  @!P2 IMAD.MOV R137, RZ, RZ, -R137 ;  /* 0x000000ffff89a224 */ /* 0x000fe200078e0a89 */
[----:B------:R-:W-:Y:S01]  /*3c70*/  ISETP.GT.U32.AND P6, PT, R0, R127, PT ;  /* 0x0000007f0000720c */ /* 0x000fe20003fc4070 */
[----:B------:R-:W-:Y:S01]  /*3c80*/  IMAD.HI.U32 R6, R2, R123, RZ ;  /* 0x0000007b02067227 */ /* 0x000fe200078e00ff */
[----:B------:R-:W-:-:S03]  /*3c90*/  ISETP.GT.U32.AND P2, PT, R0, R129, PT ;  /* 0x000000810000720c */ /* 0x000fc60003f44070 */
[----:B------:R-:W-:Y:S02]  /*3ca0*/  @!P5 IMAD.IADD R133, R133, 0x1, -R0 ;  /* 0x000000018585d824 */ /* 0x000fe400078e0a00 */
[----:B------:R-:W-:Y:S01]  /*3cb0*/  @!P4 IMAD.MOV R139, RZ, RZ, -R139 ;  /* 0x000000ffff8bc224 */ /* 0x000fe200078e0a8b */
[----:B------:R-:W-:Y:S01]  /*3cc0*/  ISETP.GE.AND P4, PT, R9, RZ, PT ;  /* 0x000000ff0900720c */ /* 0x000fe20003f86270 */
[----:B------:R-:W-:Y:S01]  /*3cd0*/  IMAD.MOV R6, RZ, RZ, -R6 ;  /* 0x000000ffff067224 */ /* 0x000fe200078e0a06 */
[----:B------:R-:W-:Y:S01]  /*3ce0*/  ISETP.GT.U32.AND P5, PT, R0, R133, PT ;  /* 0x000000850000720c */ /* 0x000fe20003fa4070 */
[----:B------:R-:W-:Y:S01]  /*3cf0*/  IMAD.HI.U32 R7, R2, R125, RZ ;  /* 0x0000007d02077227 */ /* 0x000fe200078e00ff */
[----:B------:R-:W-:-:S03]  /*3d00*/  LOP3.LUT R9, R4, 0x88, RZ, 0xfc, !PT ;  /* 0x0000008804097812 */ /* 0x000fc600078efcff */
[--C-:B------:R-:W-:Y:S01]  /*3d10*/  @!P6 IMAD.IADD R127, R127, 0x1, -R0.reuse ;  /* 0x000000017f7fe824 */ /* 0x100fe200078e0a00 */
[----:B------:R-:W-:Y:S01]  /*3d20*/  IABS R121, R9 ;  /* 0x0000000900797213 */ /* 0x000fe20000000000 */
[--C-:B------:R-:W-:Y:S02]  /*3d30*/  @!P2 IMAD.IADD R129, R129, 0x1, -R0.reuse ;  /* 0x000000018181a824 */ /* 0x100fe400078e0a00 */
[C---:B------:R-:W-:Y:S01]  /*3d40*/  IMAD R123, R0.reuse, R6, R123 ;  /* 0x00000006007b7224 */ /* 0x040fe200078e027b */
[C---:B------:R-:W-:Y:S01]  /*3d50*/  ISETP.GT.U32.AND P6, PT, R0.reuse, R127, PT ;  /* 0x0000007f0000720c */ /* 0x040fe20003fc4070 */
[----:B------:R-:W-:Y:S02]  /*3d60*/  IMAD.MOV R7, RZ, RZ, -R7 ;  /* 0x000000ffff077224 */ /* 0x000fe400078e0a07 */
[----:B------:R-:W-:Y:S01]  /*3d70*/  @!P5 IMAD.IADD R133, R133, 0x1, -R0 ;  /* 0x000000018585d824 */ /* 0x000fe200078e0a00 */
[----:B------:R-:W-:Y:S01]  /*3d80*/  ISETP.GE.AND P5, PT, R11, RZ, PT ;  /* 0x000000ff0b00720c */ /* 0x000fe20003fa6270 */
[----:B------:R-:W-:Y:S01]  /*3d90*/  IMAD R125, R0, R7, R125 ;  /* 0x00000007007d7224 */ /* 0x000fe200078e027d */
[----:B------:R-:W-:Y:S01]  /*3da0*/  LOP3.LUT R11, R4, 0x7c, RZ, 0xfc, !PT ;  /* 0x0000007c040b7812 */ /* 0x000fe200078efcff */
[----:B------:R-:W-:Y:S01]  /*3db0*/  @!P1 IMAD.MOV R133, RZ, RZ, -R133 ;  /* 0x000000ffff859224 */ /* 0x000fe200078e0a85 */
[----:B------:R-:W-:Y:S01]  /*3dc0*/  ISETP.GT.U32.AND P1, PT, R0, R129, PT ;  /* 0x000000810000720c */ /* 0x000fe20003f24070 */
[----:B------:R-:W-:Y:S01]  /*3dd0*/  IMAD.HI.U32 R7, R2, R121, RZ ;  /* 0x0000007902077227 */ /* 0x000fe200078e00ff */
[----:B------:R-:W-:-:S02]  /*3de0*/  ISETP.GT.U32.AND P2, PT, R0, R125, PT ;  /* 0x0000007d0000720c */ /* 0x000fc40003f44070 */
[----:B------:R-:W-:Y:S01]  /*3df0*/  IABS R109, R11 ;  /* 0x0000000b006d7213 */ /* 0x000fe20000000000 */
[--C-:B------:R-:W-:Y:S01]  /*3e00*/  @!P6 IMAD.IADD R127, R127, 0x1, -R0.reuse ;  /* 0x000000017f7fe824 */ /* 0x100fe200078e0a00 */
[----:B------:R-:W-:Y:S01]  /*3e10*/  ISETP.GT.U32.AND P6, PT, R0, R123, PT ;  /* 0x0000007b0000720c */ /* 0x000fe20003fc4070 */
[----:B------:R-:W-:Y:S01]  /*3e20*/  @!P0 IMAD.MOV R135, RZ, RZ, -R135 ;  /* 0x000000ffff878224 */ /* 0x000fe200078e0a87 */
[----:B------:R-:W-:Y:S01]  /*3e30*/  ISETP.GE.AND P0, PT, R10, RZ, PT ;  /* 0x000000ff0a00720c */ /* 0x000fe20003f06270 */
[----:B------:R-:W-:Y:S01]  /*3e40*/  IMAD.MOV R7, RZ, RZ, -R7 ;  /* 0x000000ffff077224 */ /* 0x000fe200078e0a07 */
[----:B------:R-:W-:Y:S01]  /*3e50*/  LOP3.LUT R10, R4, 0x86, RZ, 0xfc, !PT ;  /* 0x00000086040a7812 */ /* 0x000fe200078efcff */
[----:B------:R-:W-:Y:S01]  /*3e60*/  @!P3 IMAD.MOV R131, RZ, RZ, -R131 ;  /* 0x000000ffff83b224 */ /* 0x000fe200078e0a83 */
[----:B------:R-:W-:Y:S01]  /*3e70*/  ISETP.GE.AND P3, PT, R8, RZ, PT ;  /* 0x000000ff0800720c */ /* 0x000fe20003f66270 */
[--C-:B------:R-:W-:Y:S01]  /*3e80*/  @!P1 IMAD.IADD R129, R129, 0x1, -R0.reuse ;  /* 0x0000000181819824 */ /* 0x100fe200078e0a00 */
[----:B------:R-:W-:Y:S01]  /*3e90*/  IABS R119, R10 ;  /* 0x0000000a00777213 */ /* 0x000fe20000000000 */
[----:B------:R-:W-:Y:S01]  /*3ea0*/  IMAD R121, R0, R7, R121 ;  /* 0x0000000700797224 */ /* 0x000fe200078e0279 */
[C---:B------:R-:W-:Y:S01]  /*3eb0*/  LOP3.LUT R7, R4.reuse, 0x84, RZ, 0xfc, !PT ;  /* 0x0000008404077812 */ /* 0x040fe200078efcff */
[----:B------:R-:W-:Y:S01]  /*3ec0*/  @!P4 IMAD.MOV R129, RZ, RZ, -R129 ;  /* 0x000000ffff81c224 */ /* 0x000fe200078e0a81 */
[----:B------:R-:W-:Y:S01]  /*3ed0*/  LOP3.LUT R8, R4, 0x82, RZ, 0xfc, !PT ;  /* 0x0000008204087812 */ /* 0x000fe200078efcff */
[----:B------:R-:W-:Y:S01]  /*3ee0*/  @!P6 IMAD.IADD R123, R123, 0x1, -R0 ;  /* 0x000000017b7be824 */ /* 0x000fe200078e0a00 */
[----:B------:R-:W-:Y:S01]  /*3ef0*/  ISETP.GT.U32.AND P4, PT, R0, R121, PT ;  /* 0x000000790000720c */ /* 0x000fe20003f84070 */
[----:B------:R-:W-:Y:S01]  /*3f00*/  IMAD.HI.U32 R6, R2, R119, RZ ;  /* 0x0000007702067227 */ /* 0x000fe200078e00ff */
[----:B------:R-:W-:-:S02]  /*3f10*/  IABS R117, R7 ;  /* 0x0000000700757213 */ /* 0x000fc40000000000 */
[C---:B------:R-:W-:Y:S01]  /*3f20*/  ISETP.GT.U32.AND P6, PT, R0.reuse, R123, PT ;  /* 0x0000007b0000720c */ /* 0x040fe20003fc4070 */
[----:B------:R-:W-:Y:S01]  /*3f30*/  IMAD.MOV R6, RZ, RZ, -R6 ;  /* 0x000000ffff067224 */ /* 0x000fe200078e0a06 */
[----:B------:R-:W-:Y:S01]  /*3f40*/  IABS R115, R8 ;  /* 0x0000000800737213 */ /* 0x000fe20000000000 */
[--C-:B------:R-:W-:Y:S01]  /*3f50*/  @!P2 IMAD.IADD R125, R125, 0x1, -R0.reuse ;  /* 0x000000017d7da824 */ /* 0x100fe200078e0a00 */
[----:B------:R-:W-:Y:S01]  /*3f60*/  ISETP.GE.AND P1, PT, R9, RZ, PT ;  /* 0x000000ff0900720c */ /* 0x000fe20003f26270 */
[----:B------:R-:W-:Y:S01]  /*3f70*/  IMAD R119, R0, R6, R119 ;  /* 0x0000000600777224 */ /* 0x000fe200078e0277 */
[----:B------:R-:W-:Y:S01]  /*3f80*/  LOP3.LUT R9, R4, 0x80, RZ, 0xfc, !PT ;  /* 0x0000008004097812 */ /* 0x000fe200078efcff */
[----:B------:R-:W-:Y:S01]  /*3f90*/  IMAD.HI.U32 R6, R2, R117, RZ ;  /* 0x0000007502067227 */ /* 0x000fe200078e00ff */
[----:B------:R-:W-:Y:S02]  /*3fa0*/  ISETP.GT.U32.AND P2, PT, R0, R125, PT ;  /* 0x0000007d0000720c */ /* 0x000fe40003f44070 */
[----:B------:R-:W-:Y:S01]  /*3fb0*/  IABS R113, R9 ;  /* 0x0000000900717213 */ /* 0x000fe20000000000 */
[----:B------:R-:W-:-:S02]  /*3fc0*/  @!P4 IMAD.IADD R121, R121, 0x1, -R0 ;  /* 0x000000017979c824 */ /* 0x000fc400078e0a00 */
[----:B------:R-:W-:Y:S02]  /*3fd0*/  IMAD.MOV R6, RZ, RZ, -R6 ;  /* 0x000000ffff067224 */ /* 0x000fe400078e0a06 */
[----:B------:R-:W-:Y:S01]  /*3fe0*/  @!P6 IMAD.IADD R123, R123, 0x1, -R0 ;  /* 0x000000017b7be824 */ /* 0x000fe200078e0a00 */
[C---:B------:R-:W-:Y:S01]  /*3ff0*/  ISETP.GT.U32.AND P4, PT, R0.reuse, R121, PT ;  /* 0x000000790000720c */ /* 0x040fe20003f84070 */
[C---:B------:R-:W-:Y:S01]  /*4000*/  IMAD R117, R0.reuse, R6, R117 ;  /* 0x0000000600757224 */ /* 0x040fe200078e0275 */
[----:B------:R-:W-:Y:S01]  /*4010*/  ISETP.GT.U32.AND P6, PT, R0, R119, PT ;  /* 0x000000770000720c */ /* 0x000fe20003fc4070 */
[----:B------:R-:W-:-:S04]  /*4020*/  IMAD.HI.U32 R6, R2, R115, RZ ;  /* 0x0000007302067227 */ /* 0x000fc800078e00ff */
[----:B------:R-:W-:Y:S02]  /*4030*/  IMAD.MOV R6, RZ, RZ, -R6 ;  /* 0x000000ffff067224 */ /* 0x000fe400078e0a06 */
[----:B------:R-:W-:Y:S01]  /*4040*/  @!P0 IMAD.MOV R127, RZ, RZ, -R127 ;  /* 0x000000ffff7f8224 */ /* 0x000fe200078e0a7f */
[----:B------:R-:W-:Y:S01]  /*4050*/  ISETP.GE.AND P0, PT, R10, RZ, PT ;  /* 0x000000ff0a00720c */ /* 0x000fe20003f06270 */
[----:B------:R-:W-:Y:S01]  /*4060*/  IMAD R115, R0, R6, R115 ;  /* 0x0000000600737224 */ /* 0x000fe200078e0273 */
[----:B------:R-:W-:Y:S01]  /*4070*/  LOP3.LUT R10, R4, 0x7e, RZ, 0xfc, !PT ;  /* 0x0000007e040a7812 */ /* 0x000fe200078efcff */
[--C-:B------:R-:W-:Y:S01]  /*4080*/  @!P2 IMAD.IADD R125, R125, 0x1, -R0.reuse ;  /* 0x000000017d7da824 */ /* 0x100fe200078e0a00 */
[----:B------:R-:W-:Y:S01]  /*4090*/  ISETP.GE.AND P2, PT, R7, RZ, PT ;  /* 0x000000ff0700720c */ /* 0x000fe20003f46270 */
[--C-:B------:R-:W-:Y:S01]  /*40a0*/  @!P4 IMAD.IADD R121, R121, 0x1, -R0.reuse ;  /* 0x000000017979c824 */ /* 0x100fe200078e0a00 */
[C---:B------:R-:W-:Y:S01]  /*40b0*/  ISETP.GT.U32.AND P4, PT, R0.reuse, R117, PT ;  /* 0x000000750000720c */ /* 0x040fe20003f84070 */
[----:B------:R-:W-:Y:S01]  /*40c0*/  @!P6 IMAD.IADD R119, R119, 0x1, -R0 ;  /* 0x000000017777e824 */ /* 0x000fe200078e0a00 */
[----:B------:R-:W-:Y:S01]  /*40d0*/  ISETP.GT.U32.AND P6, PT, R0, R115, PT ;  /* 0x000000730000720c */ /* 0x000fe20003fc4070 */
[----:B------:R-:W-:Y:S01]  /*40e0*/  IMAD.HI.U32 R7, R2, R113, RZ ;  /* 0x0000007102077227 */ /* 0x000fe200078e00ff */
[----:B------:R-:W-:-:S03]  /*40f0*/  IABS R111, R10 ;  /* 0x0000000a006f7213 */ /* 0x000fc60000000000 */
[----:B------:R-:W-:Y:S02]  /*4100*/  IMAD.MOV R7, RZ, RZ, -R7 ;  /* 0x000000ffff077224 */ /* 0x000fe400078e0a07 */
[----:B------:R-:W-:-:S04]  /*4110*/  IMAD.HI.U32 R6, R2, R111, RZ ;  /* 0x0000006f02067227 */ /* 0x000fc800078e00ff */
[C---:B------:R-:W-:Y:S02]  /*4120*/  IMAD R113, R0.reuse, R7, R113 ;  /* 0x0000000700717224 */ /* 0x040fe400078e0271 */
[--C-:B------:R-:W-:Y:S02]  /*4130*/  @!P4 IMAD.IADD R117, R117, 0x1, -R0.reuse ;  /* 0x000000017575c824 */ /* 0x100fe400078e0a00 */
[----:B------:R-:W-:Y:S01]  /*4140*/  @!P6 IMAD.IADD R115, R115, 0x1, -R0 ;  /* 0x000000017373e824 */ /* 0x000fe200078e0a00 */
[C---:B------:R-:W-:Y:S01]  /*4150*/  ISETP.GT.U32.AND P4, PT, R0.reuse, R113, PT ;  /* 0x000000710000720c */ /* 0x040fe20003f84070 */
[----:B------:R-:W-:Y:S01]  /*4160*/  IMAD.MOV R6, RZ, RZ, -R6 ;  /* 0x000000ffff067224 */ /* 0x000fe200078e0a06 */
[C---:B------:R-:W-:Y:S01]  /*4170*/  ISETP.GT.U32.AND P6, PT, R0.reuse, R119, PT ;  /* 0x000000770000720c */ /* 0x040fe20003fc4070 */
[----:B------:R-:W-:Y:S01]  /*4180*/  @!P3 IMAD.MOV R123, RZ, RZ, -R123 ;  /* 0x000000ffff7bb224 */ /* 0x000fe200078e0a7b */
[C---:B------:R-:W-:Y:S01]  /*4190*/  ISETP.GT.U32.AND P3, PT, R0.reuse, R115, PT ;  /* 0x000000730000720c */ /* 0x040fe20003f64070 */
[----:B------:R-:W-:-:S02]  /*41a0*/  IMAD R111, R0, R6, R111 ;  /* 0x00000006006f7224 */ /* 0x000fc400078e026f */
[----:B------:R-:W-:-:S04]  /*41b0*/  IMAD.HI.U32 R6, R2, R107, RZ ;  /* 0x0000006b02067227 */ /* 0x000fc800078e00ff */
[----:B------:R-:W-:Y:S02]  /*41c0*/  IMAD.MOV R6, RZ, RZ, -R6 ;  /* 0x000000ffff067224 */ /* 0x000fe400078e0a06 */
[--C-:B------:R-:W-:Y:S02]  /*41d0*/  @!P4 IMAD.IADD R113, R113, 0x1, -R0.reuse ;  /* 0x000000017171c824 */ /* 0x100fe400078e0a00 */
[C---:B------:R-:W-:Y:S02]  /*41e0*/  IMAD R107, R0.reuse, R6, R107 ;  /* 0x00000006006b7224 */ /* 0x040fe400078e026b */
[----:B------:R-:W-:Y:S01]  /*41f0*/  @!P3 IMAD.IADD R115, R115, 0x1, -R0 ;  /* 0x000000017373b824 */ /* 0x000fe200078e0a00 */
[----:B------:R-:W-:Y:S01]  /*4200*/  ISETP.GT.U32.AND P4, PT, R0, R113, PT ;  /* 0x000000710000720c */ /* 0x000fe20003f84070 */
[----:B------:R-:W-:Y:S01]  /*4210*/  IMAD.HI.U32 R7, R2, R109, RZ ;  /* 0x0000006d02077227 */ /* 0x000fe200078e00ff */
[----:B------:R-:W-:-:S03]  /*4220*/  ISETP.GT.U32.AND P3, PT, R0, R107, PT ;  /* 0x0000006b0000720c */ /* 0x000fc60003f64070 */
[----:B------:R-:W-:Y:S02]  /*4230*/  IMAD.MOV R7, RZ, RZ, -R7 ;  /* 0x000000ffff077224 */ /* 0x000fe400078e0a07 */
[----:B------:R-:W-:-:S04]  /*4240*/  IMAD.HI.U32 R6, R2, R105, RZ ;  /* 0x0000006902067227 */ /* 0x000fc800078e00ff */
[----:B------:R-:W-:Y:S01]  /*4250*/  IMAD R109, R0, R7, R109 ;  /* 0x00000007006d7224 */ /* 0x000fe200078e026d */
[C---:B------:R-:W-:Y:S01]  /*4260*/  LOP3.LUT R7, R4.reuse, 0x76, RZ, 0xfc, !PT ;  /* 0x0000007604077812 */ /* 0x040fe200078efcff */
[--C-:B------:R-:W-:Y:S01]  /*4270*/  @!P4 IMAD.IADD R113, R113, 0x1, -R0.reuse ;  /* 0x000000017171c824 */ /* 0x100fe200078e0a00 */
[----:B------:R-:W-:Y:S01]  /*4280*/  ISETP.GE.AND P4, PT, R9, RZ, PT ;  /* 0x000000ff0900720c */ /* 0x000fe20003f86270 */
[----:B------:R-:W-:Y:S01]  /*4290*/  @!P3 IMAD.IADD R107, R107, 0x1, -R0 ;  /* 0x000000016b6bb824 */ /* 0x000fe200078e0a00 */
[----:B------:R-:W-:Y:S01]  /*42a0*/  IABS R103, R7 ;  /* 0x0000000700677213 */ /* 0x000fe20000000000 */
[----:B------:R-:W-:Y:S01]  /*42b0*/  IMAD.MOV R6, RZ, RZ, -R6 ;  /* 0x000000ffff067224 */ /* 0x000fe200078e0a06 */
[----:B------:R-:W-:Y:S01]  /*42c0*/  LOP3.LUT R9, R4, 0x72, RZ, 0xfc, !PT ;  /* 0x0000007204097812 */ /* 0x000fe200078efcff */
[----:B------:R-:W-:Y:S01]  /*42d0*/  @!P5 IMAD.MOV R125, RZ, RZ, -R125 ;  /* 0x000000ffff7dd224 */ /* 0x000fe200078e0a7d */
[C---:B------:R-:W-:Y:S01]  /*42e0*/  ISETP.GT.U32.AND P5, PT, R0.reuse, R117, PT ;  /* 0x000000750000720c */ /* 0x040fe20003fa4070 */
[C---:B------:R-:W-:Y:S01]  /*42f0*/  IMAD R105, R0.reuse, R6, R105 ;  /* 0x0000000600697224 */ /* 0x040fe200078e0269 */
[----:B------:R-:W-:Y:S01]  /*4300*/  ISETP.GT.U32.AND P3, PT, R0, R107, PT ;  /* 0x0000006b0000720c */ /* 0x000fe20003f64070 */
[----:B------:R-:W-:Y:S01]  /*4310*/  IMAD.HI.U32 R6, R2, R103, RZ ;  /* 0x0000006702067227 */ /* 0x000fe200078e00ff */
[----:B------:R-:W-:-:S03]  /*4320*/  IABS R99, R9 ;  /* 0x0000000900637213 */ /* 0x000fc60000000000 */
[----:B------:R-:W-:Y:S02]  /*4330*/  IMAD.MOV R6, RZ, RZ, -R6 ;  /* 0x000000ffff067224 */ /* 0x000fe400078e0a06 */
[----:B------:R-:W-:Y:S01]  /*4340*/  @!P4 IMAD.MOV R113, RZ, RZ, -R113 ;  /* 0x000000ffff71c224 */ /* 0x000fe200078e0a71 */
[C---:B------:R-:W-:Y:S01]  /*4350*/  ISETP.GT.U32.AND P4, PT, R0.reuse, R105, PT ;  /* 0x000000690000720c */ /* 0x040fe20003f84070 */
[----:B------:R-:W-:Y:S02]  /*4360*/  IMAD R103, R0, R6, R103 ;  /* 0x0000000600677224 */ /* 0x000fe400078e0267 */
[--C-:B------:R-:W-:Y:S01]  /*4370*/  @!P5 IMAD.IADD R117, R117, 0x1, -R0.reuse ;  /* 0x000000017575d824 */ /* 0x100fe200078e0a00 */
[----:B------:R-:W-:Y:S01]  /*4380*/  ISETP.GE.AND P5, PT, R8, RZ, PT ;  /* 0x000000ff0800720c */ /* 0x000fe20003fa6270 */
[--C-:B------:R-:W-:Y:S01]  /*4390*/  @!P3 IMAD.IADD R107, R107, 0x1, -R0.reuse ;  /* 0x000000016b6bb824 */ /* 0x100fe200078e0a00 */
[----:B------:R-:W-:Y:S01]  /*43a0*/  ISETP.GT.U32.AND P3, PT, R0, R103, PT ;  /* 0x000000670000720c */ /* 0x000fe20003f64070 */
[----:B------:R-:W-:Y:S01]  /*43b0*/  @!P1 IMAD.MOV R121, RZ, RZ, -R121 ;  /* 0x000000ffff799224 */ /* 0x000fe200078e0a79 */
[----:B------:R-:W-:Y:S01]  /*43c0*/  LOP3.LUT R8, R4, 0x74, RZ, 0xfc, !PT ;  /* 0x0000007404087812 */ /* 0x000fe200078efcff */
[--C-:B------:R-:W-:Y:S01]  /*43d0*/  @!P6 IMAD.IADD R119, R119, 0x1, -R0.reuse ;  /* 0x000000017777e824 */ /* 0x100fe200078e0a00 */
[C---:B------:R-:W-:Y:S01]  /*43e0*/  ISETP.GT.U32.AND P1, PT, R0.reuse, R111, PT ;  /* 0x0000006f0000720c */ /* 0x040fe20003f24070 */
[----:B------:R-:W-:Y:S01]  /*43f0*/  @!P2 IMAD.MOV R117, RZ, RZ, -R117 ;  /* 0x000000ffff75a224 */ /* 0x000fe200078e0a75 */
[----:B------:R-:W-:Y:S01]  /*4400*/  IABS R101, R8 ;  /* 0x0000000800657213 */ /* 0x000fe20000000000 */
[----:B------:R-:W-:Y:S01]  /*4410*/  @!P4 IMAD.IADD R105, R105, 0x1, -R0 ;  /* 0x000000016969c824 */ /* 0x000fe200078e0a00 */
[----:B------:R-:W-:Y:S01]  /*4420*/  ISETP.GT.U32.AND P6, PT, R0, R109, PT ;  /* 0x0000006d0000720c */ /* 0x000fe20003fc4070 */
[----:B------:R-:W-:-:S02]  /*4430*/  @!P0 IMAD.MOV R119, RZ, RZ, -R119 ;  /* 0x000000ffff778224 */ /* 0x000fc400078e0a77 */
[----:B------:R-:W-:Y:S01]  /*4440*/  IMAD.HI.U32 R6, R2, R101, RZ ;  /* 0x0000006502067227 */ /* 0x000fe200078e00ff */
[----:B------:R-:W-:-:S03]  /*4450*/  ISETP.GT.U32.AND P4, PT, R0, R105, PT ;  /* 0x000000690000720c */ /* 0x000fc60003f84070 */
[----:B------:R-:W-:Y:S02]  /*4460*/  @!P3 IMAD.IADD R103, R103, 0x1, -R0 ;  /* 0x000000016767b824 */ /* 0x000fe400078e0a00 */
[----:B------:R-:W-:Y:S02]  /*4470*/  IMAD.MOV R6, RZ, RZ, -R6 ;  /* 0x000000ffff067224 */ /* 0x000fe400078e0a06 */
[----:B------:R-:W-:Y:S01]  /*4480*/  @!P1 IMAD.IADD R111, R111, 0x1, -R0 ;  /* 0x000000016f6f9824 */ /* 0x000fe200078e0a00 */
[C---:B------:R-:W-:Y:S01]  /*4490*/  ISETP.GT.U32.AND P3, PT, R0.reuse, R103, PT ;  /* 0x000000670000720c */ /* 0x040fe20003f64070 */
[----:B------:R-:W-:Y:S01]  /*44a0*/  IMAD R101, R0, R6, R101 ;  /* 0x0000000600657224 */ /* 0x000fe200078e0265 */
[----:B------:R-:W-:Y:S01]  /*44b0*/  ISETP.GE.AND P1, PT, R10, RZ, PT ;  /* 0x000000ff0a00720c */ /* 0x000fe20003f26270 */
[----:B------:R-:W-:Y:S01]  /*44c0*/  IMAD.HI.U32 R6, R2, R99, RZ ;  /* 0x0000006302067227 */ /* 0x000fe200078e00ff */
[----:B------:R-:W-:Y:S02]  /*44d0*/  ISETP.GT.U32.AND P0, PT, R0, R111, PT ;  /* 0x0000006f0000720c */ /* 0x000fe40003f04070 */
[----:B------:R-:W-:Y:S01]  /*44e0*/  LOP3.LUT R10, R4, 0x70, RZ, 0xfc, !PT ;  /* 0x00000070040a7812 */ /* 0x000fe200078efcff */
[----:B------:R-:W-:-:S02]  /*44f0*/  IMAD.MOV R6, RZ, RZ, -R6 ;  /* 0x000000ffff067224 */ /* 0x000fc400078e0a06 */
[--C-:B------:R-:W-:Y:S01]  /*4500*/  @!P4 IMAD.IADD R105, R105, 0x1, -R0.reuse ;  /* 0x000000016969c824 */ /* 0x100fe200078e0a00 */
[C---:B------:R-:W-:Y:S01]  /*4510*/  ISETP.GT.U32.AND P4, PT, R0.reuse, R101, PT ;  /* 0x000000650000720c */ /* 0x040fe20003f84070 */
[C---:B------:R-:W-:Y:S01]  /*4520*/  IMAD R99, R0.reuse, R6, R99 ;  /* 0x0000000600637224 */ /* 0x040fe200078e0263 */
[----:B------:R-:W-:Y:S01]  /*4530*/  IABS R97, R10 ;  /* 0x0000000a00617213 */ /* 0x000fe20000000000 */
[--C-:B------:R-:W-:Y:S02]  /*4540*/  @!P3 IMAD.IADD R103, R103, 0x1, -R0.reuse ;  /* 0x000000016767b824 */ /* 0x100fe400078e0a00 */
[--C-:B------:R-:W-:Y:S01]  /*4550*/  @!P6 IMAD.IADD R109, R109, 0x1, -R0.reuse ;  /* 0x000000016d6de824 */ /* 0x100fe200078e0a00 */
[----:B------:R-:W-:Y:S01]  /*4560*/  ISETP.GT.U32.AND P3, PT, R0, R99, PT ;  /* 0x000000630000720c */ /* 0x000fe20003f64070 */
[----:B------:R-:W-:Y:S01]  /*4570*/  @!P5 IMAD.MOV R115, RZ, RZ, -R115 ;  /* 0x000000ffff73d224 */ /* 0x000fe200078e0a73 */
[----:B------:R-:W-:Y:S01]  /*4580*/  ISETP.GE.AND P5, PT, R12, RZ, PT ;  /* 0x000000ff0c00720c */ /* 0x000fe20003fa6270 */
[----:B------:R-:W-:Y:S01]  /*4590*/  @!P0 IMAD.IADD R111, R111, 0x1, -R0 ;  /* 0x000000016f6f8824 */ /* 0x000fe200078e0a00 */
[----:B------:R-:W-:Y:S01]  /*45a0*/  ISETP.GT.U32.AND P2, PT, R0, R109, PT ;  /* 0x0000006d0000720c */ /* 0x000fe20003f44070 */
[----:B------:R-:W-:Y:S01]  /*45b0*/  IMAD.HI.U32 R6, R2, R97, RZ ;  /* 0x0000006102067227 */ /* 0x000fe200078e00ff */
[----:B------:R-:W-:-:S02]  /*45c0*/  LOP3.LUT R12, R4, 0x6c, RZ, 0xfc, !PT ;  /* 0x0000006c040c7812 */ /* 0x000fc400078efcff */
[----:B------:R-:W-:Y:S01]  /*45d0*/  ISETP.GE.AND P6, PT, R11, RZ, PT ;  /* 0x000000ff0b00720c */ /* 0x000fe20003fc6270 */
[--C-:B------:R-:W-:Y:S01]  /*45e0*/  @!P4 IMAD.IADD R101, R101, 0x1, -R0.reuse ;  /* 0x000000016565c824 */ /* 0x100fe200078e0a00 */
[----:B------:R-:W-:Y:S01]  /*45f0*/  IABS R93, R12 ;  /* 0x0000000c005d7213 */ /* 0x000fe20000000000 */
[----:B------:R-:W-:Y:S01]  /*4600*/  @!P1 IMAD.MOV R111, RZ, RZ, -R111 ;  /* 0x000000ffff6f9224 */ /* 0x000fe200078e0a6f */
[----:B------:R-:W-:Y:S01]  /*4610*/  LOP3.LUT R11, R4, 0x6e, RZ, 0xfc, !PT ;  /* 0x0000006e040b7812 */ /* 0x000fe200078efcff */
[--C-:B------:R-:W-:Y:S01]  /*4620*/  @!P3 IMAD.IADD R99, R99, 0x1, -R0.reuse ;  /* 0x000000016363b824 */ /* 0x100fe200078e0a00 */
[----:B------:R-:W-:Y:S01]  /*4630*/  ISETP.GE.AND P1, PT, R8, RZ, PT ;  /* 0x000000ff0800720c */ /* 0x000fe20003f26270 */
[----:B------:R-:W-:Y:S01]  /*4640*/  IMAD.HI.U32 R8, R2, R93, RZ ;  /* 0x0000005d02087227 */ /* 0x000fe200078e00ff */
[----:B------:R-:W-:Y:S02]  /*4650*/  ISETP.GT.U32.AND P3, PT, R0, R101, PT ;  /* 0x000000650000720c */ /* 0x000fe40003f64070 */
[----:B------:R-:W-:Y:S01]  /*4660*/  IABS R95, R11 ;  /* 0x0000000b005f7213 */ /* 0x000fe20000000000 */
[----:B------:R-:W-:Y:S01]  /*4670*/  @!P2 IMAD.IADD R109, R109, 0x1, -R0 ;  /* 0x000000016d6da824 */ /* 0x000fe200078e0a00 */
[----:B------:R-:W-:Y:S01]  /*4680*/  ISETP.GE.AND P0, PT, R13, RZ, PT ;  /* 0x000000ff0d00720c */ /* 0x000fe20003f06270 */
[----:B------:R-:W-:Y:S01]  /*4690*/  IMAD.MOV R8, RZ, RZ, -R8 ;  /* 0x000000ffff087224 */ /* 0x000fe200078e0a08 */
[----:B------:R-:W-:Y:S01]  /*46a0*/  ISETP.GE.AND P2, PT, R7, RZ, PT ;  /* 0x000000ff0700720c */ /* 0x000fe20003f46270 */
[----:B------:R-:W-:Y:S01]  /*46b0*/  IMAD.HI.U32 R7, R2, R95, RZ ;  /* 0x0000005f02077227 */ /* 0x000fe200078e00ff */
[----:B------:R-:W-:-:S02]  /*46c0*/  LOP3.LUT R13, R4, 0x6a, RZ, 0xfc, !PT ;  /* 0x0000006a040d7812 */ /* 0x000fc400078efcff */
[----:B------:R-:W-:Y:S01]  /*46d0*/  ISETP.GE.AND P4, PT, R9, RZ, PT ;  /* 0x000000ff0900720c */ /* 0x000fe20003f86270 */
[----:B------:R-:W-:Y:S01]  /*46e0*/  IMAD.MOV R6, RZ, RZ, -R6 ;  /* 0x000000ffff067224 */ /* 0x000fe200078e0a06 */
[----:B------:R-:W-:Y:S01]  /*46f0*/  IABS R91, R13 ;  /* 0x0000000d005b7213 */ /* 0x000fe20000000000 */
[----:B------:R-:W-:Y:S01]  /*4700*/  IMAD R93, R0, R8, R93 ;  /* 0x00000008005d7224 */ /* 0x000fe200078e025d */
[C---:B------:R-:W-:Y:S01]  /*4710*/  LOP3.LUT R8, R4.reuse, 0x66, RZ, 0xfc, !PT ;  /* 0x0000006604087812 */ /* 0x040fe200078efcff */
[----:B------:R-:W-:Y:S01]  /*4720*/  IMAD.MOV R7, RZ, RZ, -R7 ;  /* 0x000000ffff077224 */ /* 0x000fe200078e0a07 */
[----:B------:R-:W-:Y:S01]  /*4730*/  LOP3.LUT R9, R4, 0x64, RZ, 0xfc, !PT ;  /* 0x0000006404097812 */ /* 0x000fe200078efcff */
[C---:B------:R-:W-:Y:S01]  /*4740*/  IMAD R97, R0.reuse, R6, R97 ;  /* 0x0000000600617224 */ /* 0x040fe200078e0261 */
[----:B------:R-:W-:Y:S01]  /*4750*/  IABS R87, R8 ;  /* 0x0000000800577213 */ /* 0x000fe20000000000 */
[----:B------:R-:W-:Y:S01]  /*4760*/  @!P3 IMAD.IADD R101, R101, 0x1, -R0 ;  /* 0x000000016565b824 */ /* 0x000fe200078e0a00 */
[C---:B------:R-:W-:Y:S01]  /*4770*/  ISETP.GT.U32.AND P3, PT, R0.reuse, R93, PT ;  /* 0x0000005d0000720c */ /* 0x040fe20003f64070 */
[----:B------:R-:W-:Y:S01]  /*4780*/  IMAD R95, R0, R7, R95 ;  /* 0x00000007005f7224 */ /* 0x000fe200078e025f */
[----:B------:R-:W-:Y:S01]  /*4790*/  LOP3.LUT R7, R4, 0x68, RZ, 0xfc, !PT ;  /* 0x0000006804077812 */ /* 0x000fe200078efcff */
[----:B------:R-:W-:Y:S01]  /*47a0*/  @!P6 IMAD.MOV R109, RZ, RZ, -R109 ;  /* 0x000000ffff6de224 */ /* 0x000fe200078e0a6d */
[C---:B------:R-:W-:Y:S01]  /*47b0*/  ISETP.GT.U32.AND P6, PT, R0.reuse, R99, PT ;  /* 0x000000630000720c */ /* 0x040fe20003fc4070 */
[----:B------:R-:W-:Y:S01]  /*47c0*/  @!P5 IMAD.MOV R107, RZ, RZ, -R107 ;  /* 0x000000ffff6bd224 */ /* 0x000fe200078e0a6b */
[C---:B------:R-:W-:Y:S01]  /*47d0*/  ISETP.GT.U32.AND P5, PT, R0.reuse, R97, PT ;  /* 0x000000610000720c */ /* 0x040fe20003fa4070 */
[----:B------:R-:W-:Y:S01]  /*47e0*/  @!P0 IMAD.MOV R105, RZ, RZ, -R105 ;  /* 0x000000ffff698224 */ /* 0x000fe200078e0a69 */
[----:B------:R-:W-:Y:S01]  /*47f0*/  ISETP.GT.U32.AND P0, PT, R0, R95, PT ;  /* 0x0000005f0000720c */ /* 0x000fe20003f04070 */
[----:B------:R-:W-:Y:S01]  /*4800*/  IMAD.HI.U32 R6, R2, R91, RZ ;  /* 0x0000005b02067227 */ /* 0x000fe200078e00ff */
[----:B------:R-:W-:-:S02]  /*4810*/  IABS R89, R7 ;  /* 0x0000000700597213 */ /* 0x000fc40000000000 */
[----:B------:R-:W-:Y:S01]  /*4820*/  IABS R85, R9 ;  /* 0x0000000900557213 */ /* 0x000fe20000000000 */
[----:B------:R-:W-:Y:S02]  /*4830*/  IMAD.MOV R6, RZ, RZ, -R6 ;  /* 0x000000ffff067224 */ /* 0x000fe400078e0a06 */
[--C-:B------:R-:W-:Y:S02]  /*4840*/  @!P3 IMAD.IADD R93, R93, 0x1, -R0.reuse ;  /* 0x000000015d5db824 */ /* 0x100fe400078e0a00 */
[--C-:B------:R-:W-:Y:S01]  /*4850*/  @!P6 IMAD.IADD R99, R99, 0x1, -R0.reuse ;  /* 0x000000016363e824 */ /* 0x100fe200078e0a00 */
[----:B------:R-:W-:Y:S01]  /*4860*/  ISETP.GE.AND P6, PT, R11, RZ, PT ;  /* 0x000000ff0b00720c */ /* 0x000fe20003fc6270 */
[--C-:B------:R-:W-:Y:S01]  /*4870*/  @!P5 IMAD.IADD R97, R97, 0x1, -R0.reuse ;  /* 0x000000016161d824 */ /* 0x100fe200078e0a00 */
[C---:B------:R-:W-:Y:S01]  /*4880*/  ISETP.GT.U32.AND P3, PT, R0.reuse, R93, PT ;  /* 0x0000005d0000720c */ /* 0x040fe20003f64070 */
[----:B------:R-:W-:Y:S01]  /*4890*/  IMAD R91, R0, R6, R91 ;  /* 0x00000006005b7224 */ /* 0x000fe200078e025b */
[----:B------:R-:W-:Y:S01]  /*48a0*/  ISETP.GE.AND P5, PT, R12, RZ, PT ;  /* 0x000000ff0c00720c */ /* 0x000fe20003fa6270 */
[----:B------:R-:W-:Y:S01]  /*48b0*/  @!P0 IMAD.IADD R95, R95, 0x1, -R0 ;  /* 0x000000015f5f8824 */ /* 0x000fe200078e0a00 */
[C---:B------:R-:W-:Y:S01]  /*48c0*/  ISETP.GT.U32.AND P0, PT, R0.reuse, R97, PT ;  /* 0x000000610000720c */ /* 0x040fe20003f04070 */
[----:B------:R-:W-:Y:S01]  /*48d0*/  @!P4 IMAD.MOV R99, RZ, RZ, -R99 ;  /* 0x000000ffff63c224 */ /* 0x000fe200078e0a63 */
[----:B------:R-:W-:Y:S01]  /*48e0*/  ISETP.GT.U32.AND P4, PT, R0, R91, PT ;  /* 0x0000005b0000720c */ /* 0x000fe20003f84070 */
[----:B------:R-:W-:Y:S01]  /*48f0*/  IMAD.HI.U32 R6, R2, R89, RZ ;  /* 0x0000005902067227 */ /* 0x000fe200078e00ff */
[----:B------:R-:W-:-:S02]  /*4900*/  LOP3.LUT R11, R4, 0x58, RZ, 0xfc, !PT ;  /* 0x00000058040b7812 */ /* 0x000fc400078efcff */
[----:B------:R-:W-:Y:S01]  /*4910*/  LOP3.LUT R12, R4, 0x3a, RZ, 0xfc, !PT ;  /* 0x0000003a040c7812 */ /* 0x000fe200078efcff */
[----:B------:R-:W-:Y:S01]  /*4920*/  @!P2 IMAD.MOV R103, RZ, RZ, -R103 ;  /* 0x000000ffff67a224 */ /* 0x000fe200078e0a67 */
[----:B------:R-:W-:Y:S01]  /*4930*/  ISETP.GE.AND P2, PT, R10, RZ, PT ;  /* 0x000000ff0a00720c */ /* 0x000fe20003f46270 */
[----:B------:R-:W-:Y:S01]  /*4940*/  IMAD.MOV R6, RZ, RZ, -R6 ;  /* 0x000000ffff067224 */ /* 0x000fe200078e0a06 */
[----:B------:R-:W-:Y:S01]  /*4950*/  LOP3.LUT R10, R4, 0x60, RZ, 0xfc, !PT ;  /* 0x00000060040a7812 */ /* 0x000fe200078efcff */
[----:B------:R-:W-:Y:S01]  /*4960*/  @!P1 IMAD.MOV R101, RZ, RZ, -R101 ;  /* 0x000000ffff659224 */ /* 0x000fe200078e0a65 */
[C---:B------:R-:W-:Y:S01]  /*4970*/  ISETP.GT.U32.AND P1, PT, R0.reuse, R95, PT ;  /* 0x0000005f0000720c */ /* 0x040fe20003f24070 */
[----:B------:R-:W-:Y:S01]  /*4980*/  IMAD R89, R0, R6, R89 ;  /* 0x0000000600597224 */ /* 0x000fe200078e0259 */
[----:B------:R-:W-:Y:S01]  /*4990*/  IABS R81, R10 ;  /* 0x0000000a00517213 */ /* 0x000fe20000000000 */
[----:B------:R-:W-:Y:S01]  /*49a0*/  IMAD.HI.U32 R6, R2, R87, RZ ;  /* 0x0000005702067227 */ /* 0x000fe200078e00ff */
[----:B------:R-:W-:-:S02]  /*49b0*/  IABS R73, R11 ;  /* 0x0000000b00497213 */ /* 0x000fc40000000000 */
[----:B------:R-:W-:Y:S01]  /*49c0*/  IABS R43, R12 ;  /* 0x0000000c002b7213 */ /* 0x000fe20000000000 */
[--C-:B------:R-:W-:Y:S01]  /*49d0*/  @!P3 IMAD.IADD R93, R93, 0x1, -R0.reuse ;  /* 0x000000015d5db824 */ /* 0x100fe200078e0a00 */
[----:B------:R-:W-:Y:S01]  /*49e0*/  ISETP.GT.U32.AND P3, PT, R0, R89, PT ;  /* 0x000000590000720c */ /* 0x000fe20003f64070 */
[--C-:B------:R-:W-:Y:S01]  /*49f0*/  @!P0 IMAD.IADD R97, R97, 0x1, -R0.reuse ;  /* 0x0000000161618824 */ /* 0x100fe200078e0a00 */
[----:B------:R-:W-:Y:S01]  /*4a00*/  ISETP.GE.AND P0, PT, R13, RZ, PT ;  /* 0x000000ff0d00720c */ /* 0x000fe20003f06270 */
        /* <DEDUP_REMOVED lines=9> */
[----:B------:R-:W-:-:S03]  /*4aa0*/  LOP3.LUT R13, R4, 0x38, RZ, 0xfc, !PT ;  /* 0x00000038040d7812 */ /* 0x000fc600078efcff */
[----:B------:R-:W-:Y:S01]  /*4ab0*/  @!P1 IMAD.IADD R95, R95, 0x1, -R0 ;  /* 0x000000015f5f9824 */ /* 0x000fe200078e0a00 */
[----:B------:R-:W-:Y:S01]  /*4ac0*/  ISETP.GE.AND P1, PT, R7, RZ, PT ;  /* 0x000000ff0700720c */ /* 0x000fe20003f26270 */
[----:B------:R-:W-:Y:S01]  /*4ad0*/  IMAD.MOV R6, RZ, RZ, -R6 ;  /* 0x000000ffff067224 */ /* 0x000fe200078e0a06 */
[----:B------:R-:W-:Y:S01]  /*4ae0*/  IABS R41, R13 ;  /* 0x0000000d00297213 */ /* 0x000fe20000000000 */
[--C-:B------:R-:W-:Y:S02]  /*4af0*/  @!P3 IMAD.IADD R89, R89, 0x1, -R0.reuse ;  /* 0x000000015959b824 */ /* 0x100fe400078e0a00 */
[----:B------:R-:W-:Y:S01]  /*4b00*/  @!P6 IMAD.MOV R95, RZ, RZ, -R95 ;  /* 0x000000ffff5fe224 */ /* 0x000fe200078e0a5f */
[C---:B------:R-:W-:Y:S01]  /*4b10*/  ISETP.GT.U32.AND P6, PT, R0.reuse, R87, PT ;  /* 0x000000570000720c */ /* 0x040fe20003fc4070 */
[C---:B------:R-:W-:Y:S01]  /*4b20*/  IMAD R85, R0.reuse, R6, R85 ;  /* 0x0000000600557224 */ /* 0x040fe200078e0255 */
[----:B------:R-:W-:Y:S01]  /*4b30*/  ISETP.GT.U32.AND P3, PT, R0, R89, PT ;  /* 0x000000590000720c */ /* 0x000fe20003f64070 */
[----:B------:R-:W-:-:S02]  /*4b40*/  @!P2 IMAD.IADD R91, R91, 0x1, -R0 ;  /* 0x000000015b5ba824 */ /* 0x000fc400078e0a00 */
[----:B------:R-:W-:Y:S01]  /*4b50*/  IMAD.HI.U32 R6, R2, R83, RZ ;  /* 0x0000005302067227 */ /* 0x000fe200078e00ff */
[----:B------:R-:W-:-:S03]  /*4b60*/  ISETP.GT.U32.AND P2, PT, R0, R85, PT ;  /* 0x000000550000720c */ /* 0x000fc60003f44070 */
[----:B------:R-:W-:Y:S02]  /*4b70*/  IMAD.MOV R6, RZ, RZ, -R6 ;  /* 0x000000ffff067224 */ /* 0x000fe400078e0a06 */
[----:B------:R-:W-:-:S04]  /*4b80*/  IMAD.HI.U32 R7, R2, R81, RZ ;  /* 0x0000005102077227 */ /* 0x000fc800078e00ff */
[--C-:B------:R-:W-:Y:S01]  /*4b90*/  @!P6 IMAD.IADD R87, R87, 0x1, -R0.reuse ;  /* 0x000000015757e824 */ /* 0x100fe200078e0a00 */
[----:B------:R-:W-:Y:S01]  /*4ba0*/  ISETP.GE.AND P6, PT, R10, RZ, PT ;  /* 0x000000ff0a00720c */ /* 0x000fe20003fc6270 */
[--C-:B------:R-:W-:Y:S01]  /*4bb0*/  @!P3 IMAD.IADD R89, R89, 0x1, -R0.reuse ;  /* 0x000000015959b824 */ /* 0x100fe200078e0a00 */
[----:B------:R-:W-:Y:S01]  /*4bc0*/  ISETP.GE.AND P3, PT, R8, RZ, PT ;  /* 0x000000ff0800720c */ /* 0x000fe20003f66270 */
[----:B------:R-:W-:Y:S01]  /*4bd0*/  IMAD R83, R0, R6, R83 ;  /* 0x0000000600537224 */ /* 0x000fe200078e0253 */
[----:B------:R-:W-:Y:S01]  /*4be0*/  LOP3.LUT R8, R4, 0x5e, RZ, 0xfc, !PT ;  /* 0x0000005e04087812 */ /* 0x000fe200078efcff */
[----:B------:R-:W-:Y:S01]  /*4bf0*/  @!P2 IMAD.IADD R85, R85, 0x1, -R0 ;  /* 0x000000015555a824 */ /* 0x000fe200078e0a00 */
[C---:B------:R-:W-:Y:S01]  /*4c00*/  ISETP.GT.U32.AND P2, PT, R0.reuse, R87, PT ;  /* 0x000000570000720c */ /* 0x040fe20003f44070 */
[----:B------:R-:W-:Y:S01]  /*4c10*/  @!P1 IMAD.MOV R89, RZ, RZ, -R89 ;  /* 0x000000ffff599224 */ /* 0x000fe200078e0a59 */
[C---:B------:R-:W-:Y:S01]  /*4c20*/  ISETP.GT.U32.AND P1, PT, R0.reuse, R83, PT ;  /* 0x000000530000720c */ /* 0x040fe20003f24070 */
[----:B------:R-:W-:Y:S01]  /*4c30*/  IMAD.MOV R7, RZ, RZ, -R7 ;  /* 0x000000ffff077224 */ /* 0x000fe200078e0a07 */
[----:B------:R-:W-:Y:S01]  /*4c40*/  IABS R79, R8 ;  /* 0x00000008004f7213 */ /* 0x000fe20000000000 */
[----:B------:R-:W-:Y:S01]  /*4c50*/  @!P5 IMAD.MOV R93, RZ, RZ, -R93 ;  /* 0x000000ffff5dd224 */ /* 0x000fe200078e0a5d */
[----:B------:R-:W-:Y:S01]  /*4c60*/  ISETP.GE.AND P5, PT, R9, RZ, PT ;  /* 0x000000ff0900720c */ /* 0x000fe20003fa6270 */
[----:B------:R-:W-:Y:S01]  /*4c70*/  IMAD R81, R0, R7, R81 ;  /* 0x0000000700517224 */ /* 0x000fe200078e0251 */
[----:B------:R-:W-:Y:S01]  /*4c80*/  LOP3.LUT R9, R4, 0x5c, RZ, 0xfc, !PT ;  /* 0x0000005c04097812 */ /* 0x000fe200078efcff */
[----:B------:R-:W-:Y:S01]  /*4c90*/  IMAD.HI.U32 R6, R2, R79, RZ ;  /* 0x0000004f02067227 */ /* 0x000fe200078e00ff */
[----:B------:R-:W-:-:S02]  /*4ca0*/  LOP3.LUT R10, R4, 0x5a, RZ, 0xfc, !PT ;  /* 0x0000005a040a7812 */ /* 0x000fc400078efcff */
[----:B------:R-:W-:Y:S01]  /*4cb0*/  IABS R77, R9 ;  /* 0x00000009004d7213 */ /* 0x000fe20000000000 */
[--C-:B------:R-:W-:Y:S01]  /*4cc0*/  @!P2 IMAD.IADD R87, R87, 0x1, -R0.reuse ;  /* 0x000000015757a824 */ /* 0x100fe200078e0a00 */
[C---:B------:R-:W-:Y:S01]  /*4cd0*/  ISETP.GT.U32.AND P2, PT, R0.reuse, R81, PT ;  /* 0x000000510000720c */ /* 0x040fe20003f44070 */
[----:B------:R-:W-:Y:S01]  /*4ce0*/  @!P1 IMAD.IADD R83, R83, 0x1, -R0 ;  /* 0x0000000153539824 */ /* 0x000fe200078e0a00 */
[----:B------:R-:W-:Y:S01]  /*4cf0*/  IABS R75, R10 ;  /* 0x0000000a004b7213 */ /* 0x000fe20000000000 */
[----:B------:R-:W-:Y:S02]  /*4d00*/  IMAD.MOV R6, RZ, RZ, -R6 ;  /* 0x000000ffff067224 */ /* 0x000fe400078e0a06 */
[----:B------:R-:W-:Y:S01]  /*4d10*/  @!P4 IMAD.MOV R87, RZ, RZ, -R87 ;  /* 0x000000ffff57c224 */ /* 0x000fe200078e0a57 */
[C---:B------:R-:W-:Y:S01]  /*4d20*/  ISETP.GT.U32.AND P4, PT, R0.reuse, R83, PT ;  /* 0x000000530000720c */ /* 0x040fe20003f84070 */
[----:B------:R-:W-:Y:S02]  /*4d30*/  IMAD R79, R0, R6, R79 ;  /* 0x00000006004f7224 */ /* 0x000fe400078e024f */
[----:B------:R-:W-:-:S03]  /*4d40*/  IMAD.HI.U32 R6, R2, R77, RZ ;  /* 0x0000004d02067227 */ /* 0x000fc600078e00ff */
[C---:B------:R-:W-:Y:S01]  /*4d50*/  ISETP.GT.U32.AND P1, PT, R0.reuse, R79, PT ;  /* 0x0000004f0000720c */ /* 0x040fe20003f24070 */
[----:B------:R-:W-:Y:S02]  /*4d60*/  IMAD.MOV R6, RZ, RZ, -R6 ;  /* 0x000000ffff067224 */ /* 0x000fe400078e0a06 */
[----:B------:R-:W-:Y:S02]  /*4d70*/  @!P2 IMAD.IADD R81, R81, 0x1, -R0 ;  /* 0x000000015151a824 */ /* 0x000fe400078e0a00 */
[----:B------:R-:W-:Y:S01]  /*4d80*/  @!P0 IMAD.MOV R91, RZ, RZ, -R91 ;  /* 0x000000ffff5b8224 */ /* 0x000fe200078e0a5b */
[C---:B------:R-:W-:Y:S01]  /*4d90*/  ISETP.GT.U32.AND P0, PT, R0.reuse, R85, PT ;  /* 0x000000550000720c */ /* 0x040fe20003f04070 */
[C---:B------:R-:W-:Y:S01]  /*4da0*/  IMAD R77, R0.reuse, R6, R77 ;  /* 0x00000006004d7224 */ /* 0x040fe200078e024d */
[----:B------:R-:W-:Y:S01]  /*4db0*/  ISETP.GT.U32.AND P2, PT, R0, R81, PT ;  /* 0x000000510000720c */ /* 0x000fe20003f44070 */
[----:B------:R-:W-:-:S04]  /*4dc0*/  IMAD.HI.U32 R7, R2, R75, RZ ;  /* 0x0000004b02077227 */ /* 0x000fc800078e00ff */
[--C-:B------:R-:W-:Y:S01]  /*4dd0*/  @!P4 IMAD.IADD R83, R83, 0x1, -R0.reuse ;  /* 0x000000015353c824 */ /* 0x100fe200078e0a00 */
[C---:B------:R-:W-:Y:S01]  /*4de0*/  ISETP.GT.U32.AND P4, PT, R0.reuse, R77, PT ;  /* 0x0000004d0000720c */ /* 0x040fe20003f84070 */
[----:B------:R-:W-:Y:S02]  /*4df0*/  IMAD.MOV R7, RZ, RZ, -R7 ;  /* 0x000000ffff077224 */ /* 0x000fe400078e0a07 */
[--C-:B------:R-:W-:Y:S02]  /*4e00*/  @!P1 IMAD.IADD R79, R79, 0x1, -R0.reuse ;  /* 0x000000014f4f9824 */ /* 0x100fe400078e0a00 */
[----:B------:R-:W-:Y:S01]  /*4e10*/  IMAD R75, R0, R7, R75 ;  /* 0x00000007004b7224 */ /* 0x000fe200078e024b */
[----:B------:R-:W-:Y:S01]  /*4e20*/  LOP3.LUT R7, R4, 0x56, RZ, 0xfc, !PT ;  /* 0x0000005604077812 */ /* 0x000fe200078efcff */
[--C-:B------:R-:W-:Y:S01]  /*4e30*/  @!P0 IMAD.IADD R85, R85, 0x1, -R0.reuse ;  /* 0x0000000155558824 */ /* 0x100fe200078e0a00 */
[----:B------:R-:W-:Y:S01]  /*4e40*/  ISETP.GE.AND P0, PT, R8, RZ, PT ;  /* 0x000000ff0800720c */ /* 0x000fe20003f06270 */
[----:B------:R-:W-:Y:S01]  /*4e50*/  @!P2 IMAD.IADD R81, R81, 0x1, -R0 ;  /* 0x000000015151a824 */ /* 0x000fe200078e0a00 */
[----:B------:R-:W-:Y:S01]  /*4e60*/  ISETP.GT.U32.AND P2, PT, R0, R75, PT ;  /* 0x0000004b0000720c */ /* 0x000fe20003f44070 */
[----:B------:R-:W-:Y:S01]  /*4e70*/  IMAD.HI.U32 R8, R2, R73, RZ ;  /* 0x0000004902087227 */ /* 0x000fe200078e00ff */
[----:B------:R-:W-:-:S02]  /*4e80*/  ISETP.GT.U32.AND P1, PT, R0, R79, PT ;  /* 0x0000004f0000720c */ /* 0x000fc40003f24070 */
[----:B------:R-:W-:Y:S01]  /*4e90*/  IABS R71, R7 ;  /* 0x0000000700477213 */ /* 0x000fe20000000000 */
[----:B------:R-:W-:Y:S02]  /*4ea0*/  @!P4 IMAD.IADD R77, R77, 0x1, -R0 ;  /* 0x000000014d4dc824 */ /* 0x000fe400078e0a00 */
[----:B------:R-:W-:Y:S02]  /*4eb0*/  IMAD.MOV R8, RZ, RZ, -R8 ;  /* 0x000000ffff087224 */ /* 0x000fe400078e0a08 */
[----:B------:R-:W-:Y:S01]  /*4ec0*/  IMAD.HI.U32 R6, R2, R71, RZ ;  /* 0x0000004702067227 */ /* 0x000fe200078e00ff */
[----:B------:R-:W-:-:S03]  /*4ed0*/  ISETP.GT.U32.AND P4, PT, R0, R77, PT ;  /* 0x0000004d0000720c */ /* 0x000fc60003f84070 */
[----:B------:R-:W-:Y:S01]  /*4ee0*/  IMAD R73, R0, R8, R73 ;  /* 0x0000000800497224 */ /* 0x000fe200078e0249 */
[C---:B------:R-:W-:Y:S01]  /*4ef0*/  LOP3.LUT R8, R4.reuse, 0x54, RZ, 0xfc, !PT ;  /* 0x0000005404087812 */ /* 0x040fe200078efcff */
[----:B------:R-:W-:Y:S01]  /*4f00*/  @!P5 IMAD.MOV R85, RZ, RZ, -R85 ;  /* 0x000000ffff55d224 */ /* 0x000fe200078e0a55 */
[----:B------:R-:W-:Y:S01]  /*4f10*/  ISETP.GE.AND P5, PT, R9, RZ, PT ;  /* 0x000000ff0900720c */ /* 0x000fe20003fa6270 */
[----:B------:R-:W-:Y:S01]  /*4f20*/  IMAD.MOV R6, RZ, RZ, -R6 ;  /* 0x000000ffff067224 */ /* 0x000fe200078e0a06 */
[----:B------:R-:W-:Y:S01]  /*4f30*/  IABS R69, R8 ;  /* 0x0000000800457213 */ /* 0x000fe20000000000 */
[--C-:B------:R-:W-:Y:S01]  /*4f40*/  @!P2 IMAD.IADD R75, R75, 0x1, -R0.reuse ;  /* 0x000000014b4ba824 */ /* 0x100fe200078e0a00 */
[----:B------:R-:W-:Y:S01]  /*4f50*/  LOP3.LUT R9, R4, 0x52, RZ, 0xfc, !PT ;  /* 0x0000005204097812 */ /* 0x000fe200078efcff */
[----:B------:R-:W-:Y:S01]  /*4f60*/  @!P1 IMAD.IADD R79, R79, 0x1, -R0 ;  /* 0x000000014f4f9824 */ /* 0x000fe200078e0a00 */
[----:B------:R-:W-:Y:S01]  /*4f70*/  ISETP.GE.AND P1, PT, R11, RZ, PT ;  /* 0x000000ff0b00720c */ /* 0x000fe20003f26270 */
[----:B------:R-:W-:Y:S01]  /*4f80*/  IMAD R71, R0, R6, R71 ;  /* 0x0000000600477224 */ /* 0x000fe200078e0247 */
[----:B------:R-:W-:Y:S01]  /*4f90*/  IABS R67, R9 ;  /* 0x0000000900437213 */ /* 0x000fe20000000000 */
[----:B------:R-:W-:Y:S01]  /*4fa0*/  IMAD.HI.U32 R6, R2, R69, RZ ;  /* 0x0000004502067227 */ /* 0x000fe200078e00ff */
[----:B------:R-:W-:-:S02]  /*4fb0*/  ISETP.GT.U32.AND P2, PT, R0, R75, PT ;  /* 0x0000004b0000720c */ /* 0x000fc40003f44070 */
[----:B------:R-:W-:Y:S01]  /*4fc0*/  LOP3.LUT R11, R4, 0x3e, RZ, 0xfc, !PT ;  /* 0x0000003e040b7812 */ /* 0x000fe200078efcff */
[----:B------:R-:W-:Y:S01]  /*4fd0*/  @!P0 IMAD.MOV R79, RZ, RZ, -R79 ;  /* 0x000000ffff4f8224 */ /* 0x000fe200078e0a4f */
[----:B------:R-:W-:Y:S01]  /*4fe0*/  ISETP.GT.U32.AND P0, PT, R0, R71, PT ;  /* 0x000000470000720c */ /* 0x000fe20003f04070 */
[----:B------:R-:W-:Y:S01]  /*4ff0*/  @!P4 IMAD.IADD R77, R77, 0x1, -R0 ;  /* 0x000000014d4dc824 */ /* 0x000fe200078e0a00 */
[----:B------:R-:W-:Y:S01]  /*5000*/  ISETP.GE.AND P4, PT, R7, RZ, PT ;  /* 0x000000ff0700720c */ /* 0x000fe20003f86270 */
[----:B------:R-:W-:Y:S01]  /*5010*/  @!P3 IMAD.MOV R83, RZ, RZ, -R83 ;  /* 0x000000ffff53b224 */ /* 0x000fe200078e0a53 */
[----:B------:R-:W-:Y:S01]  /*5020*/  ISETP.GE.AND P3, PT, R10, RZ, PT ;  /* 0x000000ff0a00720c */ /* 0x000fe20003f66270 */
[----:B------:R-:W-:Y:S01]  /*5030*/  IMAD.MOV R7, RZ, RZ, -R6 ;  /* 0x000000ffff077224 */ /* 0x000fe200078e0a06 */
[----:B------:R-:W-:Y:S01]  /*5040*/  LOP3.LUT R10, R4, 0x50, RZ, 0xfc, !PT ;  /* 0x00000050040a7812 */ /* 0x000fe200078efcff */
[----:B------:R-:W-:Y:S01]  /*5050*/  IMAD.HI.U32 R6, R2, R67, RZ ;  /* 0x0000004302067227 */ /* 0x000fe200078e00ff */
[----:B------:R-:W-:-:S02]  /*5060*/  IABS R47, R11 ;  /* 0x0000000b002f7213 */ /* 0x000fc40000000000 */
[----:B------:R-:W-:Y:S01]  /*5070*/  IABS R65, R10 ;  /* 0x0000000a00417213 */ /* 0x000fe20000000000 */
[----:B------:R-:W-:Y:S01]  /*5080*/  @!P6 IMAD.MOV R81, RZ, RZ, -R81 ;  /* 0x000000ffff51e224 */ /* 0x000fe200078e0a51 */
[----:B------:R-:W-:Y:S01]  /*5090*/  ISETP.GT.U32.AND P6, PT, R0, R73, PT ;  /* 0x000000490000720c */ /* 0x000fe20003fc4070 */
[----:B------:R-:W-:Y:S02]  /*50a0*/  IMAD.MOV R6, RZ, RZ, -R6 ;  /* 0x000000ffff067224 */ /* 0x000fe400078e0a06 */
[--C-:B------:R-:W-:Y:S01]  /*50b0*/  @!P2 IMAD.IADD R75, R75, 0x1, -R0.reuse ;  /* 0x000000014b4ba824 */ /* 0x100fe200078e0a00 */
[----:B------:R-:W-:Y:S01]  /*50c0*/  ISETP.GE.AND P2, PT, R8, RZ, PT ;  /* 0x000000ff0800720c */ /* 0x000fe20003f46270 */
[C---:B------:R-:W-:Y:S02]  /*50d0*/  IMAD R67, R0.reuse, R6, R67 ;  /* 0x0000000600437224 */ /* 0x040fe400078e0243 */
[--C-:B------:R-:W-:Y:S01]  /*50e0*/  @!P0 IMAD.IADD R71, R71, 0x1, -R0.reuse ;  /* 0x0000000147478824 */ /* 0x100fe200078e0a00 */
[----:B------:R-:W-:Y:S01]  /*50f0*/  ISETP.GE.AND P0, PT, R9, RZ, PT ;  /* 0x000000ff0900720c */ /* 0x000fe20003f06270 */
[----:B------:R-:W-:Y:S01]  /*5100*/  @!P3 IMAD.MOV R75, RZ, RZ, -R75 ;  /* 0x000000ffff4bb224 */ /* 0x000fe200078e0a4b */
[C---:B------:R-:W-:Y:S01]  /*5110*/  ISETP.GT.U32.AND P3, PT, R0.reuse, R67, PT ;  /* 0x000000430000720c */ /* 0x040fe20003f64070 */
[----:B------:R-:W-:Y:S01]  /*5120*/  @!P5 IMAD.MOV R77, RZ, RZ, -R77 ;  /* 0x000000ffff4dd224 */ /* 0x000fe200078e0a4d */
[----:B------:R-:W-:Y:S01]  /*5130*/  ISETP.GT.U32.AND P5, PT, R0, R71, PT ;  /* 0x000000470000720c */ /* 0x000fe20003fa4070 */
[----:B------:R-:W-:Y:S01]  /*5140*/  @!P6 IMAD.IADD R73, R73, 0x1, -R0 ;  /* 0x000000014949e824 */ /* 0x000fe200078e0a00 */
[----:B------:R-:W-:Y:S01]  /*5150*/  LOP3.LUT R9, R4, 0x4a, RZ, 0xfc, !PT ;  /* 0x0000004a04097812 */ /* 0x000fe200078efcff */
[----:B------:R-:W-:-:S03]  /*5160*/  IMAD.HI.U32 R6, R2, R65, RZ ;  /* 0x0000004102067227 */ /* 0x000fc600078e00ff */
[C---:B------:R-:W-:Y:S01]  /*5170*/  ISETP.GT.U32.AND P6, PT, R0.reuse, R73, PT ;  /* 0x000000490000720c */ /* 0x040fe20003fc4070 */
[----:B------:R-:W-:Y:S01]  /*5180*/  IMAD R69, R0, R7, R69 ;  /* 0x0000000700457224 */ /* 0x000fe200078e0245 */
[----:B------:R-:W-:Y:S01]  /*5190*/  LOP3.LUT R7, R4, 0x4e, RZ, 0xfc, !PT ;  /* 0x0000004e04077812 */ /* 0x000fe200078efcff */
[----:B------:R-:W-:Y:S01]  /*51a0*/  IMAD.MOV R6, RZ, RZ, -R6 ;  /* 0x000000ffff067224 */ /* 0x000fe200078e0a06 */
[----:B------:R-:W-:Y:S01]  /*51b0*/  IABS R59, R9 ;  /* 0x00000009003b7213 */ /* 0x000fe20000000000 */
[--C-:B------:R-:W-:Y:S01]  /*51c0*/  @!P3 IMAD.IADD R67, R67, 0x1, -R0.reuse ;  /* 0x000000014343b824 */ /* 0x100fe200078e0a00 */
[----:B------:R-:W-:Y:S01]  /*51d0*/  IABS R63, R7 ;  /* 0x00000007003f7213 */ /* 0x000fe20000000000 */
[----:B------:R-:W-:Y:S01]  /*51e0*/  @!P5 IMAD.IADD R71, R71, 0x1, -R0 ;  /* 0x000000014747d824 */ /* 0x000fe200078e0a00 */
[----:B------:R-:W-:Y:S01]  /*51f0*/  ISETP.GE.AND P5, PT, R7, RZ, PT ;  /* 0x000000ff0700720c */ /* 0x000fe20003fa6270 */
[C---:B------:R-:W-:Y:S01]  /*5200*/  IMAD R65, R0.reuse, R6, R65 ;  /* 0x0000000600417224 */ /* 0x040fe200078e0241 */
[----:B------:R-:W-:Y:S01]  /*5210*/  ISETP.GT.U32.AND P3, PT, R0, R67, PT ;  /* 0x000000430000720c */ /* 0x000fe20003f64070 */
[----:B------:R-:W-:Y:S01]  /*5220*/  IMAD.HI.U32 R6, R2, R63, RZ ;  /* 0x0000003f02067227 */ /* 0x000fe200078e00ff */
[----:B------:R-:W-:-:S03]  /*5230*/  LOP3.LUT R7, R4, 0x4c, RZ, 0xfc, !PT ;  /* 0x0000004c04077812 */ /* 0x000fc600078efcff */
[----:B------:R-:W-:Y:S01]  /*5240*/  @!P4 IMAD.MOV R71, RZ, RZ, -R71 ;  /* 0x000000ffff47c224 */ /* 0x000fe200078e0a47 */
[C---:B------:R-:W-:Y:S01]  /*5250*/  ISETP.GT.U32.AND P4, PT, R0.reuse, R65, PT ;  /* 0x000000410000720c */ /* 0x040fe20003f84070 */
[----:B------:R-:W-:Y:S01]  /*5260*/  @!P6 IMAD.IADD R73, R73, 0x1, -R0 ;  /* 0x000000014949e824 */ /* 0x000fe200078e0a00 */
[C---:B------:R-:W-:Y:S01]  /*5270*/  ISETP.GT.U32.AND P6, PT, R0.reuse, R69, PT ;  /* 0x000000450000720c */ /* 0x040fe20003fc4070 */
[----:B------:R-:W-:Y:S01]  /*5280*/  IMAD.MOV R6, RZ, RZ, -R6 ;  /* 0x000000ffff067224 */ /* 0x000fe200078e0a06 */
[----:B------:R-:W-:Y:S01]  /*5290*/  IABS R61, R7 ;  /* 0x00000007003d7213 */ /* 0x000fe20000000000 */
[----:B------:R-:W-:Y:S02]  /*52a0*/  @!P1 IMAD.MOV R73, RZ, RZ, -R73 ;  /* 0x000000ffff499224 */ /* 0x000fe400078e0a49 */
[----:B------:R-:W-:Y:S02]  /*52b0*/  IMAD R63, R0, R6, R63 ;  /* 0x00000006003f7224 */ /* 0x000fe400078e023f */
[----:B------:R-:W-:-:S02]  /*52c0*/  @!P3 IMAD.IADD R67, R67, 0x1, -R0 ;  /* 0x000000014343b824 */ /* 0x000fc400078e0a00 */
[----:B------:R-:W-:Y:S01]  /*52d0*/  IMAD.HI.U32 R6, R2, R61, RZ ;  /* 0x0000003d02067227 */ /* 0x000fe200078e00ff */
[----:B------:R-:W-:-:S03]  /*52e0*/  ISETP.GT.U32.AND P3, PT, R0, R63, PT ;  /* 0x0000003f0000720c */ /* 0x000fc60003f64070 */
[--C-:B------:R-:W-:Y:S02]  /*52f0*/  @!P4 IMAD.IADD R65, R65, 0x1, -R0.reuse ;  /* 0x000000014141c824 */ /* 0x100fe400078e0a00 */
[----:B------:R-:W-:Y:S01]  /*5300*/  @!P6 IMAD.IADD R69, R69, 0x1, -R0 ;  /* 0x000000014545e824 */ /* 0x000fe200078e0a00 */
[----:B------:R-:W-:Y:S01]  /*5310*/  ISETP.GE.AND P6, PT, R10, RZ, PT ;  /* 0x000000ff0a00720c */ /* 0x000fe20003fc6270 */
[----:B------:R-:W-:Y:S01]  /*5320*/  IMAD.MOV R6, RZ, RZ, -R6 ;  /* 0x000000ffff067224 */ /* 0x000fe200078e0a06 */
[C---:B------:R-:W-:Y:S01]  /*5330*/  ISETP.GT.U32.AND P4, PT, R0.reuse, R65, PT ;  /* 0x000000410000720c */ /* 0x040fe20003f84070 */
[----:B------:R-:W-:Y:S01]  /*5340*/  @!P0 IMAD.MOV R67, RZ, RZ, -R67 ;  /* 0x000000ffff438224 */ /* 0x000fe200078e0a43 */
[C---:B------:R-:W-:Y:S01]  /*5350*/  ISETP.GT.U32.AND P1, PT, R0.reuse, R69, PT ;  /* 0x000000450000720c */ /* 0x040fe20003f24070 */
[----:B------:R-:W-:Y:S01]  /*5360*/  IMAD R61, R0, R6, R61 ;  /* 0x00000006003d7224 */ /* 0x000fe200078e023d */
[C---:B------:R-:W-:Y:S01]  /*5370*/  LOP3.LUT R6, R4.reuse, 0x46, RZ, 0xfc, !PT ;  /* 0x0000004604067812 */ /* 0x040fe200078efcff */
[----:B------:R-:W-:Y:S01]  /*5380*/  @!P3 IMAD.IADD R63, R63, 0x1, -R0 ;  /* 0x000000013f3fb824 */ /* 0x000fe200078e0a00 */
[----:B------:R-:W-:-:S02]  /*5390*/  LOP3.LUT R10, R4, 0x48, RZ, 0xfc, !PT ;  /* 0x00000048040a7812 */ /* 0x000fc400078efcff */
[----:B------:R-:W-:Y:S02]  /*53a0*/  IABS R55, R6 ;  /* 0x0000000600377213 */ /* 0x000fe40000000000 */
[C---:B------:R-:W-:Y:S02]  /*53b0*/  ISETP.GT.U32.AND P0, PT, R0.reuse, R63, PT ;  /* 0x0000003f0000720c */ /* 0x040fe40003f04070 */
[----:B------:R-:W-:Y:S01]  /*53c0*/  IABS R57, R10 ;  /* 0x0000000a00397213 */ /* 0x000fe20000000000 */
[--C-:B------:R-:W-:Y:S01]  /*53d0*/  @!P4 IMAD.IADD R65, R65, 0x1, -R0.reuse ;  /* 0x000000014141c824 */ /* 0x100fe200078e0a00 */
[----:B------:R-:W-:Y:S01]  /*53e0*/  ISETP.GT.U32.AND P4, PT, R0, R61, PT ;  /* 0x0000003d0000720c */ /* 0x000fe20003f84070 */
[----:B------:R-:W-:Y:S01]  /*53f0*/  @!P1 IMAD.IADD R69, R69, 0x1, -R0 ;  /* 0x0000000145459824 */ /* 0x000fe200078e0a00 */
[----:B------:R-:W-:Y:S01]  /*5400*/  ISETP.GE.AND P1, PT, R7, RZ, PT ;  /* 0x000000ff0700720c */ /* 0x000fe20003f26270 */
[----:B------:R-:W-:Y:S01]  /*5410*/  IMAD.HI.U32 R7, R2, R59, RZ ;  /* 0x0000003b02077227 */ /* 0x000fe200078e00ff */
[----:B------:R-:W-:-:S02]  /*5420*/  ISETP.GE.AND P3, PT, R10, RZ, PT ;  /* 0x000000ff0a00720c */ /* 0x000fc40003f66270 */
[----:B------:R-:W-:Y:S01]  /*5430*/  LOP3.LUT R10, R4, 0x40, RZ, 0xfc, !PT ;  /* 0x00000040040a7812 */ /* 0x000fe200078efcff */
[----:B------:R-:W-:Y:S02]  /*5440*/  IMAD.MOV R7, RZ, RZ, -R7 ;  /* 0x000000ffff077224 */ /* 0x000fe400078e0a07 */
[--C-:B------:R-:W-:Y:S01]  /*5450*/  @!P0 IMAD.IADD R63, R63, 0x1, -R0.reuse ;  /* 0x000000013f3f8824 */ /* 0x100fe200078e0a00 */
[----:B------:R-:W-:Y:S01]  /*5460*/  IABS R49, R10 ;  /* 0x0000000a00317213 */ /* 0x000fe20000000000 */
[----:B------:R-:W-:Y:S01]  /*5470*/  IMAD R59, R0, R7, R59 ;  /* 0x00000007003b7224 */ /* 0x000fe200078e023b */
[----:B------:R-:W-:Y:S01]  /*5480*/  LOP3.LUT R7, R4, 0x44, RZ, 0xfc, !PT ;  /* 0x0000004404077812 */ /* 0x000fe200078efcff */
[----:B------:R-:W-:Y:S02]  /*5490*/  @!P4 IMAD.IADD R61, R61, 0x1, -R0 ;  /* 0x000000013d3dc824 */ /* 0x000fe400078e0a00 */
[----:B------:R-:W-:Y:S01]  /*54a0*/  @!P6 IMAD.MOV R65, RZ, RZ, -R65 ;  /* 0x000000ffff41e224 */ /* 0x000fe200078e0a41 */
[----:B------:R-:W-:Y:S01]  /*54b0*/  ISETP.GE.AND P6, PT, R6, RZ, PT ;  /* 0x000000ff0600720c */ /* 0x000fe20003fc6270 */
[----:B------:R-:W-:Y:S01]  /*54c0*/  @!P5 IMAD.MOV R63, RZ, RZ, -R63 ;  /* 0x000000ffff3fd224 */ /* 0x000fe200078e0a3f */
[----:B------:R-:W-:Y:S01]  /*54d0*/  ISETP.GT.U32.AND P5, PT, R0, R59, PT ;  /* 0x0000003b0000720c */ /* 0x000fe20003fa4070 */
[----:B------:R-:W-:Y:S01]  /*54e0*/  IMAD.HI.U32 R6, R2, R55, RZ ;  /* 0x0000003702067227 */ /* 0x000fe200078e00ff */
[----:B------:R-:W-:-:S02]  /*54f0*/  ISETP.GT.U32.AND P4, PT, R0, R61, PT ;  /* 0x0000003d0000720c */ /* 0x000fc40003f84070 */
[----:B------:R-:W-:Y:S01]  /*5500*/  IABS R53, R7 ;  /* 0x0000000700357213 */ /* 0x000fe20000000000 */
[----:B------:R-:W-:Y:S01]  /*5510*/  IMAD.HI.U32 R8, R2, R57, RZ ;  /* 0x0000003902087227 */ /* 0x000fe200078e00ff */
[----:B------:R-:W-:-:S03]  /*5520*/  ISETP.GE.AND P0, PT, R7, RZ, PT ;  /* 0x000000ff0700720c */ /* 0x000fc60003f06270 */
[----:B------:R-:W-:Y:S02]  /*5530*/  IMAD.MOV R6, RZ, RZ, -R6 ;  /* 0x000000ffff067224 */ /* 0x000fe400078e0a06 */
[----:B------:R-:W-:Y:S02]  /*5540*/  IMAD.MOV R8, RZ, RZ, -R8 ;  /* 0x000000ffff087224 */ /* 0x000fe400078e0a08 */
[C---:B------:R-:W-:Y:S02]  /*5550*/  IMAD R55, R0.reuse, R6, R55 ;  /* 0x0000000600377224 */ /* 0x040fe400078e0237 */
[C---:B------:R-:W-:Y:S02]  /*5560*/  IMAD R57, R0.reuse, R8, R57 ;  /* 0x0000000800397224 */ /* 0x040fe400078e0239 */
[--C-:B------:R-:W-:Y:S01]  /*5570*/  @!P5 IMAD.IADD R59, R59, 0x1, -R0.reuse ;  /* 0x000000013b3bd824 */ /* 0x100fe200078e0a00 */
[C---:B------:R-:W-:Y:S01]  /*5580*/  ISETP.GT.U32.AND P5, PT, R0.reuse, R55, PT ;  /* 0x000000370000720c */ /* 0x040fe20003fa4070 */
[----:B------:R-:W-:Y:S01]  /*5590*/  @!P4 IMAD.IADD R61, R61, 0x1, -R0 ;  /* 0x000000013d3dc824 */ /* 0x000fe200078e0a00 */
[----:B------:R-:W-:Y:S01]  /*55a0*/  ISETP.GT.U32.AND P4, PT, R0, R57, PT ;  /* 0x000000390000720c */ /* 0x000fe20003f84070 */
[----:B------:R-:W-:-:S04]  /*55b0*/  IMAD.HI.U32 R7, R2, R53, RZ ;  /* 0x0000003502077227 */ /* 0x000fc800078e00ff */
[----:B------:R-:W-:Y:S01]  /*55c0*/  @!P2 IMAD.MOV R69, RZ, RZ, -R69 ;  /* 0x000000ffff45a224 */ /* 0x000fe200078e0a45 */
[----:B------:R-:W-:Y:S01]  /*55d0*/  ISETP.GE.AND P2, PT, R9, RZ, PT ;  /* 0x000000ff0900720c */ /* 0x000fe20003f46270 */
[----:B------:R-:W-:Y:S01]  /*55e0*/  IMAD.MOV R7, RZ, RZ, -R7 ;  /* 0x000000ffff077224 */ /* 0x000fe200078e0a07 */
[----:B------:R-:W-:Y:S01]  /*55f0*/  LOP3.LUT R9, R4, 0x42, RZ, 0xfc, !PT ;  /* 0x0000004204097812 */ /* 0x000fe200078efcff */
[----:B------:R-:W-:Y:S02]  /*5600*/  @!P1 IMAD.MOV R61, RZ, RZ, -R61 ;  /* 0x000000ffff3d9224 */ /* 0x000fe400078e0a3d */
[--C-:B------:R-:W-:Y:S01]  /*5610*/  @!P5 IMAD.IADD R55, R55, 0x1, -R0.reuse ;  /* 0x000000013737d824 */ /* 0x100fe200078e0a00 */
[----:B------:R-:W-:Y:S01]  /*5620*/  IABS R51, R9 ;  /* 0x0000000900337213 */ /* 0x000fe20000000000 */
[----:B------:R-:W-:Y:S01]  /*5630*/  @!P4 IMAD.IADD R57, R57, 0x1, -R0 ;  /* 0x000000013939c824 */ /* 0x000fe200078e0a00 */
[C---:B------:R-:W-:Y:S01]  /*5640*/  ISETP.GT.U32.AND P4, PT, R0.reuse, R59, PT ;  /* 0x0000003b0000720c */ /* 0x040fe20003f84070 */
[C---:B------:R-:W-:Y:S01]  /*5650*/  IMAD R53, R0.reuse, R7, R53 ;  /* 0x0000000700357224 */ /* 0x040fe200078e0235 */
[----:B------:R-:W-:Y:S01]  /*5660*/  ISETP.GT.U32.AND P1, PT, R0, R55, PT ;  /* 0x000000370000720c */ /* 0x000fe20003f24070 */
[----:B------:R-:W-:Y:S01]  /*5670*/  IMAD.HI.U32 R7, R2, R47, RZ ;  /* 0x0000002f02077227 */ /* 0x000fe200078e00ff */
[----:B------:R-:W-:-:S03]  /*5680*/  ISETP.GT.U32.AND P5, PT, R0, R57, PT ;  /* 0x000000390000720c */ /* 0x000fc60003fa4070 */
[----:B------:R-:W-:-:S04]  /*5690*/  IMAD.HI.U32 R8, R2, R51, RZ ;  /* 0x0000003302087227 */ /* 0x000fc800078e00ff */
[----:B------:R-:W-:Y:S02]  /*56a0*/  IMAD.MOV R7, RZ, RZ, -R7 ;  /* 0x000000ffff077224 */ /* 0x000fe400078e0a07 */
[----:B------:R-:W-:Y:S02]  /*56b0*/  IMAD.MOV R8, RZ, RZ, -R8 ;  /* 0x000000ffff087224 */ /* 0x000fe400078e0a08 */
[----:B------:R-:W-:Y:S02]  /*56c0*/  IMAD R47, R0, R7, R47 ;  /* 0x00000007002f7224 */ /* 0x000fe400078e022f */
[----:B------:R-:W-:-:S04]  /*56d0*/  IMAD.HI.U32 R6, R2, R49, RZ ;  /* 0x0000003102067227 */ /* 0x000fc800078e00ff */
[----:B------:R-:W-:Y:S01]  /*56e0*/  IMAD R51, R0, R8, R51 ;  /* 0x0000000800337224 */ /* 0x000fe200078e0233 */
[----:B------:R-:W-:Y:S01]  /*56f0*/  LOP3.LUT R8, R4, 0x3c, RZ, 0xfc, !PT ;  /* 0x0000003c04087812 */ /* 0x000fe200078efcff */
[--C-:B------:R-:W-:Y:S01]  /*5700*/  @!P4 IMAD.IADD R59, R59, 0x1, -R0.reuse ;  /* 0x000000013b3bc824 */ /* 0x100fe200078e0a00 */
[C---:B------:R-:W-:Y:S01]  /*5710*/  ISETP.GT.U32.AND P4, PT, R0.reuse, R53, PT ;  /* 0x000000350000720c */ /* 0x040fe20003f84070 */
[----:B------:R-:W-:Y:S01]  /*5720*/  @!P1 IMAD.IADD R55, R55, 0x1, -R0 ;  /* 0x0000000137379824 */ /* 0x000fe200078e0a00 */
[C---:B------:R-:W-:Y:S01]  /*5730*/  ISETP.GT.U32.AND P1, PT, R0.reuse, R47, PT ;  /* 0x0000002f0000720c */ /* 0x040fe20003f24070 */
[----:B------:R-:W-:Y:S01]  /*5740*/  IMAD.MOV R6, RZ, RZ, -R6 ;  /* 0x000000ffff067224 */ /* 0x000fe200078e0a06 */
[----:B------:R-:W-:Y:S01]  /*5750*/  IABS R45, R8 ;  /* 0x00000008002d7213 */ /* 0x000fe20000000000 */
[----:B------:R-:W-:Y:S01]  /*5760*/  @!P2 IMAD.MOV R59, RZ, RZ, -R59 ;  /* 0x000000ffff3ba224 */ /* 0x000fe200078e0a3b */
[C---:B------:R-:W-:Y:S01]  /*5770*/  ISETP.GT.U32.AND P2, PT, R0.reuse, R51, PT ;  /* 0x000000330000720c */ /* 0x040fe20003f44070 */
[----:B------:R-:W-:-:S02]  /*5780*/  IMAD R49, R0, R6, R49 ;  /* 0x0000000600317224 */ /* 0x000fc400078e0231 */
[----:B------:R-:W-:Y:S02]  /*5790*/  @!P5 IMAD.IADD R57, R57, 0x1, -R0 ;  /* 0x000000013939d824 */ /* 0x000fe400078e0a00 */
[----:B------:R-:W-:Y:S01]  /*57a0*/  IMAD.HI.U32 R6, R2, R45, RZ ;  /* 0x0000002d02067227 */ /* 0x000fe200078e00ff */
[----:B------:R-:W-:-:S03]  /*57b0*/  ISETP.GT.U32.AND P5, PT, R0, R49, PT ;  /* 0x000000310000720c */ /* 0x000fc60003fa4070 */
[--C-:B------:R-:W-:Y:S01]  /*57c0*/  @!P4 IMAD.IADD R53, R53, 0x1, -R0.reuse ;  /* 0x000000013535c824 */ /* 0x100fe200078e0a00 */
[----:B------:R-:W-:Y:S01]  /*57d0*/  ISETP.GE.AND P4, PT, R9, RZ, PT ;  /* 0x000000ff0900720c */ /* 0x000fe20003f86270 */
[----:B------:R-:W-:Y:S01]  /*57e0*/  @!P1 IMAD.IADD R47, R47, 0x1, -R0 ;  /* 0x000000012f2f9824 */ /* 0x000fe200078e0a00 */
[----:B------:R-:W-:Y:S01]  /*57f0*/  LOP3.LUT R9, R4, 0x36, RZ, 0xfc, !PT ;  /* 0x0000003604097812 */ /* 0x000fe200078efcff */
[----:B------:R-:W-:Y:S02]  /*5800*/  IMAD.MOV R6, RZ, RZ, -R6 ;  /* 0x000000ffff067224 */ /* 0x000fe400078e0a06 */
[----:B------:R-:W-:Y:S01]  /*5810*/  @!P2 IMAD.IADD R51, R51, 0x1, -R0 ;  /* 0x000000013333a824 */ /* 0x000fe200078e0a00 */
[C---:B------:R-:W-:Y:S01]  /*5820*/  ISETP.GT.U32.AND P2, PT, R0.reuse, R53, PT ;  /* 0x000000350000720c */ /* 0x040fe20003f44070 */
[C---:B------:R-:W-:Y:S01]  /*5830*/  IMAD R45, R0.reuse, R6, R45 ;  /* 0x00000006002d7224 */ /* 0x040fe200078e022d */
[----:B------:R-:W-:Y:S01]  /*5840*/  ISETP.GT.U32.AND P1, PT, R0, R47, PT ;  /* 0x0000002f0000720c */ /* 0x000fe20003f24070 */
[----:B------:R-:W-:Y:S01]  /*5850*/  IMAD.HI.U32 R6, R2, R41, RZ ;  /* 0x0000002902067227 */ /* 0x000fe200078e00ff */
[----:B------:R-:W-:-:S03]  /*5860*/  IABS R39, R9 ;  /* 0x0000000900277213 */ /* 0x000fc60000000000 */
[----:B------:R-:W-:Y:S01]  /*5870*/  @!P5 IMAD.IADD R49, R49, 0x1, -R0 ;  /* 0x000000013131d824 */ /* 0x000fe200078e0a00 */
[C---:B------:R-:W-:Y:S01]  /*5880*/  ISETP.GT.U32.AND P5, PT, R0.reuse, R51, PT ;  /* 0x000000330000720c */ /* 0x040fe20003fa4070 */
[----:B------:R-:W-:Y:S02]  /*5890*/  IMAD.MOV R6, RZ, RZ, -R6 ;  /* 0x000000ffff067224 */ /* 0x000fe400078e0a06 */
[----:B------:R-:W-:Y:S01]  /*58a0*/  @!P3 IMAD.MOV R57, RZ, RZ, -R57 ;  /* 0x000000ffff39b224 */ /* 0x000fe200078e0a39 */
[C---:B------:R-:W-:Y:S01]  /*58b0*/  ISETP.GT.U32.AND P3, PT, R0.reuse, R49, PT ;  /* 0x000000310000720c */ /* 0x040fe20003f64070 */
[----:B------:R-:W-:Y:S02]  /*58c0*/  IMAD R41, R0, R6, R41 ;  /* 0x0000000600297224 */ /* 0x000fe400078e0229 */
[--C-:B------:R-:W-:Y:S01]  /*58d0*/  @!P2 IMAD.IADD R53, R53, 0x1, -R0.reuse ;  /* 0x000000013535a824 */ /* 0x100fe200078e0a00 */
[----:B------:R-:W-:Y:S01]  /*58e0*/  ISETP.GE.AND P2, PT, R10, RZ, PT ;  /* 0x000000ff0a00720c */ /* 0x000fe20003f46270 */
[----:B------:R-:W-:Y:S01]  /*58f0*/  @!P1 IMAD.IADD R47, R47, 0x1, -R0 ;  /* 0x000000012f2f9824 */ /* 0x000fe200078e0a00 */
[----:B------:R-:W-:Y:S01]  /*5900*/  ISETP.GT.U32.AND P1, PT, R0, R41, PT ;  /* 0x000000290000720c */ /* 0x000fe20003f24070 */
[----:B------:R-:W-:Y:S01]  /*5910*/  IMAD.HI.U32 R6, R2, R39, RZ ;  /* 0x0000002702067227 */ /* 0x000fe200078e00ff */
[----:B------:R-:W-:-:S03]  /*5920*/  LOP3.LUT R10, R4, 0x34, RZ, 0xfc, !PT ;  /* 0x00000034040a7812 */ /* 0x000fc600078efcff */
[----:B------:R-:W-:Y:S01]  /*5930*/  IMAD.HI.U32 R7, R2, R43, RZ ;  /* 0x0000002b02077227 */ /* 0x000fe200078e00ff */
[----:B------:R-:W-:-:S03]  /*5940*/  IABS R37, R10 ;  /* 0x0000000a00257213 */ /* 0x000fc60000000000 */
[----:B------:R-:W-:Y:S02]  /*5950*/  IMAD.MOV R6, RZ, RZ, -R6 ;  /* 0x000000ffff067224 */ /* 0x000fe400078e0a06 */
[----:B------:R-:W-:Y:S02]  /*5960*/  IMAD.MOV R7, RZ, RZ, -R7 ;  /* 0x000000ffff077224 */ /* 0x000fe400078e0a07 */
[--C-:B------:R-:W-:Y:S01]  /*5970*/  @!P3 IMAD.IADD R49, R49, 0x1, -R0.reuse ;  /* 0x000000013131b824 */ /* 0x100fe200078e0a00 */
[----:B------:R-:W-:Y:S01]  /*5980*/  ISETP.GE.AND P3, PT, R11, RZ, PT ;  /* 0x000000ff0b00720c */ /* 0x000fe20003f66270 */
[----:B------:R-:W-:Y:S01]  /*5990*/  IMAD R39, R0, R6, R39 ;  /* 0x0000000600277224 */ /* 0x000fe200078e0227 */
[----:B------:R-:W-:Y:S01]  /*59a0*/  LOP3.LUT R11, R4, 0x2a, RZ, 0xfc, !PT ;  /* 0x0000002a040b7812 */ /* 0x000fe200078efcff */
[C---:B------:R-:W-:Y:S02]  /*59b0*/  IMAD R43, R0.reuse, R7, R43 ;  /* 0x00000007002b7224 */ /* 0x040fe400078e022b */
[----:B------:R-:W-:Y:S01]  /*59c0*/  @!P6 IMAD.MOV R55, RZ, RZ, -R55 ;  /* 0x000000ffff37e224 */ /* 0x000fe200078e0a37 */
[C---:B------:R-:W-:Y:S01]  /*59d0*/  ISETP.GT.U32.AND P6, PT, R0.reuse, R45, PT ;  /* 0x0000002d0000720c */ /* 0x040fe20003fc4070 */
[----:B------:R-:W-:Y:S01]  /*59e0*/  @!P2 IMAD.MOV R49, RZ, RZ, -R49 ;  /* 0x000000ffff31a224 */ /* 0x000fe200078e0a31 */
[C---:B------:R-:W-:Y:S01]  /*59f0*/  ISETP.GT.U32.AND P2, PT, R0.reuse, R39, PT ;  /* 0x000000270000720c */ /* 0x040fe20003f44070 */
[--C-:B------:R-:W-:Y:S01]  /*5a00*/  @!P1 IMAD.IADD R41, R41, 0x1, -R0.reuse ;  /* 0x0000000129299824 */ /* 0x100fe200078e0a00 */
[----:B------:R-:W-:Y:S01]  /*5a10*/  IABS R27, R11 ;  /* 0x0000000b001b7213 */ /* 0x000fe20000000000 */
[----:B------:R-:W-:Y:S01]  /*5a20*/  @!P5 IMAD.IADD R51, R51, 0x1, -R0 ;  /* 0x000000013333d824 */ /* 0x000fe200078e0a00 */
[----:B------:R-:W-:Y:S01]  /*5a30*/  ISETP.GT.U32.AND P5, PT, R0, R43, PT ;  /* 0x0000002b0000720c */ /* 0x000fe20003fa4070 */
[----:B------:R-:W-:Y:S01]  /*5a40*/  IMAD.HI.U32 R6, R2, R37, RZ ;  /* 0x0000002502067227 */ /* 0x000fe200078e00ff */
[----:B------:R-:W-:-:S03]  /*5a50*/  ISETP.GT.U32.AND P1, PT, R0, R41, PT ;  /* 0x000000290000720c */ /* 0x000fc60003f24070 */
[----:B------:R-:W-:Y:S02]  /*5a60*/  IMAD.MOV R6, RZ, RZ, -R6 ;  /* 0x000000ffff067224 */ /* 0x000fe400078e0a06 */
[--C-:B------:R-:W-:Y:S01]  /*5a70*/  @!P6 IMAD.IADD R45, R45, 0x1, -R0.reuse ;  /* 0x000000012d2de824 */ /* 0x100fe200078e0a00 */
[----:B------:R-:W-:Y:S01]  /*5a80*/  ISETP.GE.AND P6, PT, R8, RZ, PT ;  /* 0x000000ff0800720c */ /* 0x000fe20003fc6270 */
[----:B------:R-:W-:Y:S01]  /*5a90*/  IMAD R37, R0, R6, R37 ;  /* 0x0000000600257224 */ /* 0x000fe200078e0225 */
[----:B------:R-:W-:Y:S01]  /*5aa0*/  LOP3.LUT R8, R4, 0x32, RZ, 0xfc, !PT ;  /* 0x0000003204087812 */ /* 0x000fe200078efcff */
[--C-:B------:R-:W-:Y:S02]  /*5ab0*/  @!P2 IMAD.IADD R39, R39, 0x1, -R0.reuse ;  /* 0x000000012727a824 */ /* 0x100fe400078e0a00 */
[--C-:B------:R-:W-:Y:S01]  /*5ac0*/  @!P5 IMAD.IADD R43, R43, 0x1, -R0.reuse ;  /* 0x000000012b2bd824 */ /* 0x100fe200078e0a00 */
[----:B------:R-:W-:Y:S01]  /*5ad0*/  ISETP.GT.U32.AND P2, PT, R0, R37, PT ;  /* 0x000000250000720c */ /* 0x000fe20003f44070 */
[----:B------:R-:W-:Y:S01]  /*5ae0*/  @!P1 IMAD.IADD R41, R41, 0x1, -R0 ;  /* 0x0000000129299824 */ /* 0x000fe200078e0a00 */
[----:B------:R-:W-:Y:S01]  /*5af0*/  IABS R35, R8 ;  /* 0x0000000800237213 */ /* 0x000fe20000000000 */
[----:B------:R-:W-:Y:S01]  /*5b00*/  @!P4 IMAD.MOV R51, RZ, RZ, -R51 ;  /* 0x000000ffff33c224 */ /* 0x000fe200078e0a33 */
[----:B------:R-:W-:Y:S01]  /*5b10*/  ISETP.GE.AND P1, PT, R8, RZ, PT ;  /* 0x000000ff0800720c */ /* 0x000fe20003f26270 */
[----:B------:R-:W-:Y:S01]  /*5b20*/  @!P0 IMAD.MOV R53, RZ, RZ, -R53 ;  /* 0x000000ffff358224 */ /* 0x000fe200078e0a35 */
[----:B------:R-:W-:Y:S01]  /*5b30*/  ISETP.GT.U32.AND P4, PT, R0, R43, PT ;  /* 0x0000002b0000720c */ /* 0x000fe20003f84070 */
[----:B------:R-:W-:Y:S01]  /*5b40*/  IMAD.HI.U32 R7, R2, R35, RZ ;  /* 0x0000002302077227 */ /* 0x000fe200078e00ff */
[----:B------:R-:W-:-:S02]  /*5b50*/  LOP3.LUT R8, R4, 0x30, RZ, 0xfc, !PT ;  /* 0x0000003004087812 */ /* 0x000fc400078efcff */
[----:B------:R-:W-:Y:S01]  /*5b60*/  ISETP.GE.AND P5, PT, R12, RZ, PT ;  /* 0x000000ff0c00720c */ /* 0x000fe20003fa6270 */
[----:B------:R-:W-:Y:S01]  /*5b70*/  IMAD.MOV R7, RZ, RZ, -R7 ;  /* 0x000000ffff077224 */ /* 0x000fe200078e0a07 */
[C---:B------:R-:W-:Y:S01]  /*5b80*/  ISETP.GT.U32.AND P0, PT, R0.reuse, R45, PT ;  /* 0x0000002d0000720c */ /* 0x040fe20003f04070 */
[----:B------:R-:W-:Y:S01]  /*5b90*/  @!P2 IMAD.IADD R37, R37, 0x1, -R0 ;  /* 0x000000012525a824 */ /* 0x000fe200078e0a00 */
[----:B------:R-:W-:Y:S01]  /*5ba0*/  IABS R33, R8 ;  /* 0x0000000800217213 */ /* 0x000fe20000000000 */
[C---:B------:R-:W-:Y:S01]  /*5bb0*/  IMAD R35, R0.reuse, R7, R35 ;  /* 0x0000000700237224 */ /* 0x040fe200078e0223 */
[----:B------:R-:W-:Y:S01]  /*5bc0*/  ISETP.GT.U32.AND P2, PT, R0, R39, PT ;  /* 0x000000270000720c */ /* 0x000fe20003f44070 */
[----:B------:R-:W-:Y:S01]  /*5bd0*/  @!P3 IMAD.MOV R47, RZ, RZ, -R47 ;  /* 0x000000ffff2fb224 */ /* 0x000fe200078e0a2f */
[----:B------:R-:W-:Y:S01]  /*5be0*/  ISETP.GE.AND P3, PT, R13, RZ, PT ;  /* 0x000000ff0d00720c */ /* 0x000fe20003f66270 */
[----:B------:R-:W-:Y:S01]  /*5bf0*/  IMAD.HI.U32 R6, R2, R33, RZ ;  /* 0x0000002102067227 */ /* 0x000fe200078e00ff */
[----:B------:R-:W-:-:S03]  /*5c00*/  IABS R13, R18 ;  /* 0x00000012000d7213 */ /* 0x000fc60000000000 */
[----:B------:R-:W-:Y:S01]  /*5c10*/  @!P4 IMAD.IADD R43, R43, 0x1, -R0 ;  /* 0x000000012b2bc824 */ /* 0x000fe200078e0a00 */
[----:B------:R-:W-:Y:S01]  /*5c20*/  ISETP.GE.AND P4, PT, R10, RZ, PT ;  /* 0x000000ff0a00720c */ /* 0x000fe20003f86270 */
[----:B------:R-:W-:Y:S01]  /*5c30*/  IMAD.MOV R7, RZ, RZ, -R6 ;  /* 0x000000ffff077224 */ /* 0x000fe200078e0a06 */
[----:B------:R-:W-:Y:S01]  /*5c40*/  LOP3.LUT R10, R4, 0x2c, RZ, 0xfc, !PT ;  /* 0x0000002c040a7812 */ /* 0x000fe200078efcff */
[--C-:B------:R-:W-:Y:S01]  /*5c50*/  @!P0 IMAD.IADD R45, R45, 0x1, -R0.reuse ;  /* 0x000000012d2d8824 */ /* 0x100fe200078e0a00 */
[----:B------:R-:W-:Y:S01]  /*5c60*/  ISETP.GE.AND P0, PT, R9, RZ, PT ;  /* 0x000000ff0900720c */ /* 0x000fe20003f06270 */
[----:B------:R-:W-:Y:S01]  /*5c70*/  @!P5 IMAD.MOV R43, RZ, RZ, -R43 ;  /* 0x000000ffff2bd224 */ /* 0x000fe200078e0a2b */
[C---:B------:R-:W-:Y:S01]  /*5c80*/  ISETP.GT.U32.AND P5, PT, R0.reuse, R35, PT ;  /* 0x000000230000720c */ /* 0x040fe20003fa4070 */
[----:B------:R-:W-:Y:S01]  /*5c90*/  IMAD R33, R0, R7, R33 ;  /* 0x0000000700217224 */ /* 0x000fe200078e0221 */
[----:B------:R-:W-:Y:S01]  /*5ca0*/  LOP3.LUT R9, R4, 0x2e, RZ, 0xfc, !PT ;  /* 0x0000002e04097812 */ /* 0x000fe200078efcff */
[----:B------:R-:W-:Y:S01]  /*5cb0*/  @!P6 IMAD.MOV R45, RZ, RZ, -R45 ;  /* 0x000000ffff2de224 */ /* 0x000fe200078e0a2d */
[C---:B------:R-:W-:Y:S01]  /*5cc0*/  ISETP.GT.U32.AND P6, PT, R0.reuse, R37, PT ;  /* 0x000000250000720c */ /* 0x040fe20003fc4070 */
[----:B------:R-:W-:Y:S01]  /*5cd0*/  @!P2 IMAD.IADD R39, R39, 0x1, -R0 ;  /* 0x000000012727a824 */ /* 0x000fe200078e0a00 */
[----:B------:R-:W-:Y:S01]  /*5ce0*/  ISETP.GT.U32.AND P2, PT, R0, R33, PT ;  /* 0x000000210000720c */ /* 0x000fe20003f44070 */
[----:B------:R-:W-:Y:S01]  /*5cf0*/  @!P3 IMAD.MOV R41, RZ, RZ, -R41 ;  /* 0x000000ffff29b224 */ /* 0x000fe200078e0a29 */
[----:B------:R-:W-:-:S02]  /*5d00*/  IABS R31, R9 ;  /* 0x00000009001f7213 */ /* 0x000fc40000000000 */
[----:B------:R-:W-:Y:S01]  /*5d10*/  IABS R29, R10 ;  /* 0x0000000a001d7213 */ /* 0x000fe20000000000 */
[----:B------:R-:W-:Y:S01]  /*5d20*/  @!P0 IMAD.MOV R39, RZ, RZ, -R39 ;  /* 0x000000ffff278224 */ /* 0x000fe200078e0a27 */
[----:B------:R-:W-:Y:S01]  /*5d30*/  ISETP.GE.AND P3, PT, R8, RZ, PT ;  /* 0x000000ff0800720c */ /* 0x000fe20003f66270 */
[----:B------:R-:W-:Y:S01]  /*5d40*/  @!P5 IMAD.IADD R35, R35, 0x1, -R0 ;  /* 0x000000012323d824 */ /* 0x000fe200078e0a00 */
[----:B------:R-:W-:Y:S01]  /*5d50*/  LOP3.LUT R8, R4, 0x28, RZ, 0xfc, !PT ;  /* 0x0000002804087812 */ /* 0x000fe200078efcff */
[----:B------:R-:W-:-:S03]  /*5d60*/  IMAD.HI.U32 R6, R2, R31, RZ ;  /* 0x0000001f02067227 */ /* 0x000fc600078e00ff */
[----:B------:R-:W-:Y:S01]  /*5d70*/  ISETP.GT.U32.AND P5, PT, R0, R35, PT ;  /* 0x000000230000720c */ /* 0x000fe20003fa4070 */
[--C-:B------:R-:W-:Y:S01]  /*5d80*/  @!P6 IMAD.IADD R37, R37, 0x1, -R0.reuse ;  /* 0x000000012525e824 */ /* 0x100fe200078e0a00 */
[----:B------:R-:W-:Y:S01]  /*5d90*/  IABS R25, R8 ;  /* 0x0000000800197213 */ /* 0x000fe20000000000 */
[----:B------:R-:W-:Y:S01]  /*5da0*/  @!P2 IMAD.IADD R33, R33, 0x1, -R0 ;  /* 0x000000012121a824 */ /* 0x000fe200078e0a00 */
[----:B------:R-:W-:Y:S01]  /*5db0*/  ISETP.GE.AND P2, PT, R10, RZ, PT ;  /* 0x000000ff0a00720c */ /* 0x000fe20003f46270 */
[----:B------:R-:W-:Y:S01]  /*5dc0*/  IMAD.MOV R7, RZ, RZ, -R6 ;  /* 0x000000ffff077224 */ /* 0x000fe200078e0a06 */
[----:B------:R-:W-:Y:S01]  /*5dd0*/  LOP3.LUT R10, R4, 0x26, RZ, 0xfc, !PT ;  /* 0x00000026040a7812 */ /* 0x000fe200078efcff */
[----:B------:R-:W-:Y:S01]  /*5de0*/  IMAD.HI.U32 R6, R2, R29, RZ ;  /* 0x0000001d02067227 */ /* 0x000fe200078e00ff */
[----:B------:R-:W-:Y:S02]  /*5df0*/  ISETP.GE.AND P6, PT, R9, RZ, PT ;  /* 0x000000ff0900720c */ /* 0x000fe40003fc6270 */
[----:B------:R-:W-:Y:S01]  /*5e00*/  IABS R9, R10 ;  /* 0x0000000a00097213 */ /* 0x000fe20000000000 */
[----:B------:R-:W-:Y:S01]  /*5e10*/  @!P4 IMAD.MOV R37, RZ, RZ, -R37 ;  /* 0x000000ffff25c224 */ /* 0x000fe200078e0a25 */
[C---:B------:R-:W-:Y:S01]  /*5e20*/  ISETP.GT.U32.AND P4, PT, R0.reuse, R33, PT ;  /* 0x000000210000720c */ /* 0x040fe20003f84070 */
[----:B------:R-:W-:-:S02]  /*5e30*/  IMAD R31, R0, R7, R31 ;  /* 0x00000007001f7224 */ /* 0x000fc400078e021f */
[----:B------:R-:W-:-:S03]  /*5e40*/  IMAD.HI.U32 R7, R2, R27, RZ ;  /* 0x0000001b02077227 */ /* 0x000fc600078e00ff */
[C---:B------:R-:W-:Y:S01]  /*5e50*/  ISETP.GT.U32.AND P0, PT, R0.reuse, R31, PT ;  /* 0x0000001f0000720c */ /* 0x040fe20003f04070 */
[----:B------:R-:W-:Y:S02]  /*5e60*/  IMAD.MOV R6, RZ, RZ, -R6 ;  /* 0x000000ffff067224 */ /* 0x000fe400078e0a06 */
[----:B------:R-:W-:Y:S02]  /*5e70*/  IMAD.MOV R7, RZ, RZ, -R7 ;  /* 0x000000ffff077224 */ /* 0x000fe400078e0a07 */
[C---:B------:R-:W-:Y:S02]  /*5e80*/  IMAD R29, R0.reuse, R6, R29 ;  /* 0x00000006001d7224 */ /* 0x040fe400078e021d */
[--C-:B------:R-:W-:Y:S02]  /*5e90*/  @!P5 IMAD.IADD R35, R35, 0x1, -R0.reuse ;  /* 0x000000012323d824 */ /* 0x100fe400078e0a00 */
[C---:B------:R-:W-:Y:S01]  /*5ea0*/  IMAD R27, R0.reuse, R7, R27 ;  /* 0x00000007001b7224 */ /* 0x040fe200078e021b */
[----:B------:R-:W-:Y:S01]  /*5eb0*/  ISETP.GT.U32.AND P5, PT, R0, R29, PT ;  /* 0x0000001d0000720c */ /* 0x000fe20003fa4070 */
[----:B------:R-:W-:-:S02]  /*5ec0*/  @!P4 IMAD.IADD R33, R33, 0x1, -R0 ;  /* 0x000000012121c824 */ /* 0x000fc400078e0a00 */
[----:B------:R-:W-:Y:S01]  /*5ed0*/  IMAD.HI.U32 R6, R2, R25, RZ ;  /* 0x0000001902067227 */ /* 0x000fe200078e00ff */
[----:B------:R-:W-:-:S03]  /*5ee0*/  ISETP.GT.U32.AND P4, PT, R0, R27, PT ;  /* 0x0000001b0000720c */ /* 0x000fc60003f84070 */
[----:B------:R-:W-:Y:S02]  /*5ef0*/  @!P0 IMAD.IADD R31, R31, 0x1, -R0 ;  /* 0x000000011f1f8824 */ /* 0x000fe400078e0a00 */
[----:B------:R-:W-:-:S03]  /*5f00*/  IMAD.HI.U32 R7, R2, R9, RZ ;  /* 0x0000000902077227 */ /* 0x000fc600078e00ff */
[C---:B------:R-:W-:Y:S01]  /*5f10*/  ISETP.GT.U32.AND P0, PT, R0.reuse, R31, PT ;  /* 0x0000001f0000720c */ /* 0x040fe20003f04070 */
[----:B------:R-:W-:Y:S02]  /*5f20*/  @!P5 IMAD.IADD R29, R29, 0x1, -R0 ;  /* 0x000000011d1dd824 */ /* 0x000fe400078e0a00 */
[----:B------:R-:W-:Y:S02]  /*5f30*/  IMAD.MOV R6, RZ, RZ, -R6 ;  /* 0x000000ffff067224 */ /* 0x000fe400078e0a06 */
[--C-:B------:R-:W-:Y:S01]  /*5f40*/  @!P4 IMAD.IADD R27, R27, 0x1, -R0.reuse ;  /* 0x000000011b1bc824 */ /* 0x100fe200078e0a00 */
[C---:B------:R-:W-:Y:S01]  /*5f50*/  ISETP.GT.U32.AND P5, PT, R0.reuse, R29, PT ;  /* 0x0000001d0000720c */ /* 0x040fe20003fa4070 */
[----:B------:R-:W-:Y:S02]  /*5f60*/  IMAD.MOV R7, RZ, RZ, -R7 ;  /* 0x000000ffff077224 */ /* 0x000fe400078e0a07 */
[C---:B------:R-:W-:Y:S01]  /*5f70*/  IMAD R25, R0.reuse, R6, R25 ;  /* 0x0000000600197224 */ /* 0x040fe200078e0219 */
[C---:B------:R-:W-:Y:S01]  /*5f80*/  ISETP.GT.U32.AND P4, PT, R0.reuse, R27, PT ;  /* 0x0000001b0000720c */ /* 0x040fe20003f84070 */
[----:B------:R-:W-:Y:S01]  /*5f90*/  IMAD R24, R0, R7, R9 ;  /* 0x0000000700187224 */ /* 0x000fe200078e0209 */
[C---:B------:R-:W-:Y:S01]  /*5fa0*/  LOP3.LUT R6, R4.reuse, 0x24, RZ, 0xfc, !PT ;  /* 0x0000002404067812 */ /* 0x040fe200078efcff */
[--C-:B------:R-:W-:Y:S01]  /*5fb0*/  @!P0 IMAD.IADD R31, R31, 0x1, -R0.reuse ;  /* 0x000000011f1f8824 */ /* 0x100fe200078e0a00 */
[----:B------:R-:W-:Y:S01]  /*5fc0*/  LOP3.LUT R7, R4, 0x22, RZ, 0xfc, !PT ;  /* 0x0000002204077812 */ /* 0x000fe200078efcff */
[----:B------:R-:W-:Y:S01]  /*5fd0*/  @!P1 IMAD.MOV R35, RZ, RZ, -R35 ;  /* 0x000000ffff239224 */ /* 0x000fe200078e0a23 */
[----:B------:R-:W-:Y:S01]  /*5fe0*/  IABS R9, R6 ;  /* 0x0000000600097213 */ /* 0x000fe20000000000 */
[----:B------:R-:W-:Y:S01]  /*5ff0*/  @!P6 IMAD.MOV R31, RZ, RZ, -R31 ;  /* 0x000000ffff1fe224 */ /* 0x000fe200078e0a1f */
[----:B------:R-:W-:Y:S01]  /*6000*/  ISETP.GE.AND P1, PT, R11, RZ, PT ;  /* 0x000000ff0b00720c */ /* 0x000fe20003f26270 */
[--C-:B------:R-:W-:Y:S01]  /*6010*/  @!P5 IMAD.IADD R29, R29, 0x1, -R0.reuse ;  /* 0x000000011d1dd824 */ /* 0x100fe200078e0a00 */
[----:B------:R-:W-:Y:S01]  /*6020*/  ISETP.GT.U32.AND P5, PT, R0, R25, PT ;  /* 0x000000190000720c */ /* 0x000fe20003fa4070 */
[----:B------:R-:W-:Y:S01]  /*6030*/  @!P3 IMAD.MOV R33, RZ, RZ, -R33 ;  /* 0x000000ffff21b224 */ /* 0x000fe200078e0a21 */
[----:B------:R-:W-:Y:S01]  /*6040*/  ISETP.GE.AND P6, PT, R6, RZ, PT ;  /* 0x000000ff0600720c */ /* 0x000fe20003fc6270 */
[----:B------:R-:W-:Y:S01]  /*6050*/  @!P4 IMAD.IADD R27, R27, 0x1, -R0 ;  /* 0x000000011b1bc824 */ /* 0x000fe200078e0a00 */
[----:B------:R-:W-:Y:S01]  /*6060*/  ISETP.GT.U32.AND P4, PT, R0, R24, PT ;  /* 0x000000180000720c */ /* 0x000fe20003f84070 */
[----:B------:R-:W-:Y:S01]  /*6070*/  IMAD.HI.U32 R6, R2, R9, RZ ;  /* 0x0000000902067227 */ /* 0x000fe200078e00ff */
[----:B------:R-:W-:-:S02]  /*6080*/  IABS R21, R7 ;  /* 0x0000000700157213 */ /* 0x000fc40000000000 */
[----:B------:R-:W-:Y:S01]  /*6090*/  ISETP.GE.AND P3, PT, R8, RZ, PT ;  /* 0x000000ff0800720c */ /* 0x000fe20003f66270 */
[----:B------:R-:W-:Y:S01]  /*60a0*/  IMAD.MOV R6, RZ, RZ, -R6 ;  /* 0x000000ffff067224 */ /* 0x000fe200078e0a06 */
[----:B------:R-:W-:Y:S01]  /*60b0*/  LOP3.LUT R8, R4, 0x20, RZ, 0xfc, !PT ;  /* 0x0000002004087812 */ /* 0x000fe200078efcff */
[----:B------:R-:W-:Y:S01]  /*60c0*/  @!P1 IMAD.MOV R27, RZ, RZ, -R27 ;  /* 0x000000ffff1b9224 */ /* 0x000fe200078e0a1b */
[----:B------:R-:W-:Y:S01]  /*60d0*/  ISETP.GE.AND P0, PT, R10, RZ, PT ;  /* 0x000000ff0a00720c */ /* 0x000fe20003f06270 */
[--C-:B------:R-:W-:Y:S01]  /*60e0*/  @!P5 IMAD.IADD R25, R25, 0x1, -R0.reuse ;  /* 0x000000011919d824 */ /* 0x100fe200078e0a00 */
[----:B------:R-:W-:Y:S01]  /*60f0*/  ISETP.GE.AND P1, PT, R8, RZ, PT ;  /* 0x000000ff0800720c */ /* 0x000fe20003f26270 */
[----:B------:R-:W-:Y:S01]  /*6100*/  IMAD R12, R0, R6, R9 ;  /* 0x00000006000c7224 */ /* 0x000fe200078e0209 */
[----:B------:R-:W-:Y:S01]  /*6110*/  IABS R11, R8 ;  /* 0x00000008000b7213 */ /* 0x000fe20000000000 */
[----:B------:R-:W-:Y:S01]  /*6120*/  @!P4 IMAD.IADD R24, R24, 0x1, -R0 ;  /* 0x000000011818c824 */ /* 0x000fe200078e0a00 */
[----:B------:R-:W-:Y:S01]  /*6130*/  ISETP.GT.U32.AND P5, PT, R0, R25, PT ;  /* 0x000000190000720c */ /* 0x000fe20003fa4070 */
[----:B------:R-:W-:Y:S01]  /*6140*/  IMAD.HI.U32 R6, R2, R21, RZ ;  /* 0x0000001502067227 */ /* 0x000fe200078e00ff */
[----:B------:R-:W-:-:S02]  /*6150*/  LOP3.LUT R10, R4, 0x1e, RZ, 0xfc, !PT ;  /* 0x0000001e040a7812 */ /* 0x000fc400078efcff */
[C---:B------:R-:W-:Y:S01]  /*6160*/  ISETP.GT.U32.AND P4, PT, R0.reuse, R24, PT ;  /* 0x000000180000720c */ /* 0x040fe20003f84070 */
[----:B------:R-:W-:Y:S01]  /*6170*/  IMAD.MOV R8, RZ, RZ, -R6 ;  /* 0x000000ffff087224 */ /* 0x000fe200078e0a06 */
[----:B------:R-:W-:Y:S01]  /*6180*/  IABS R19, R10 ;  /* 0x0000000a00137213 */ /* 0x000fe20000000000 */
[----:B------:R-:W-:Y:S01]  /*6190*/  @!P2 IMAD.MOV R29, RZ, RZ, -R29 ;  /* 0x000000ffff1da224 */ /* 0x000fe200078e0a1d */
[----:B------:R-:W-:Y:S01]  /*61a0*/  ISETP.GE.AND P2, PT, R7, RZ, PT ;  /* 0x000000ff0700720c */ /* 0x000fe20003f46270 */
[----:B------:R-:W-:Y:S02]  /*61b0*/  IMAD R21, R0, R8, R21 ;  /* 0x0000000800157224 */ /* 0x000fe400078e0215 */
[----:B------:R-:W-:-:S04]  /*61c0*/  IMAD.HI.U32 R7, R2, R11, RZ ;  /* 0x0000000b02077227 */ /* 0x000fc800078e00ff */
[--C-:B------:R-:W-:Y:S01]  /*61d0*/  @!P5 IMAD.IADD R25, R25, 0x1, -R0.reuse ;  /* 0x000000011919d824 */ /* 0x100fe200078e0a00 */
[----:B------:R-:W-:Y:S01]  /*61e0*/  ISETP.GT.U32.AND P5, PT, R0, R12, PT ;  /* 0x0000000c0000720c */ /* 0x000fe20003fa4070 */
[----:B------:R-:W-:Y:S01]  /*61f0*/  @!P4 IMAD.IADD R24, R24, 0x1, -R0 ;  /* 0x000000011818c824 */ /* 0x000fe200078e0a00 */
[----:B------:R-:W-:Y:S01]  /*6200*/  ISETP.GT.U32.AND P4, PT, R0, R21, PT ;  /* 0x000000150000720c */ /* 0x000fe20003f84070 */
[----:B------:R-:W-:Y:S02]  /*6210*/  IMAD.MOV R7, RZ, RZ, -R7 ;  /* 0x000000ffff077224 */ /* 0x000fe400078e0a07 */
[----:B------:R-:W-:Y:S01]  /*6220*/  @!P3 IMAD.MOV R25, RZ, RZ, -R25 ;  /* 0x000000ffff19b224 */ /* 0x000fe200078e0a19 */
[----:B------:R-:W-:Y:S01]  /*6230*/  ISETP.GE.AND P3, PT, R10, RZ, PT ;  /* 0x000000ff0a00720c */ /* 0x000fe20003f66270 */
[----:B------:R-:W-:Y:S01]  /*6240*/  IMAD.HI.U32 R6, R2, R19, RZ ;  /* 0x0000001302067227 */ /* 0x000fe200078e00ff */
[----:B------:R-:W-:-:S03]  /*6250*/  LOP3.LUT R10, R4, 0x1c, RZ, 0xfc, !PT ;  /* 0x0000001c040a7812 */ /* 0x000fc600078efcff */
[----:B------:R-:W-:Y:S01]  /*6260*/  IMAD R8, R0, R7, R11 ;  /* 0x0000000700087224 */ /* 0x000fe200078e020b */
[----:B------:R-:W-:Y:S01]  /*6270*/  IABS R17, R10 ;  /* 0x0000000a00117213 */ /* 0x000fe20000000000 */
[--C-:B------:R-:W-:Y:S01]  /*6280*/  @!P5 IMAD.IADD R12, R12, 0x1, -R0.reuse ;  /* 0x000000010c0cd824 */ /* 0x100fe200078e0a00 */
[----:B------:R-:W-:Y:S01]  /*6290*/  IABS R11, R16 ;  /* 0x00000010000b7213 */ /* 0x000fe20000000000 */
[----:B------:R-:W-:Y:S01]  /*62a0*/  @!P4 IMAD.IADD R21, R21, 0x1, -R0 ;  /* 0x000000011515c824 */ /* 0x000fe200078e0a00 */
[C---:B------:R-:W-:Y:S01]  /*62b0*/  ISETP.GT.U32.AND P5, PT, R0.reuse, R8, PT ;  /* 0x000000080000720c */ /* 0x040fe20003fa4070 */
[----:B------:R-:W-:Y:S01]  /*62c0*/  IMAD.MOV R6, RZ, RZ, -R6 ;  /* 0x000000ffff067224 */ /* 0x000fe200078e0a06 */
[----:B------:R-:W-:Y:S01]  /*62d0*/  ISETP.GT.U32.AND P4, PT, R0, R12, PT ;  /* 0x0000000c0000720c */ /* 0x000fe20003f84070 */
[----:B------:R-:W-:-:S04]  /*62e0*/  IMAD.HI.U32 R7, R2, R11, RZ ;  /* 0x0000000b02077227 */ /* 0x000fc800078e00ff */
[----:B------:R-:W-:Y:S02]  /*62f0*/  IMAD R19, R0, R6, R19 ;  /* 0x0000000600137224 */ /* 0x000fe400078e0213 */
[----:B------:R-:W-:-:S04]  /*6300*/  IMAD.HI.U32 R6, R2, R17, RZ ;  /* 0x0000001102067227 */ /* 0x000fc800078e00ff */
[----:B------:R-:W-:Y:S02]  /*6310*/  IMAD.MOV R9, RZ, RZ, -R6 ;  /* 0x000000ffff097224 */ /* 0x000fe400078e0a06 */
[----:B------:R-:W-:Y:S01]  /*6320*/  @!P4 IMAD.IADD R12, R12, 0x1, -R0 ;  /* 0x000000010c0cc824 */ /* 0x000fe200078e0a00 */
[----:B------:R-:W-:Y:S01]  /*6330*/  ISETP.GT.U32.AND P4, PT, R0, R19, PT ;  /* 0x000000130000720c */ /* 0x000fe20003f84070 */
[----:B------:R-:W-:-:S04]  /*6340*/  IMAD.HI.U32 R6, R2, R15, RZ ;  /* 0x0000000f02067227 */ /* 0x000fc800078e00ff */
[----:B------:R-:W-:Y:S02]  /*6350*/  IMAD.MOV R6, RZ, RZ, -R6 ;  /* 0x000000ffff067224 */ /* 0x000fe400078e0a06 */
[--C-:B------:R-:W-:Y:S01]  /*6360*/  @!P5 IMAD.IADD R8, R8, 0x1, -R0.reuse ;  /* 0x000000010808d824 */ /* 0x100fe200078e0a00 */
[C---:B------:R-:W-:Y:S01]  /*6370*/  ISETP.GT.U32.AND P5, PT, R0.reuse, R21, PT ;  /* 0x000000150000720c */ /* 0x040fe20003fa4070 */
[C---:B------:R-:W-:Y:S02]  /*6380*/  IMAD R15, R0.reuse, R6, R15 ;  /* 0x00000006000f7224 */ /* 0x040fe400078e020f */
[C---:B------:R-:W-:Y:S02]  /*6390*/  IMAD R17, R0.reuse, R9, R17 ;  /* 0x0000000900117224 */ /* 0x040fe400078e0211 */
[----:B------:R-:W-:Y:S01]  /*63a0*/  @!P4 IMAD.IADD R19, R19, 0x1, -R0 ;  /* 0x000000011313c824 */ /* 0x000fe200078e0a00 */
[----:B------:R-:W-:Y:S01]  /*63b0*/  ISETP.GT.U32.AND P4, PT, R0, R15, PT ;  /* 0x0000000f0000720c */ /* 0x000fe20003f84070 */
[----:B------:R-:W-:-:S02]  /*63c0*/  IMAD.MOV R7, RZ, RZ, -R7 ;  /* 0x000000ffff077224 */ /* 0x000fc400078e0a07 */
[----:B------:R-:W-:-:S04]  /*63d0*/  IMAD.HI.U32 R9, R2, R13, RZ ;  /* 0x0000000d02097227 */ /* 0x000fc800078e00ff */
[--C-:B------:R-:W-:Y:S01]  /*63e0*/  @!P5 IMAD.IADD R21, R21, 0x1, -R0.reuse ;  /* 0x000000011515d824 */ /* 0x100fe200078e0a00 */
[C---:B------:R-:W-:Y:S01]  /*63f0*/  ISETP.GT.U32.AND P5, PT, R0.reuse, R17, PT ;  /* 0x000000110000720c */ /* 0x040fe20003fa4070 */
[C---:B------:R-:W-:Y:S01]  /*6400*/  IMAD R11, R0.reuse, R7, R11 ;  /* 0x00000007000b7224 */ /* 0x040fe200078e020b */
[----:B------:R-:W-:Y:S01]  /*6410*/  IABS R7, R28 ;  /* 0x0000001c00077213 */ /* 0x000fe20000000000 */
[----:B------:R-:W-:Y:S02]  /*6420*/  IMAD.MOV R9, RZ, RZ, -R9 ;  /* 0x000000ffff097224 */ /* 0x000fe400078e0a09 */
[----:B------:R-:W-:Y:S01]  /*6430*/  @!P4 IMAD.IADD R15, R15, 0x1, -R0 ;  /* 0x000000010f0fc824 */ /* 0x000fe200078e0a00 */
[C---:B------:R-:W-:Y:S01]  /*6440*/  ISETP.GT.U32.AND P4, PT, R0.reuse, R19, PT ;  /* 0x000000130000720c */ /* 0x040fe20003f84070 */
[----:B------:R-:W-:Y:S01]  /*6450*/  IMAD R6, R0, R9, R13 ;  /* 0x0000000900067224 */ /* 0x000fe200078e020d */
[----:B------:R-:W-:Y:S01]  /*6460*/  IABS R13, R30 ;  /* 0x0000001e000d7213 */ /* 0x000fe20000000000 */
[----:B------:R-:W-:-:S02]  /*6470*/  IMAD.MOV.U32 R9, RZ, RZ, R7 ;  /* 0x000000ffff097224 */ /* 0x000fc400078e0007 */
[----:B------:R-:W-:Y:S01]  /*6480*/  @!P0 IMAD.MOV R24, RZ, RZ, -R24 ;  /* 0x000000ffff188224 */ /* 0x000fe200078e0a18 */
[C---:B------:R-:W-:Y:S01]  /*6490*/  ISETP.GT.U32.AND P0, PT, R0.reuse, R8, PT ;  /* 0x000000080000720c */ /* 0x040fe20003f04070 */
[----:B------:R-:W-:Y:S01]  /*64a0*/  @!P5 IMAD.IADD R17, R17, 0x1, -R0 ;  /* 0x000000011111d824 */ /* 0x000fe200078e0a00 */
[----:B------:R-:W-:Y:S01]  /*64b0*/  ISETP.GT.U32.AND P5, PT, R0, R11, PT ;  /* 0x0000000b0000720c */ /* 0x000fe20003fa4070 */
[----:B------:R-:W-:-:S04]  /*64c0*/  IMAD.HI.U32 R7, R2, R9, RZ ;  /* 0x0000000902077227 */ /* 0x000fc800078e00ff */
[----:B------:R-:W-:Y:S02]  /*64d0*/  IMAD.MOV R7, RZ, RZ, -R7 ;  /* 0x000000ffff077224 */ /* 0x000fe400078e0a07 */
[----:B------:R-:W-:Y:S01]  /*64e0*/  @!P4 IMAD.IADD R19, R19, 0x1, -R0 ;  /* 0x000000011313c824 */ /* 0x000fe200078e0a00 */
[C---:B------:R-:W-:Y:S01]  /*64f0*/  ISETP.GT.U32.AND P4, PT, R0.reuse, R6, PT ;  /* 0x000000060000720c */ /* 0x040fe20003f84070 */
[----:B------:R-:W-:Y:S02]  /*6500*/  IMAD R9, R0, R7, R9 ;  /* 0x0000000700097224 */ /* 0x000fe400078e0209 */
[----:B------:R-:W-:-:S04]  /*6510*/  IMAD.HI.U32 R7, R2, R13, RZ ;  /* 0x0000000d02077227 */ /* 0x000fc800078e00ff */
[----:B------:R-:W-:Y:S02]  /*6520*/  IMAD.MOV R7, RZ, RZ, -R7 ;  /* 0x000000ffff077224 */ /* 0x000fe400078e0a07 */
[----:B------:R-:W-:Y:S01]  /*6530*/  @!P2 IMAD.MOV R21, RZ, RZ, -R21 ;  /* 0x000000ffff15a224 */ /* 0x000fe200078e0a15 */
[C---:B------:R-:W-:Y:S01]  /*6540*/  ISETP.GT.U32.AND P2, PT, R0.reuse, R15, PT ;  /* 0x0000000f0000720c */ /* 0x040fe20003f44070 */
[--C-:B------:R-:W-:Y:S02]  /*6550*/  @!P5 IMAD.IADD R11, R11, 0x1, -R0.reuse ;  /* 0x000000010b0bd824 */ /* 0x100fe400078e0a00 */
[----:B------:R-:W-:Y:S02]  /*6560*/  IMAD R7, R0, R7, R13 ;  /* 0x0000000700077224 */ /* 0x000fe400078e020d */
[--C-:B------:R-:W-:Y:S01]  /*6570*/  @!P0 IMAD.IADD R8, R8, 0x1, -R0.reuse ;  /* 0x0000000108088824 */ /* 0x100fe200078e0a00 */
[----:B------:R-:W-:Y:S01]  /*6580*/  ISETP.GT.U32.AND P5, PT, R0, R11, PT ;  /* 0x0000000b0000720c */ /* 0x000fe20003fa4070 */
[----:B------:R-:W-:Y:S01]  /*6590*/  @!P4 IMAD.IADD R6, R6, 0x1, -R0 ;  /* 0x000000010606c824 */ /* 0x000fe200078e0a00 */
[----:B------:R-:W-:Y:S01]  /*65a0*/  ISETP.GE.AND P0, PT, R10, RZ, PT ;  /* 0x000000ff0a00720c */ /* 0x000fe20003f06270 */
[----:B------:R-:W-:Y:S01]  /*65b0*/  @!P6 IMAD.MOV R12, RZ, RZ, -R12 ;  /* 0x000000ffff0ce224 */ /* 0x000fe200078e0a0c */
[----:B------:R-:W-:Y:S01]  /*65c0*/  ISETP.GT.U32.AND P4, PT, R0, R7, PT ;  /* 0x000000070000720c */ /* 0x000fe20003f84070 */
[----:B------:R-:W-:Y:S01]  /*65d0*/  IMAD.HI.U32 R10, R2, R243, RZ ;  /* 0x000000f3020a7227 */ /* 0x000fe200078e00ff */
[----:B------:R-:W-:-:S03]  /*65e0*/  ISETP.GT.U32.AND P6, PT, R0, R17, PT ;  /* 0x000000110000720c */ /* 0x000fc60003fc4070 */
[----:B------:R-:W-:-:S04]  /*65f0*/  IMAD.HI.U32 R13, R2, R251, RZ ;  /* 0x000000fb020d7227 */ /* 0x000fc800078e00ff */
[----:B------:R-:W-:Y:S02]  /*6600*/  IMAD.MOV R10, RZ, RZ, -R10 ;  /* 0x000000ffff0a7224 */ /* 0x000fe400078e0a0a */
[--C-:B------:R-:W-:Y:S01]  /*6610*/  @!P2 IMAD.IADD R15, R15, 0x1, -R0.reuse ;  /* 0x000000010f0fa824 */ /* 0x100fe200078e0a00 */
[----:B------:R-:W-:Y:S01]  /*6620*/  ISETP.GE.AND P2, PT, R14, RZ, PT ;  /* 0x000000ff0e00720c */ /* 0x000fe20003f46270 */
[----:B------:R-:W-:Y:S02]  /*6630*/  IMAD.MOV R14, RZ, RZ, -R13 ;  /* 0x000000ffff0e7224 */ /* 0x000fe400078e0a0d */
[----:B------:R-:W-:Y:S02]  /*6640*/  IMAD R13, R0, R10, R243 ;  /* 0x0000000a000d7224 */ /* 0x000fe400078e02f3 */
[--C-:B------:R-:W-:Y:S01]  /*6650*/  @!P5 IMAD.IADD R11, R11, 0x1, -R0.reuse ;  /* 0x000000010b0bd824 */ /* 0x100fe200078e0a00 */
[----:B------:R-:W-:Y:S01]  /*6660*/  ISETP.GE.AND P5, PT, R16, RZ, PT ;  /* 0x000000ff1000720c */ /* 0x000fe20003fa6270 */
[--C-:B------:R-:W-:Y:S01]  /*6670*/  @!P4 IMAD.IADD R7, R7, 0x1, -R0.reuse ;  /* 0x000000010707c824 */ /* 0x100fe200078e0a00 */
[----:B------:R-:W-:Y:S01]  /*6680*/  IABS R16, R36 ;  /* 0x0000002400107213 */ /* 0x000fe20000000000 */
[----:B------:R-:W-:Y:S01]  /*6690*/  @!P6 IMAD.IADD R17, R17, 0x1, -R0 ;  /* 0x000000011111e824 */ /* 0x000fe200078e0a00 */
[C---:B------:R-:W-:Y:S01]  /*66a0*/  ISETP.GT.U32.AND P4, PT, R0.reuse, R13, PT ;  /* 0x0000000d0000720c */ /* 0x040fe20003f84070 */
[C---:B------:R-:W-:Y:S01]  /*66b0*/  IMAD R251, R0.reuse, R14, R251 ;  /* 0x0000000e00fb7224 */ /* 0x040fe200078e02fb */
[----:B------:R-:W-:Y:S01]  /*66c0*/  ISETP.GT.U32.AND P6, PT, R0, R9, PT ;  /* 0x000000090000720c */ /* 0x000fe20003fc4070 */
[----:B------:R-:W-:-:S02]  /*66d0*/  IMAD.MOV.U32 R243, RZ, RZ, R16 ;  /* 0x000000fffff37224 */ /* 0x000fc400078e0010 */
[----:B------:R-:W-:Y:S01]  /*66e0*/  @!P0 IMAD.MOV R17, RZ, RZ, -R17 ;  /* 0x000000ffff118224 */ /* 0x000fe200078e0a11 */
[----:B------:R-:W-:Y:S01]  /*66f0*/  ISETP.GT.U32.AND P0, PT, R0, R7, PT ;  /* 0x000000070000720c */ /* 0x000fe20003f04070 */
[----:B------:R-:W-:-:S04]  /*6700*/  IMAD.HI.U32 R10, R2, R243, RZ ;  /* 0x000000f3020a7227 */ /* 0x000fc800078e00ff */
[----:B------:R-:W-:Y:S02]  /*6710*/  IMAD.MOV R14, RZ, RZ, -R10 ;  /* 0x000000ffff0e7224 */ /* 0x000fe400078e0a0a */
[--C-:B------:R-:W-:Y:S01]  /*6720*/  @!P4 IMAD.IADD R13, R13, 0x1, -R0.reuse ;  /* 0x000000010d0dc824 */ /* 0x100fe200078e0a00 */
[----:B------:R-:W-:Y:S01]  /*6730*/  ISETP.GT.U32.AND P4, PT, R0, R251, PT ;  /* 0x000000fb0000720c */ /* 0x000fe20003f84070 */
[----:B------:R-:W-:Y:S01]  /*6740*/  @!P6 IMAD.IADD R9, R9, 0x1, -R0 ;  /* 0x000000010909e824 */ /* 0x000fe200078e0a00 */
[----:B------:R-:W-:Y:S01]  /*6750*/  ISETP.GE.AND P6, PT, R18, RZ, PT ;  /* 0x000000ff1200720c */ /* 0x000fe20003fc6270 */
[----:B------:R-:W-:Y:S01]  /*6760*/  IMAD R243, R0, R14, R243 ;  /* 0x0000000e00f37224 */ /* 0x000fe200078e02f3 */
[----:B------:R-:W-:Y:S01]  /*6770*/  LOP3.LUT R18, R4, 0x2, RZ, 0xfc, !PT ;  /* 0x0000000204127812 */ /* 0x000fe200078efcff */
[----:B------:R-:W-:-:S03]  /*6780*/  IMAD.HI.U32 R16, R2, R247, RZ ;  /* 0x000000f702107227 */ /* 0x000fc600078e00ff */
[----:B------:R-:W-:Y:S01]  /*6790*/  IABS R26, R18 ;  /* 0x00000012001a7213 */ /* 0x000fe20000000000 */
[----:B------:R-:W-:-:S04]  /*67a0*/  IMAD.HI.U32 R14, R2, R249, RZ ;  /* 0x000000f9020e7227 */ /* 0x000fc800078e00ff */
[----:B------:R-:W-:Y:S01]  /*67b0*/  @!P1 IMAD.MOV R8, RZ, RZ, -R8 ;  /* 0x000000ffff089224 */ /* 0x000fe200078e0a08 */
[----:B------:R-:W-:Y:S01]  /*67c0*/  ISETP.GT.U32.AND P1, PT, R0, R6, PT ;  /* 0x000000060000720c */ /* 0x000fe20003f24070 */
[----:B------:R-:W-:-:S04]  /*67d0*/  IMAD.HI.U32 R10, R2, R245, RZ ;  /* 0x000000f5020a7227 */ /* 0x000fc800078e00ff */
[----:B------:R-:W-:Y:S02]  /*67e0*/  IMAD.MOV R16, RZ, RZ, -R16 ;  /* 0x000000ffff107224 */ /* 0x000fe400078e0a10 */
[----:B------:R-:W-:Y:S02]  /*67f0*/  IMAD.MOV R14, RZ, RZ, -R14 ;  /* 0x000000ffff0e7224 */ /* 0x000fe400078e0a0e */
[----:B------:R-:W-:Y:S01]  /*6800*/  @!P3 IMAD.MOV R19, RZ, RZ, -R19 ;  /* 0x000000ffff13b224 */ /* 0x000fe200078e0a13 */
[C---:B------:R-:W-:Y:S01]  /*6810*/  ISETP.GT.U32.AND P3, PT, R0.reuse, R9, PT ;  /* 0x000000090000720c */ /* 0x040fe20003f64070 */
[----:B------:R-:W-:Y:S02]  /*6820*/  IMAD.MOV R10, RZ, RZ, -R10 ;  /* 0x000000ffff0a7224 */ /* 0x000fe400078e0a0a */
[C---:B------:R-:W-:Y:S02]  /*6830*/  IMAD R247, R0.reuse, R16, R247 ;  /* 0x0000001000f77224 */ /* 0x040fe400078e02f7 */
[----:B------:R-:W-:-:S02]  /*6840*/  IMAD R249, R0, R14, R249 ;  /* 0x0000000e00f97224 */ /* 0x000fc400078e02f9 */
[----:B------:R-:W-:Y:S02]  /*6850*/  IMAD.MOV.U32 R14, RZ, RZ, R26 ;  /* 0x000000ffff0e7224 */ /* 0x000fe400078e001a */
[C---:B------:R-:W-:Y:S02]  /*6860*/  IMAD R10, R0.reuse, R10, R245 ;  /* 0x0000000a000a7224 */ /* 0x040fe400078e02f5 */
[--C-:B------:R-:W-:Y:S02]  /*6870*/  @!P4 IMAD.IADD R251, R251, 0x1, -R0.reuse ;  /* 0x00000001fbfbc824 */ /* 0x100fe400078e0a00 */
[----:B------:R-:W-:Y:S01]  /*6880*/  @!P2 IMAD.MOV R15, RZ, RZ, -R15 ;  /* 0x000000ffff0fa224 */ /* 0x000fe200078e0a0f */
[C---:B------:R-:W-:Y:S01]  /*6890*/  ISETP.GT.U32.AND P2, PT, R0.reuse, R13, PT ;  /* 0x0000000d0000720c */ /* 0x040fe20003f44070 */
[----:B------:R-:W-:Y:S01]  /*68a0*/  @!P0 IMAD.IADD R7, R7, 0x1, -R0 ;  /* 0x0000000107078824 */ /* 0x000fe200078e0a00 */
[----:B------:R-:W-:Y:S01]  /*68b0*/  ISETP.GT.U32.AND P0, PT, R0, R247, PT ;  /* 0x000000f70000720c */ /* 0x000fe20003f04070 */
[----:B------:R-:W-:Y:S01]  /*68c0*/  IMAD.HI.U32 R4, R2, R22, RZ ;  /* 0x0000001602047227 */ /* 0x000fe200078e00ff */
[----:B------:R-:W-:-:S03]  /*68d0*/  ISETP.GT.U32.AND P4, PT, R0, R251, PT ;  /* 0x000000fb0000720c */ /* 0x000fc60003f84070 */
[----:B------:R-:W-:-:S04]  /*68e0*/  IMAD.HI.U32 R2, R2, R14, RZ ;  /* 0x0000000e02027227 */ /* 0x000fc800078e00ff */
[----:B------:R-:W-:Y:S01]  /*68f0*/  @!P5 IMAD.MOV R11, RZ, RZ, -R11 ;  /* 0x000000ffff0bd224 */ /* 0x000fe200078e0a0b */
[----:B------:R-:W-:Y:S01]  /*6900*/  ISETP.GT.U32.AND P5, PT, R0, R243, PT ;  /* 0x000000f30000720c */ /* 0x000fe20003fa4070 */
[----:B------:R-:W-:Y:S01]  /*6910*/  @!P1 IMAD.IADD R6, R6, 0x1, -R0 ;  /* 0x0000000106069824 */ /* 0x000fe200078e0a00 */
[C---:B------:R-:W-:Y:S01]  /*6920*/  ISETP.GT.U32.AND P1, PT, R0.reuse, R10, PT ;  /* 0x0000000a0000720c */ /* 0x040fe20003f24070 */
[----:B------:R-:W-:Y:S02]  /*6930*/  IMAD.MOV R245, RZ, RZ, -R4 ;  /* 0x000000fffff57224 */ /* 0x000fe400078e0a04 */
[----:B------:R-:W-:Y:S02]  /*6940*/  IMAD.MOV R2, RZ, RZ, -R2 ;  /* 0x000000ffff027224 */ /* 0x000fe400078e0a02 */
[----:B------:R-:W-:Y:S01]  /*6950*/  @!P3 IMAD.IADD R9, R9, 0x1, -R0 ;  /* 0x000000010909b824 */ /* 0x000fe200078e0a00 */
[C---:B------:R-:W-:Y:S01]  /*6960*/  ISETP.GT.U32.AND P3, PT, R0.reuse, R249, PT ;  /* 0x000000f90000720c */ /* 0x040fe20003f64070 */
[----:B------:R-:W-:-:S02]  /*6970*/  IMAD R245, R0, R245, R22 ;  /* 0x000000f500f57224 */ /* 0x000fc400078e0216 */
[C---:B------:R-:W-:Y:S02]  /*6980*/  IMAD R14, R0.reuse, R2, R14 ;  /* 0x00000002000e7224 */ /* 0x040fe400078e020e */
[--C-:B------:R-:W-:Y:S01]  /*6990*/  @!P2 IMAD.IADD R13, R13, 0x1, -R0.reuse ;  /* 0x000000010d0da824 */ /* 0x100fe200078e0a00 */
[C---:B------:R-:W-:Y:S01]  /*69a0*/  ISETP.GT.U32.AND P2, PT, R0.reuse, R245, PT ;  /* 0x000000f50000720c */ /* 0x040fe20003f44070 */
[--C-:B------:R-:W-:Y:S01]  /*69b0*/  @!P0 IMAD.IADD R247, R247, 0x1, -R0.reuse ;  /* 0x00000001f7f78824 */ /* 0x100fe200078e0a00 */
[----:B------:R-:W-:Y:S01]  /*69c0*/  ISETP.GT.U32.AND P0, PT, R0, R14, PT ;  /* 0x0000000e0000720c */ /* 0x000fe20003f04070 */
[--C-:B------:R-:W-:Y:S01]  /*69d0*/  @!P4 IMAD.IADD R251, R251, 0x1, -R0.reuse ;  /* 0x00000001fbfbc824 */ /* 0x100fe200078e0a00 */
[----:B------:R-:W-:Y:S01]  /*69e0*/  ISETP.GE.AND P4, PT, R28, RZ, PT ;  /* 0x000000ff1c00720c */ /* 0x000fe20003f86270 */
[--C-:B------:R-:W-:Y:S01]  /*69f0*/  @!P5 IMAD.IADD R243, R243, 0x1, -R0.reuse ;  /* 0x00000001f3f3d824 */ /* 0x100fe200078e0a00 */
[----:B------:R-:W-:Y:S01]  /*6a00*/  ISETP.GE.AND P5, PT, R30, RZ, PT ;  /* 0x000000ff1e00720c */ /* 0x000fe20003fa6270 */
[--C-:B------:R-:W-:Y:S01]  /*6a10*/  @!P1 IMAD.IADD R10, R10, 0x1, -R0.reuse ;  /* 0x000000010a0a9824 */ /* 0x100fe200078e0a00 */
[----:B------:R-:W-:Y:S01]  /*6a20*/  ISETP.GE.AND P1, PT, R32, RZ, PT ;  /* 0x000000ff2000720c */ /* 0x000fe20003f26270 */
[----:B------:R-:W-:Y:S01]  /*6a30*/  @!P3 IMAD.IADD R249, R249, 0x1, -R0 ;  /* 0x00000001f9f9b824 */ /* 0x000fe200078e0a00 */
[----:B------:R-:W-:Y:S01]  /*6a40*/  ISETP.GE.AND P3, PT, R34, RZ, PT ;  /* 0x000000ff2200720c */ /* 0x000fe20003f66270 */
[----:B------:R-:W-:-:S02]  /*6a50*/  IMAD.MOV.U32 R4, RZ, RZ, R13 ;  /* 0x000000ffff047224 */ /* 0x000fc400078e000d */
[--C-:B------:R-:W-:Y:S01]  /*6a60*/  @!P2 IMAD.IADD R245, R245, 0x1, -R0.reuse ;  /* 0x00000001f5f5a824 */ /* 0x100fe200078e0a00 */
[----:B------:R-:W-:Y:S01]  /*6a70*/  ISETP.GT.U32.AND P2, PT, R0, R243, PT ;  /* 0x000000f30000720c */ /* 0x000fe20003f44070 */
[----:B------:R-:W-:Y:S02]  /*6a80*/  @!P0 IMAD.IADD R14, R14, 0x1, -R0 ;  /* 0x000000010e0e8824 */ /* 0x000fe400078e0a00 */
[----:B------:R-:W-:Y:S01]  /*6a90*/  @!P6 IMAD.MOV R6, RZ, RZ, -R6 ;  /* 0x000000ffff06e224 */ /* 0x000fe200078e0a06 */
[C---:B------:R-:W-:Y:S01]  /*6aa0*/  ISETP.GT.U32.AND P6, PT, R0.reuse, R247, PT ;  /* 0x000000f70000720c */ /* 0x040fe20003fc4070 */
[----:B------:R-:W-:Y:S01]  /*6ab0*/  @!P4 IMAD.MOV R9, RZ, RZ, -R9 ;  /* 0x000000ffff09c224 */ /* 0x000fe200078e0a09 */
[C---:B------:R-:W-:Y:S01]  /*6ac0*/  ISETP.GT.U32.AND P4, PT, R0.reuse, R10, PT ;  /* 0x0000000a0000720c */ /* 0x040fe20003f84070 */
[----:B------:R-:W-:Y:S01]  /*6ad0*/  @!P5 IMAD.MOV R7, RZ, RZ, -R7 ;  /* 0x000000ffff07d224 */ /* 0x000fe200078e0a07 */
[C---:B------:R-:W-:Y:S01]  /*6ae0*/  ISETP.GT.U32.AND P5, PT, R0.reuse, R249, PT ;  /* 0x000000f90000720c */ /* 0x040fe20003fa4070 */
[----:B------:R-:W-:Y:S01]  /*6af0*/  @!P1 IMAD.MOV R4, RZ, RZ, -R4 ;  /* 0x000000ffff049224 */ /* 0x000fe200078e0a04 */
[C---:B------:R-:W-:Y:S01]  /*6b00*/  ISETP.GT.U32.AND P0, PT, R0.reuse, R245, PT ;  /* 0x000000f50000720c */ /* 0x040fe20003f04070 */
[----:B------:R-:W-:Y:S01]  /*6b10*/  @!P3 IMAD.MOV R251, RZ, RZ, -R251 ;  /* 0x000000fffffbb224 */ /* 0x000fe200078e0afb */
[----:B------:R-:W-:Y:S01]  /*6b20*/  ISETP.GT.U32.AND P1, PT, R0, R14, PT ;  /* 0x0000000e0000720c */ /* 0x000fe20003f24070 */
[----:B------:R-:W-:Y:S01]  /*6b30*/  @!P2 IMAD.IADD R243, R243, 0x1, -R0 ;  /* 0x00000001f3f3a824 */ /* 0x000fe200078e0a00 */
[----:B------:R-:W-:-:S02]  /*6b40*/  ISETP.GE.AND P3, PT, R36, RZ, PT ;  /* 0x000000ff2400720c */ /* 0x000fc40003f66270 */
[----:B------:R-:W-:Y:S01]  /*6b50*/  ISETP.GE.AND P2, PT, R38, RZ, PT ;  /* 0x000000ff2600720c */ /* 0x000fe20003f46270 */
[--C-:B------:R-:W-:Y:S01]  /*6b60*/  @!P6 IMAD.IADD R247, R247, 0x1, -R0.reuse ;  /* 0x00000001f7f7e824 */ /* 0x100fe200078e0a00 */
[----:B------:R-:W-:Y:S01]  /*6b70*/  ISETP.GE.AND P6, PT, R44, RZ, PT ;  /* 0x000000ff2c00720c */ /* 0x000fe20003fc6270 */
[--C-:B------:R-:W-:Y:S01]  /*6b80*/  @!P4 IMAD.IADD R10, R10, 0x1, -R0.reuse ;  /* 0x000000010a0ac824 */ /* 0x100fe200078e0a00 */
[----:B------:R-:W-:Y:S01]  /*6b90*/  ISETP.GE.AND P4, PT, R40, RZ, PT ;  /* 0x000000ff2800720c */ /* 0x000fe20003f86270 */
[--C-:B------:R-:W-:Y:S01]  /*6ba0*/  @!P5 IMAD.IADD R249, R249, 0x1, -R0.reuse ;  /* 0x00000001f9f9d824 */ /* 0x100fe200078e0a00 */
[----:B------:R-:W-:Y:S01]  /*6bb0*/  ISETP.GE.AND P5, PT, R42, RZ, PT ;  /* 0x000000ff2a00720c */ /* 0x000fe20003fa6270 */
[--C-:B------:R-:W-:Y:S01]  /*6bc0*/  @!P0 IMAD.IADD R245, R245, 0x1, -R0.reuse ;  /* 0x00000001f5f58824 */ /* 0x100fe200078e0a00 */
[----:B------:R-:W-:Y:S01]  /*6bd0*/  ISETP.GE.AND P0, PT, R18, RZ, PT ;  /* 0x000000ff1200720c */ /* 0x000fe20003f06270 */
[----:B------:R-:W-:Y:S01]  /*6be0*/  @!P1 IMAD.IADD R14, R14, 0x1, -R0 ;  /* 0x000000010e0e9824 */ /* 0x000fe200078e0a00 */
[----:B------:R-:W-:Y:S01]  /*6bf0*/  ISETP.NE.AND P1, PT, R23, RZ, PT ;  /* 0x000000ff1700720c */ /* 0x000fe20003f25270 */
[----:B------:R-:W-:Y:S01]  /*6c00*/  IMAD.MOV.U32 R13, RZ, RZ, R243 ;  /* 0x000000ffff0d7224 */ /* 0x000fe200078e00f3 */
[----:B------:R-:W-:Y:S01]  /*6c10*/  LOP3.LUT R18, RZ, R23, RZ, 0x33, !PT ;  /* 0x00000017ff127212 */ /* 0x000fe200078e33ff */
[----:B------:R-:W-:Y:S01]  /*6c20*/  IMAD R0, R46, UR13, RZ ;  /* 0x0000000d2e007c24 */ /* 0x000fe2000f8e02ff */
[----:B------:R-:W-:Y:S01]  /*6c30*/  USHF.L.U32 UR13, UR13, 0x7, URZ ;  /* 0x000000070d0d7899 */ /* 0x000fe2000800063f */
[----:B------:R-:W-:Y:S01]  /*6c40*/  @!P3 IMAD.MOV R13, RZ, RZ, -R13 ;  /* 0x000000ffff0db224 */ /* 0x000fe200078e0a0d */
[----:B------:R-:W-:Y:S01]  /*6c50*/  SEL R241, R18, R241, !P1 ;  /* 0x000000f112f17207 */ /* 0x000fe20004800000 */
[----:B------:R-:W-:Y:S01]  /*6c60*/  IMAD.MOV.U32 R243, RZ, RZ, R14 ;  /* 0x000000fffff37224 */ /* 0x000fe200078e000e */
[----:B------:R-:W-:Y:S01]  /*6c70*/  IADD3 R2, P3, R0, UR4, RZ ;  /* 0x0000000400027c10 */ /* 0x000fe2000ff7e0ff */
[----:B------:R-:W-:Y:S01]  /*6c80*/  @!P2 IMAD.MOV R10, RZ, RZ, -R10 ;  /* 0x000000ffff0aa224 */ /* 0x000fe200078e0a0a */
[----:B------:R-:W-:Y:S01]  /*6c90*/  SEL R239, R18, R239, !P1 ;  /* 0x000000ef12ef7207 */ /* 0x000fe20004800000 */
[----:B------:R-:W-:Y:S01]  /*6ca0*/  @!P4 IMAD.MOV R249, RZ, RZ, -R249 ;  /* 0x000000fffff9c224 */ /* 0x000fe200078e0af9 */
[----:B------:R-:W-:Y:S01]  /*6cb0*/  LEA.HI.X.SX32 R0, R0, UR5, 0x1, P3 ;  /* 0x0000000500007c11 */ /* 0x000fe200098f0eff */
[----:B------:R-:W-:Y:S01]  /*6cc0*/  ULDC UR5, c[0x0][0x240] ;  /* 0x0000900000057ab9 */ /* 0x000fe20000000800 */
[C---:B------:R-:W-:Y:S01]  /*6cd0*/  SEL R237, R18.reuse, R237, !P1 ;  /* 0x000000ed12ed7207 */ /* 0x040fe20004800000 */
[----:B------:R-:W-:Y:S01]  /*6ce0*/  IMAD R241, R241, UR5, RZ ;  /* 0x00000005f1f17c24 */ /* 0x000fe2000f8e02ff */
[C---:B------:R-:W-:Y:S01]  /*6cf0*/  SEL R235, R18.reuse, R235, !P1 ;  /* 0x000000eb12eb7207 */ /* 0x040fe20004800000 */
[----:B------:R-:W-:Y:S01]  /*6d00*/  IMAD R239, R239, UR5, RZ ;  /* 0x00000005efef7c24 */ /* 0x000fe2000f8e02ff */
[C---:B------:R-:W-:Y:S01]  /*6d10*/  SEL R233, R18.reuse, R233, !P1 ;  /* 0x000000e912e97207 */ /* 0x040fe20004800000 */
[----:B------:R-:W-:Y:S01]  /*6d20*/  @!P5 IMAD.MOV R247, RZ, RZ, -R247 ;  /* 0x000000fffff7d224 */ /* 0x000fe200078e0af7 */
[----:B------:R-:W-:Y:S01]  /*6d30*/  IADD3 R30, P4, R241, R2, RZ ;  /* 0x00000002f11e7210 */ /* 0x000fe20007f9e0ff */
[----:B------:R-:W-:Y:S01]  /*6d40*/  @!P6 IMAD.MOV R245, RZ, RZ, -R245 ;  /* 0x000000fffff5e224 */ /* 0x000fe200078e0af5 */
[C---:B------:R-:W-:Y:S01]  /*6d50*/  SEL R231, R18.reuse, R231, !P1 ;  /* 0x000000e712e77207 */ /* 0x040fe20004800000 */
[----:B------:R-:W-:Y:S01]  /*6d60*/  @!P0 IMAD.MOV R243, RZ, RZ, -R243 ;  /* 0x000000fffff38224 */ /* 0x000fe200078e0af3 */
[C---:B------:R-:W-:Y:S01]  /*6d70*/  SEL R23, R18.reuse, R12, !P1 ;  /* 0x0000000c12177207 */ /* 0x040fe20004800000 */
[----:B------:R-:W-:Y:S01]  /*6d80*/  IMAD R237, R237, UR5, RZ ;  /* 0x00000005eded7c24 */ /* 0x000fe2000f8e02ff */
[C---:B------:R-:W-:Y:S01]  /*6d90*/  SEL R22, R18.reuse, R21, !P1 ;  /* 0x0000001512167207 */ /* 0x040fe20004800000 */
[----:B------:R-:W-:Y:S01]  /*6da0*/  IMAD R235, R235, UR5, RZ ;  /* 0x00000005ebeb7c24 */ /* 0x000fe2000f8e02ff */
[----:B------:R-:W-:Y:S01]  /*6db0*/  IADD3 R26, P3, R239, R2, RZ ;  /* 0x00000002ef1a7210 */ /* 0x000fe20007f7e0ff */
[----:B------:R-:W-:Y:S01]  /*6dc0*/  IMAD R233, R233, UR5, RZ ;  /* 0x00000005e9e97c24 */ /* 0x000fe2000f8e02ff */
[C---:B------:R-:W-:Y:S01]  /*6dd0*/  SEL R229, R18.reuse, R229, !P1 ;  /* 0x000000e512e57207 */ /* 0x040fe20004800000 */
[----:B------:R0:W-:Y:S01]  /*6de0*/  STL [R1+0x9f8], R30 ;  /* 0x0009f81e01007387 */ /* 0x0001e20000100800 */
[C---:B------:R-:W-:Y:S01]  /*6df0*/  SEL R21, R18.reuse, R8, !P1 ;  /* 0x0000000812157207 */ /* 0x040fe20004800000 */
[----:B------:R-:W-:Y:S01]  /*6e00*/  IMAD R231, R231, UR5, RZ ;  /* 0x00000005e7e77c24 */ /* 0x000fe2000f8e02ff */
[C---:B------:R-:W-:Y:S01]  /*6e10*/  SEL R12, R18.reuse, R11, !P1 ;  /* 0x0000000b120c7207 */ /* 0x040fe20004800000 */
[----:B------:R1:W-:Y:S01]  /*6e20*/  STL [R1+0x208], R26 ;  /* 0x0002081a01007387 */ /* 0x0003e20000100800 */
[C---:B------:R-:W-:Y:S01]  /*6e30*/  SEL R11, R18.reuse, R6, !P1 ;  /* 0x00000006120b7207 */ /* 0x040fe20004800000 */
[----:B------:R-:W-:Y:S01]  /*6e40*/  IMAD R229, R229, UR5, RZ ;  /* 0x00000005e5e57c24 */ /* 0x000fe2000f8e02ff */
[C---:B------:R-:W-:Y:S01]  /*6e50*/  SEL R8, R18.reuse, R13, !P1 ;  /* 0x0000000d12087207 */ /* 0x040fe20004800000 */
[----:B------:R-:W-:Y:S01]  /*6e60*/  IMAD R23, R23, UR5, RZ ;  /* 0x0000000517177c24 */ /* 0x000fe2000f8e02ff */
[----:B------:R-:W-:Y:S01]  /*6e70*/  SEL R227, R18, R227, !P1 ;  /* 0x000000e312e37207 */ /* 0x000fe20004800000 */
[----:B------:R-:W-:Y:S01]  /*6e80*/  IMAD R22, R22, UR5, RZ ;  /* 0x0000000516167c24 */ /* 0x000fe2000f8e02ff */
[C---:B------:R-:W-:Y:S01]  /*6e90*/  SEL R225, R18.reuse, R225, !P1 ;  /* 0x000000e112e17207 */ /* 0x040fe20004800000 */
        /* <DEDUP_REMOVED lines=223> */
[----:B------:R-:W-:Y:S01]  /*7c90*/  SEL R16, R18, R245, !P1 ;  /* 0x000000f512107207 */ /* 0x000fe20004800000 */
[----:B------:R-:W-:Y:S01]  /*7ca0*/  IMAD R6, R6, UR5, RZ ;  /* 0x0000000506067c24 */ /* 0x000fe2000f8e02ff */
[----:B------:R-:W-:Y:S01]  /*7cb0*/  SEL R18, R18, R243, !P1 ;  /* 0x000000f312127207 */ /* 0x000fe20004800000 */
[----:B------:R-:W-:Y:S01]  /*7cc0*/  IMAD R8, R8, UR5, RZ ;  /* 0x0000000508087c24 */ /* 0x000fe2000f8e02ff */
[-C--:B------:R-:W-:Y:S01]  /*7cd0*/  IADD3 R28, P2, R237, R2.reuse, RZ ;  /* 0x00000002ed1c7210 */ /* 0x080fe20007f5e0ff */
[----:B------:R-:W-:Y:S01]  /*7ce0*/  IMAD R10, R10, UR5, RZ ;  /* 0x000000050a0a7c24 */ /* 0x000fe2000f8e02ff */
[-C--:B0-----:R-:W-:Y:S01]  /*7cf0*/  IADD3 R30, P1, R235, R2.reuse, RZ ;  /* 0x00000002eb1e7210 */ /* 0x081fe20007f3e0ff */
[----:B------:R-:W-:Y:S01]  /*7d00*/  IMAD R13, R13, UR5, RZ ;  /* 0x000000050d0d7c24 */ /* 0x000fe2000f8e02ff */
[-C--:B-1----:R-:W-:Y:S01]  /*7d10*/  IADD3 R26, P0, R233, R2.reuse, RZ ;  /* 0x00000002e91a7210 */ /* 0x082fe20007f1e0ff */
[----:B------:R0:W-:Y:S01]  /*7d20*/  STL [R1+0x210], R28 ;  /* 0x0002101c01007387 */ /* 0x0001e20000100800 */
[----:B------:R-:W-:Y:S01]  /*7d30*/  IMAD R14, R14, UR5, RZ ;  /* 0x000000050e0e7c24 */ /* 0x000fe2000f8e02ff */
[----:B------:R-:W-:Y:S01]  /*7d40*/  ULDC UR4, c[0x0][0x234] ;  /* 0x00008d0000047ab9 */ /* 0x000fe20000000800 */
[----:B------:R-:W-:Y:S01]  /*7d50*/  IMAD R16, R16, UR5, RZ ;  /* 0x0000000510107c24 */ /* 0x000fe2000f8e02ff */
[----:B------:R1:W-:Y:S01]  /*7d60*/  STL [R1+0x218], R30 ;  /* 0x0002181e01007387 */ /* 0x0003e20000100800 */
[----:B------:R-:W-:Y:S01]  /*7d70*/  IMAD R18, R18, UR5, RZ ;  /* 0x0000000512127c24 */ /* 0x000fe2000f8e02ff */
[----:B------:R-:W-:Y:S01]  /*7d80*/  UIADD3 UR5, UR12, 0x8000, URZ ;  /* 0x000080000c057890 */ /* 0x000fe2000fffe03f */
[----:B------:R-:W-:Y:S01]  /*7d90*/  IMAD R5, R5, UR4, RZ ;  /* 0x0000000405057c24 */ /* 0x000fe2000f8e02ff */
[----:B------:R2:W-:Y:S01]  /*7da0*/  STL [R1+0x220], R26 ;  /* 0x0002201a01007387 */ /* 0x0005e20000100800 */
[----:B------:R-:W-:Y:S01]  /*7db0*/  UMOV UR4, URZ ;  /* 0x0000003f00047c82 */ /* 0x000fe20008000000 */
[----:B0-----:R-:W-:Y:S01]  /*7dc0*/  IADD3 R28, P6, R231, R2, RZ ;  /* 0x00000002e71c7210 */ /* 0x001fe20007fde0ff */
[----:B------:R-:W-:-:S02]  /*7dd0*/  USHF.R.U32.HI UR5, URZ, 0x4, UR5 ;  /* 0x000000043f057899 */ /* 0x000fc40008011605 */
[----:B------:R-:W-:Y:S01]  /*7de0*/  USHF.R.S32.HI UR25, URZ, 0x1f, UR13 ;  /* 0x0000001f3f197899 */ /* 0x000fe2000801140d */
[----:B-1----:R-:W-:Y:S01]  /*7df0*/  IADD3 R30, P5, R229, R2, RZ ;  /* 0x00000002e51e7210 */ /* 0x002fe20007fbe0ff */
[----:B------:R0:W-:Y:S01]  /*7e00*/  STL [R1+0x228], R28 ;  /* 0x0002281c01007387 */ /* 0x0001e20000100800 */
[----:B------:R-:W-:Y:S01]  /*7e10*/  USGXT.U32 UR10, UR5, 0xe ;  /* 0x0000000e050a789a */ /* 0x000fe20008000000 */
[----:B--2---:R-:W-:Y:S02]  /*7e20*/  LEA.HI.X.SX32 R26, R241, R0, 0x1, P4 ;  /* 0x00000000f11a7211 */ /* 0x004fe400020f0eff */
[----:B------:R1:W-:Y:S04]  /*7e30*/  STL [R1+0x230], R30 ;  /* 0x0002301e01007387 */ /* 0x0003e80000100800 */
[----:B------:R2:W-:Y:S01]  /*7e40*/  STL [R1+0x9f4], R26 ;  /* 0x0009f41a01007387 */ /* 0x0005e20000100800 */
[----:B0-----:R-:W-:-:S02]  /*7e50*/  IADD3 R28, P4, R227, R2, RZ ;  /* 0x00000002e31c7210 */ /* 0x001fc40007f9e0ff */
[----:B-1----:R-:W-:-:S03]  /*7e60*/  LEA.HI.X.SX32 R30, R239, R0, 0x1, P3 ;  /* 0x00000000ef1e7211 */ /* 0x002fc600018f0eff */
[----:B------:R0:W-:Y:S01]  /*7e70*/  STL [R1+0x238], R28 ;  /* 0x0002381c01007387 */ /* 0x0001e20000100800 */
[----:B--2---:R-:W-:-:S03]  /*7e80*/  IADD3 R26, P3, R225, R2, RZ ;  /* 0x00000002e11a7210 */ /* 0x004fc60007f7e0ff */
[----:B------:R1:W-:Y:S04]  /*7e90*/  STL [R1+0x204], R30 ;  /* 0x0002041e01007387 */ /* 0x0003e80000100800 */
[----:B------:R2:W-:Y:S01]  /*7ea0*/  STL [R1+0x240], R26 ;  /* 0x0002401a01007387 */ /* 0x0005e20000100800 */
[----:B0-----:R-:W-:Y:S02]  /*7eb0*/  LEA.HI.X.SX32 R28, R237, R0, 0x1, P2 ;  /* 0x00000000ed1c7211 */ /* 0x001fe400010f0eff */
[----:B-1----:R-:W-:-:S03]  /*7ec0*/  IADD3 R30, P2, R223, R2, RZ ;  /* 0x00000002df1e7210 */ /* 0x002fc60007f5e0ff */
[----:B------:R0:W-:Y:S01]  /*7ed0*/  STL [R1+0x20c], R28 ;  /* 0x00020c1c01007387 */ /* 0x0001e20000100800 */
[----:B--2---:R-:W-:-:S03]  /*7ee0*/  LEA.HI.X.SX32 R26, R235, R0, 0x1, P1 ;  /* 0x00000000eb1a7211 */ /* 0x004fc600008f0eff */
[----:B------:R1:W-:Y:S04]  /*7ef0*/  STL [R1+0x248], R30 ;  /* 0x0002481e01007387 */ /* 0x0003e80000100800 */
[----:B------:R2:W-:Y:S01]  /*7f00*/  STL [R1+0x214], R26 ;  /* 0x0002141a01007387 */ /* 0x0005e20000100800 */
[----:B0-----:R-:W-:Y:S02]  /*7f10*/  IADD3 R28, P1, R221, R2, RZ ;  /* 0x00000002dd1c7210 */ /* 0x001fe40007f3e0ff */
        /* <DEDUP_REMOVED lines=234> */
[----:B------:R-:W-:Y:S02]  /*8dc0*/  CS2R R116, SRZ ;  /* 0x0000000000747805 */ /* 0x000fe4000001ff00 */
[----:B-1----:R-:W-:Y:S01]  /*8dd0*/  IADD3 R30, P5, R103, R2, RZ ;  /* 0x00000002671e7210 */ /* 0x002fe20007fbe0ff */
[----:B------:R0:W-:Y:S01]  /*8de0*/  STL [R1+0x3ec], R28 ;  /* 0x0003ec1c01007387 */ /* 0x0001e20000100800 */
[----:B--2---:R-:W-:-:S03]  /*8df0*/  LEA.HI.X.SX32 R26, R115, R0, 0x1, P4 ;  /* 0x00000000731a7211 */ /* 0x004fc600020f0eff */
[----:B------:R1:W-:Y:S01]  /*8e00*/  STL [R1+0x428], R30 ;  /* 0x0004281e01007387 */ /* 0x0003e20000100800 */
[----:B------:R-:W-:-:S03]  /*8e10*/  CS2R R114, SRZ ;  /* 0x0000000000727805 */ /* 0x000fc6000001ff00 */
[----:B------:R2:W-:Y:S01]  /*8e20*/  STL [R1+0x3f4], R26 ;  /* 0x0003f41a01007387 */ /* 0x0005e20000100800 */
[----:B0-----:R-:W-:Y:S02]  /*8e30*/  IADD3 R28, P4, R101, R2, RZ ;  /* 0x00000002651c7210 */ /* 0x001fe40007f9e0ff */
[----:B-1----:R-:W-:-:S03]  /*8e40*/  LEA.HI.X.SX32 R30, R113, R0, 0x1, P3 ;  /* 0x00000000711e7211 */ /* 0x002fc600018f0eff */
[----:B------:R0:W-:Y:S01]  /*8e50*/  STL [R1+0x430], R28 ;  /* 0x0004301c01007387 */ /* 0x0001e20000100800 */
[----:B------:R-:W-:Y:S02]  /*8e60*/  CS2R R112, SRZ ;  /* 0x0000000000707805 */ /* 0x000fe4000001ff00 */
[----:B--2---:R-:W-:Y:S01]  /*8e70*/  IADD3 R26, P3, R99, R2, RZ ;  /* 0x00000002631a7210 */ /* 0x004fe20007f7e0ff */
[----:B------:R1:W-:Y:S04]  /*8e80*/  STL [R1+0x3fc], R30 ;  /* 0x0003fc1e01007387 */ /* 0x0003e80000100800 */
[----:B------:R2:W-:Y:S01]  /*8e90*/  STL [R1+0x438], R26 ;  /* 0x0004381a01007387 */ /* 0x0005e20000100800 */
[----:B0-----:R-:W-:Y:S02]  /*8ea0*/  LEA.HI.X.SX32 R28, R111, R0, 0x1, P2 ;  /* 0x000000006f1c7211 */ /* 0x001fe400010f0eff */
[----:B------:R-:W-:-:S02]  /*8eb0*/  CS2R R110, SRZ ;  /* 0x00000000006e7805 */ /* 0x000fc4000001ff00 */
        /* <DEDUP_REMOVED lines=174> */
[----:B------:R-:W-:Y:S02]  /*99a0*/  LEA.HI.X.SX32 R29, R29, R0, 0x1, P3 ;  /* 0x000000001d1d7211 */ /* 0x000fe400018f0eff */
[----:B------:R-:W-:Y:S02]  /*99b0*/  CS2R R40, SRZ ;  /* 0x0000000000287805 */ /* 0x000fe4000001ff00 */
[----:B--2---:R-:W-:Y:S01]  /*99c0*/  IADD3 R26, P2, R27, R2, RZ ;  /* 0x000000021b1a7210 */ /* 0x004fe20007f5e0ff */
[----:B------:R1:W-:Y:S04]  /*99d0*/  STL [R1+0x51c], R30 ;  /* 0x00051c1e01007387 */ /* 0x0003e80000100800 */
[----:B------:R2:W-:Y:S01]  /*99e0*/  STL [R1+0x558], R26 ;  /* 0x0005581a01007387 */ /* 0x0005e20000100800 */
[----:B0-----:R-:W-:-:S02]  /*99f0*/  LEA.HI.X.SX32 R28, R39, R0, 0x1, P1 ;  /* 0x00000000271c7211 */ /* 0x001fc400008f0eff */
        /* <DEDUP_REMOVED lines=20> */
[----:B------:R1:W-:Y:S04]  /*9b40*/  STL [R1+0x578], R30 ;  /* 0x0005781e01007387 */ /* 0x0003e80000100800 */
[----:B------:R2:W-:Y:S01]  /*9b50*/  STL [R1+0x544], R26 ;  /* 0x0005441a01007387 */ /* 0x0005e20000100800 */
[----:B0-----:R-:W-:-:S04]  /*9b60*/  IADD3 R28, P4, R21, R2, RZ ;  /* 0x00000002151c7210 */ /* 0x001fc80007f9e0ff */
[----:B------:R-:W-:Y:S01]  /*9b70*/  LEA.HI.X.SX32 R21, R21, R0, 0x1, P4 ;  /* 0x0000000015157211 */ /* 0x000fe200020f0eff */
[----:B------:R0:W-:Y:S01]  /*9b80*/  STL [R1+0x580], R28 ;  /* 0x0005801c01007387 */ /* 0x0001e20000100800 */
[----:B-1----:R-:W-:Y:S02]  /*9b90*/  CS2R R30, SRZ ;  /* 0x00000000001e7805 */ /* 0x002fe4000001ff00 */
[----:B--2---:R-:W-:Y:S01]  /*9ba0*/  IADD3 R26, P3, R19, R2, RZ ;  /* 0x00000002131a7210 */ /* 0x004fe20007f7e0ff */
[----:B------:R-:W-:Y:S04]  /*9bb0*/  STL [R1+0x54c], R29 ;  /* 0x00054c1d01007387 */ /* 0x000fe80000100800 */
[----:B------:R1:W-:Y:S01]  /*9bc0*/  STL [R1+0x588], R26 ;  /* 0x0005881a01007387 */ /* 0x0003e20000100800 */
[----:B0-----:R-:W-:-:S02]  /*9bd0*/  LEA.HI.X.SX32 R28, R27, R0, 0x1, P2 ;  /* 0x000000001b1c7211 */ /* 0x001fc400010f0eff */
[----:B------:R-:W-:-:S03]  /*9be0*/  IADD3 R27, P2, R17, R2, RZ ;  /* 0x00000002111b7210 */ /* 0x000fc60007f5e0ff */
[----:B------:R0:W-:Y:S01]  /*9bf0*/  STL [R1+0x554], R28 ;  /* 0x0005541c01007387 */ /* 0x0001e20000100800 */
[----:B-1----:R-:W-:-:S03]  /*9c00*/  LEA.HI.X.SX32 R26, R25, R0, 0x1, P1 ;  /* 0x00000000191a7211 */ /* 0x002fc600008f0eff */
[----:B------:R-:W-:Y:S01]  /*9c10*/  STL [R1+0x590], R27 ;  /* 0x0005901b01007387 */ /* 0x000fe20000100800 */
[----:B------:R-:W-:-:S03]  /*9c20*/  IADD3 R25, P1, R15, R2, RZ ;  /* 0x000000020f197210 */ /* 0x000fc60007f3e0ff */
[----:B------:R1:W-:Y:S01]  /*9c30*/  STL [R1+0x55c], R26 ;  /* 0x00055c1a01007387 */ /* 0x0003e20000100800 */
[----:B------:R-:W-:Y:S02]  /*9c40*/  LEA.HI.X.SX32 R15, R15, R0, 0x1, P1 ;  /* 0x000000000f0f7211 */ /* 0x000fe400008f0eff */
[----:B0-----:R-:W-:Y:S01]  /*9c50*/  CS2R R28, SRZ ;  /* 0x00000000001c7805 */ /* 0x001fe2000001ff00 */
[----:B------:R0:W-:Y:S04]  /*9c60*/  STL [R1+0x598], R25 ;  /* 0x0005981901007387 */ /* 0x0001e80000100800 */
[----:B------:R2:W-:Y:S01]  /*9c70*/  STL [R1+0x564], R24 ;  /* 0x0005641801007387 */ /* 0x0005e20000100800 */
[----:B-1----:R-:W-:Y:S02]  /*9c80*/  IADD3 R26, P0, R12, R2, RZ ;  /* 0x000000020c1a7210 */ /* 0x002fe40007f1e0ff */
[----:B0-----:R-:W-:-:S03]  /*9c90*/  LEA.HI.X.SX32 R25, R23, R0, 0x1, P6 ;  /* 0x0000000017197211 */ /* 0x001fc600030f0eff */
[----:B------:R0:W-:Y:S01]  /*9ca0*/  STL [R1+0x5a0], R26 ;  /* 0x0005a01a01007387 */ /* 0x0001e20000100800 */
[----:B------:R-:W-:Y:S02]  /*9cb0*/  LEA.HI.X.SX32 R23, R22, R0, 0x1, P5 ;  /* 0x0000000016177211 */ /* 0x000fe400028f0eff */
[-C--:B--2---:R-:W-:Y:S01]  /*9cc0*/  IADD3 R24, P6, R11, R2.reuse, RZ ;  /* 0x000000020b187210 */ /* 0x084fe20007fde0ff */
[----:B------:R-:W-:Y:S01]  /*9cd0*/  STL [R1+0x56c], R25 ;  /* 0x00056c1901007387 */ /* 0x000fe20000100800 */
[----:B------:R-:W-:-:S03]  /*9ce0*/  IADD3 R22, P5, R9, R2, RZ ;  /* 0x0000000209167210 */ /* 0x000fc60007fbe0ff */
[----:B------:R1:W-:Y:S01]  /*9cf0*/  STL [R1+0x5a8], R24 ;  /* 0x0005a81801007387 */ /* 0x0003e20000100800 */
[----:B------:R-:W-:Y:S02]  /*9d00*/  LEA.HI.X.SX32 R9, R9, R0, 0x1, P5 ;  /* 0x0000000009097211 */ /* 0x000fe400028f0eff */
[----:B0-----:R-:W-:Y:S01]  /*9d10*/  CS2R R26, SRZ ;  /* 0x00000000001a7805 */ /* 0x001fe2000001ff00 */
[----:B------:R0:W-:Y:S04]  /*9d20*/  STL [R1+0x574], R23 ;  /* 0x0005741701007387 */ /* 0x0001e80000100800 */
[----:B------:R2:W-:Y:S01]  /*9d30*/  STL [R1+0x5b0], R22 ;  /* 0x0005b01601007387 */ /* 0x0005e20000100800 */
[----:B-1----:R-:W-:-:S03]  /*9d40*/  CS2R R24, SRZ ;  /* 0x0000000000187805 */ /* 0x002fc6000001ff00 */
[----:B------:R1:W-:Y:S01]  /*9d50*/  STL [R1+0x57c], R21 ;  /* 0x00057c1501007387 */ /* 0x0003e20000100800 */
[----:B0-----:R-:W-:Y:S02]  /*9d60*/  IADD3 R23, P4, R7, R2, RZ ;  /* 0x0000000207177210 */ /* 0x001fe40007f9e0ff */
[----:B--2---:R-:W-:-:S03]  /*9d70*/  LEA.HI.X.SX32 R22, R19, R0, 0x1, P3 ;  /* 0x0000000013167211 */ /* 0x004fc600018f0eff */
[----:B------:R-:W-:Y:S01]  /*9d80*/  STL [R1+0x5b8], R23 ;  /* 0x0005b81701007387 */ /* 0x000fe20000100800 */
[----:B------:R-:W-:Y:S02]  /*9d90*/  LEA.HI.X.SX32 R19, R17, R0, 0x1, P2 ;  /* 0x0000000011137211 */ /* 0x000fe400010f0eff */
[-C--:B-1----:R-:W-:Y:S01]  /*9da0*/  IADD3 R21, P3, R4, R2.reuse, RZ ;  /* 0x0000000204157210 */ /* 0x082fe20007f7e0ff */
[----:B------:R-:W-:Y:S01]  /*9db0*/  STL [R1+0x584], R22 ;  /* 0x0005841601007387 */ /* 0x000fe20000100800 */
[----:B------:R-:W-:-:S03]  /*9dc0*/  IADD3 R17, P2, R6, R2, RZ ;  /* 0x0000000206117210 */ /* 0x000fc60007f5e0ff */
[----:B------:R-:W-:Y:S04]  /*9dd0*/  STL [R1+0x5c0], R21 ;  /* 0x0005c01501007387 */ /* 0x000fe80000100800 */
[----:B------:R0:W-:Y:S04]  /*9de0*/  STL [R1+0x58c], R19 ;  /* 0x00058c1301007387 */ /* 0x0001e80000100800 */
[----:B------:R1:W-:Y:S04]  /*9df0*/  STL [R1+0x5c8], R17 ;  /* 0x0005c81101007387 */ /* 0x0003e80000100800 */
[----:B------:R2:W-:Y:S01]  /*9e00*/  STL [R1+0x594], R15 ;  /* 0x0005940f01007387 */ /* 0x0005e20000100800 */
[----:B0-----:R-:W-:-:S02]  /*9e10*/  IADD3 R19, P1, R8, R2, RZ ;  /* 0x0000000208137210 */ /* 0x001fc40007f3e0ff */
[----:B-1----:R-:W-:-:S03]  /*9e20*/  LEA.HI.X.SX32 R17, R12, R0, 0x1, P0 ;  /* 0x000000000c117211 */ /* 0x002fc600000f0eff */
[----:B------:R-:W-:Y:S01]  /*9e30*/  STL [R1+0x5d0], R19 ;  /* 0x0005d01301007387 */ /* 0x000fe20000100800 */
[----:B------:R-:W-:Y:S02]  /*9e40*/  LEA.HI.X.SX32 R12, R11, R0, 0x1, P6 ;  /* 0x000000000b0c7211 */ /* 0x000fe400030f0eff */
[-C--:B--2---:R-:W-:Y:S01]  /*9e50*/  IADD3 R15, P0, R10, R2.reuse, RZ ;  /* 0x000000020a0f7210 */ /* 0x084fe20007f1e0ff */
        /* <DEDUP_REMOVED lines=8> */
[----:B------:R0:W-:Y:S01]  /*9ee0*/  STL [R1+0x9e4], R12 ;  /* 0x0009e40c01007387 */ /* 0x0001e20000100800 */
[----:B------:R-:W-:Y:S02]  /*9ef0*/  LEA.HI.X.SX32 R7, R4, R0, 0x1, P3 ;  /* 0x0000000004077211 */ /* 0x000fe400018f0eff */
[-C--:B--2---:R-:W-:Y:S01]  /*9f00*/  IADD3 R9, P4, R16, R2.reuse, RZ ;  /* 0x0000000210097210 */ /* 0x084fe20007f9e0ff */
[----:B------:R-:W-:Y:S01]  /*9f10*/  STL [R1+0x5b4], R11 ;  /* 0x0005b40b01007387 */ /* 0x000fe20000100800 */
[----:B------:R-:W-:Y:S02]  /*9f20*/  IADD3 R4, P3, R18, R2, RZ ;  /* 0x0000000212047210 */ /* 0x000fe40007f7e0ff */
[-C--:B------:R-:W-:Y:S01]  /*9f30*/  LEA.HI.X.SX32 R2, R6, R0.reuse, 0x1, P2 ;  /* 0x0000000006027211 */ /* 0x080fe200010f0eff */
[----:B------:R-:W-:Y:S01]  /*9f40*/  STL [R1+0x9ec], R9 ;  /* 0x0009ec0901007387 */ /* 0x000fe20000100800 */
[----:B------:R-:W-:Y:S02]  /*9f50*/  LEA.HI.X.SX32 R6, R13, R0, 0x1, P6 ;  /* 0x000000000d067211 */ /* 0x000fe400030f0eff */
[----:B0-----:R-:W-:Y:S01]  /*9f60*/  IADD3 R12, P2, R5, UR6, RZ ;  /* 0x00000006050c7c10 */ /* 0x001fe2000ff5e0ff */
[----:B------:R-:W-:Y:S01]  /*9f70*/  STL [R1+0x5bc], R7 ;  /* 0x0005bc0701007387 */ /* 0x000fe20000100800 */
[----:B------:R-:W-:-:S02]  /*9f80*/  UIADD3 UR6, UP0, UR10, 0x2, URZ ;  /* 0x000000020a067890 */ /* 0x000fc4000ff1e03f */
[----:B------:R-:W-:Y:S01]  /*9f90*/  LEA.HI.X.SX32 R5, R5, UR7, 0x1, P2 ;  /* 0x0000000705057c11 */ /* 0x000fe200090f0eff */
[----:B------:R0:W-:Y:S01]  /*9fa0*/  STL [R1+0x9f0], R4 ;  /* 0x0009f00401007387 */ /* 0x0001e20000100800 */
[----:B------:R-:W-:-:S03]  /*9fb0*/  UIADD3.X UR7, UR4, 0x40000040, URZ, UP0, !UPT ;  /* 0x4000004004077890 */ /* 0x000fc600087fe43f */
[----:B------:R1:W-:Y:S01]  /*9fc0*/  STL [R1+0x5c4], R2 ;  /* 0x0005c40201007387 */ /* 0x0003e20000100800 */
[----:B------:R-:W-:Y:S02]  /*9fd0*/  UIADD3.64 UR22, UR6, 0x2, URZ ;  /* 0x0000000206167897 */ /* 0x000fe4000fffe03f */
[----:B------:R-:W-:Y:S01]  /*9fe0*/  UIADD3.64 UR18, UR6, 0x4, URZ ;  /* 0x0000000406127897 */ /* 0x000fe2000fffe03f */
[-C--:B0-----:R-:W-:Y:S02]  /*9ff0*/  LEA.HI.X.SX32 R4, R8, R0.reuse, 0x1, P1 ;  /* 0x0000000008047211 */ /* 0x081fe400008f0eff */
[----:B-1----:R-:W-:-:S03]  /*a000*/  LEA.HI.X.SX32 R2, R10, R0, 0x1, P0 ;  /* 0x000000000a027211 */ /* 0x002fc600000f0eff */
[----:B------:R0:W-:Y:S04]  /*a010*/  STL [R1+0x5cc], R4 ;  /* 0x0005cc0401007387 */ /* 0x0001e80000100800 */
[----:B------:R1:W-:Y:S04]  /*a020*/  STL [R1+0x5d4], R2 ;  /* 0x0005d40201007387 */ /* 0x0003e80000100800 */
[----:B------:R2:W-:Y:S01]  /*a030*/  STL [R1+0x5dc], R6 ;  /* 0x0005dc0601007387 */ /* 0x0005e20000100800 */
[-C--:B0-----:R-:W-:Y:S02]  /*a040*/  LEA.HI.X.SX32 R4, R14, R0.reuse, 0x1, P5 ;  /* 0x000000000e047211 */ /* 0x081fe400028f0eff */
[----:B-1----:R-:W-:-:S03]  /*a050*/  LEA.HI.X.SX32 R2, R16, R0, 0x1, P4 ;  /* 0x0000000010027211 */ /* 0x002fc600020f0eff */
[----:B------:R0:W-:Y:S01]  /*a060*/  STL [R1+0x5e4], R4 ;  /* 0x0005e40401007387 */ /* 0x0001e20000100800 */
[----:B------:R-:W-:Y:S01]  /*a070*/  LEA.HI.X.SX32 R0, R18, R0, 0x1, P3 ;  /* 0x0000000012007211 */ /* 0x000fe200018f0eff */
[----:B--2---:R-:W-:Y:S02]  /*a080*/  IMAD.SHL.U32 R6, R230, 0x10, RZ ;  /* 0x00000010e6067824 */ /* 0x004fe400078e00ff */
[----:B------:R1:W-:Y:S04]  /*a090*/  STL [R1+0x9e8], R2 ;  /* 0x0009e80201007387 */ /* 0x0003e80000100800 */
[----:B------:R2:W-:Y:S01]  /*a0a0*/  STL [R1+0x5e8], R0 ;  /* 0x0005e80001007387 */ /* 0x0005e20000100800 */
[----:B0-----:R-:W-:-:S03]  /*a0b0*/  SHF.R.S32.HI R4, RZ, 0x7, R230 ;  /* 0x00000007ff047819 */ /* 0x001fc600000114e6 */
[----:B------:R-:W-:Y:S01]  /*a0c0*/  STL [R1+0x200], RZ ;  /* 0x000200ff01007387 */ /* 0x000fe20000100800 */
[----:B-1----:R-:W0:Y:S01]  /*a0d0*/  LDC R2, c[0x0][0x238] ;  /* 0x00008e00ff027b82 */ /* 0x002e220000000800 */
[----:B------:R-:W-:Y:S02]  /*a0e0*/  SGXT R4, R4, 0x1 ;  /* 0x000000010404781a */ /* 0x000fe40000000200 */
[----:B------:R-:W-:Y:S01]  /*a0f0*/  STL [R1], RZ ;  /* 0x000000ff01007387 */ /* 0x000fe20000100800 */
[----:B--2---:R-:W-:-:S03]  /*a100*/  LOP3.LUT R0, R6, 0x70, RZ, 0xc0, !PT ;  /* 0x0000007006007812 */ /* 0x004fc600078ec0ff */
[----:B------:R-:W-:Y:S01]  /*a110*/  STL [R1+0x4], RZ ;  /* 0x000004ff01007387 */ /* 0x000fe20000100800 */
[----:B------:R-:W-:Y:S01]  /*a120*/  LOP3.LUT R4, R4, 0x90, RZ, 0xc0, !PT ;  /* 0x0000009004047812 */ /* 0x000fe200078ec0ff */
[----:B------:R-:W-:Y:S02]  /*a130*/  IMAD R229, R232, 0x80, R0 ;  /* 0x00000080e8e57824 */ /* 0x000fe400078e0200 */
[----:B------:R0:W-:Y:S01]  /*a140*/  STL [R1+0xa30], R6 ;  /* 0x000a300601007387 */ /* 0x0001e20000100800 */
[----:B------:R-:W-:-:S03]  /*a150*/  LOP3.LUT R0, R4, 0x7f, R230, 0x78, !PT ;  /* 0x0000007f04007812 */ /* 0x000fc600078e78e6 */
[----:B------:R-:W-:Y:S04]  /*a160*/  STL [R1+0x8], RZ ;  /* 0x000008ff01007387 */ /* 0x000fe80000100800 */
[----:B------:R-:W-:Y:S04]  /*a170*/  STL [R1+0xc], RZ ;  /* 0x00000cff01007387 */ /* 0x000fe80000100800 */
[----:B------:R-:W-:Y:S01]  /*a180*/  STL [R1+0x10], RZ ;  /* 0x000010ff01007387 */ /* 0x000fe20000100800 */
[----:B0-----:R-:W-:-:S03]  /*a190*/  IMAD R6, R2, 0x7f, RZ ;  /* 0x0000007f02067824 */ /* 0x001fc600078e02ff */
[----:B------:R-:W-:Y:S01]  /*a1a0*/  STL [R1+0x14], RZ ;  /* 0x000014ff01007387 */ /* 0x000fe20000100800 */
[C---:B------:R-:W-:Y:S02]  /*a1b0*/  IMAD R7, R2.reuse, 0x7e, RZ ;  /* 0x0000007e02077824 */ /* 0x040fe400078e02ff */
[----:B------:R-:W-:Y:S01]  /*a1c0*/  IMAD R8, R2, 0x7d, RZ ;  /* 0x0000007d02087824 */ /* 0x000fe200078e02ff */
[----:B------:R-:W-:Y:S01]  /*a1d0*/  STL [R1+0x18], RZ ;  /* 0x000018ff01007387 */ /* 0x000fe20000100800 */
[-C--:B------:R-:W-:Y:S01]  /*a1e0*/  IADD3 R4, P3, R6, R12.reuse, RZ ;  /* 0x0000000c06047210 */ /* 0x080fe20007f7e0ff */
[C---:B------:R-:W-:Y:S02]  /*a1f0*/  IMAD R9, R2.reuse, 0x7c, RZ ;  /* 0x0000007c02097824 */ /* 0x040fe400078e02ff */
[----:B------:R-:W-:Y:S01]  /*a200*/  STL [R1+0x1c], RZ ;  /* 0x00001cff01007387 */ /* 0x000fe20000100800 */
[----:B------:R-:W-:Y:S01]  /*a210*/  IMAD R10, R2, 0x7b, RZ ;  /* 0x0000007b020a7824 */ /* 0x000fe200078e02ff */
[----:B------:R-:W-:Y:S01]  /*a220*/  IADD3 R230, P5, R8, R12, RZ ;  /* 0x0000000c08e67210 */ /* 0x000fe20007fbe0ff */
[C---:B------:R-:W-:Y:S01]  /*a230*/  IMAD R11, R2.reuse, 0x7a, RZ ;  /* 0x0000007a020b7824 */ /* 0x040fe200078e02ff */
[----:B------:R-:W-:Y:S01]  /*a240*/  STL [R1+0x20], RZ ;  /* 0x000020ff01007387 */ /* 0x000fe20000100800 */
[----:B------:R-:W-:-:S02]  /*a250*/  IMAD R13, R2, 0x79, RZ ;  /* 0x00000079020d7824 */ /* 0x000fc400078e02ff */
[C---:B------:R-:W-:Y:S01]  /*a260*/  IMAD R14, R2.reuse, 0x78, RZ ;  /* 0x00000078020e7824 */ /* 0x040fe200078e02ff */
[----:B------:R-:W-:Y:S01]  /*a270*/  STL [R1+0x24], RZ ;  /* 0x000024ff01007387 */ /* 0x000fe20000100800 */
[C---:B------:R-:W-:Y:S02]  /*a280*/  IMAD R15, R2.reuse, 0x77, RZ ;  /* 0x00000077020f7824 */ /* 0x040fe400078e02ff */
[C---:B------:R-:W-:Y:S01]  /*a290*/  IMAD R17, R2.reuse, 0x76, RZ ;  /* 0x0000007602117824 */ /* 0x040fe200078e02ff */
[----:B------:R-:W-:Y:S01]  /*a2a0*/  STL [R1+0x28], RZ ;  /* 0x000028ff01007387 */ /* 0x000fe20000100800 */
[C---:B------:R-:W-:Y:S02]  /*a2b0*/  IMAD R18, R2.reuse, 0x75, RZ ;  /* 0x0000007502127824 */ /* 0x040fe400078e02ff */
        /* <DEDUP_REMOVED lines=78> */
[C---:B------:R-:W-:Y:S01]  /*a7a0*/  IMAD.SHL.U32 R166, R2.reuse, 0x40, RZ ;  /* 0x0000004002a67824 */ /* 0x040fe200078e00ff */
        /* <DEDUP_REMOVED lines=47> */
[C---:B------:R-:W-:Y:S01]  /*aaa0*/  IMAD.SHL.U32 R198, R2.reuse, 0x20, RZ ;  /* 0x0000002002c67824 */ /* 0x040fe200078e00ff */
        /* <DEDUP_REMOVED lines=44> */
[C---:B------:R-:W-:Y:S01]  /*ad70*/  IMAD.SHL.U32 R228, R2.reuse, 0x2, RZ ;  /* 0x0000000202e47824 */ /* 0x040fe200078e00ff */
[----:B------:R-:W-:Y:S01]  /*ad80*/  STL [R1+0x110], RZ ;  /* 0x000110ff01007387 */ /* 0x000fe20000100800 */
[----:B------:R-:W-:-:S03]  /*ad90*/  IMAD.SHL.U32 R16, R2, 0x80, RZ ;  /* 0x0000008002107824 */ /* 0x000fc600078e00ff */
[----:B------:R-:W-:Y:S04]  /*ada0*/  STL [R1+0x114], RZ ;  /* 0x000114ff01007387 */ /* 0x000fe80000100800 */
        /* <DEDUP_REMOVED lines=58> */
[----:B------:R0:W-:Y:S04]  /*b150*/  STL [R1+0xa0c], R20 ;  /* 0x000a0c1401007387 */ /* 0x0001e80000100800 */
[----:B------:R-:W-:Y:S04]  /*b160*/  STL [R1+0x9fc], R229 ;  /* 0x0009fce501007387 */ /* 0x000fe80000100800 */
[----:B------:R1:W-:Y:S01]  /*b170*/  STL [R1+0x5f0], R4 ;  /* 0x0005f00401007387 */ /* 0x0003e20000100800 */
[----:B0-----:R-:W-:-:S05]  /*b180*/  IADD3 R20, P4, R7, R12, RZ ;  /* 0x0000000c07147210 */ /* 0x001fca0007f9e0ff */
[----:B------:R0:W-:Y:S01]  /*b190*/  STL [R1+0x5f8], R20 ;  /* 0x0005f81401007387 */ /* 0x0001e20000100800 */
[----:B-1----:R-:W-:-:S03]  /*b1a0*/  IADD3 R4, P6, R9, R12, RZ ;  /* 0x0000000c09047210 */ /* 0x002fc60007fde0ff */
[----:B------:R1:W-:Y:S04]  /*b1b0*/  STL [R1+0x600], R230 ;  /* 0x000600e601007387 */ /* 0x0003e80000100800 */
[----:B------:R2:W-:Y:S01]  /*b1c0*/  STL [R1+0x608], R4 ;  /* 0x0006080401007387 */ /* 0x0005e20000100800 */
[-C--:B0-----:R-:W-:Y:S02]  /*b1d0*/  IADD3 R20, P0, R10, R12.reuse, RZ ;  /* 0x0000000c0a147210 */ /* 0x081fe40007f1e0ff */
[----:B-1----:R-:W-:-:S03]  /*b1e0*/  IADD3 R230, P1, R11, R12, RZ ;  /* 0x0000000c0be67210 */ /* 0x002fc60007f3e0ff */
[----:B------:R0:W-:Y:S01]  /*b1f0*/  STL [R1+0x610], R20 ;  /* 0x0006101401007387 */ /* 0x0001e20000100800 */
[----:B--2---:R-:W-:-:S03]  /*b200*/  IADD3 R4, P2, R13, R12, RZ ;  /* 0x0000000c0d047210 */ /* 0x004fc60007f5e0ff */
[----:B------:R-:W-:Y:S04]  /*b210*/  STL [R1+0x618], R230 ;  /* 0x000618e601007387 */ /* 0x000fe80000100800 */
[----:B------:R1:W-:Y:S01]  /*b220*/  STL [R1+0x620], R4 ;  /* 0x0006200401007387 */ /* 0x0003e20000100800 */
[----:B0-----:R-:W-:Y:S02]  /*b230*/  LEA.HI.X.SX32 R20, R6, R5, 0x1, P3 ;  /* 0x0000000506147211 */ /* 0x001fe400018f0eff */
[----:B------:R-:W-:-:S03]  /*b240*/  IADD3 R6, P3, R14, R12, RZ ;  /* 0x0000000c0e067210 */ /* 0x000fc60007f7e0ff */
[----:B------:R-:W-:Y:S01]  /*b250*/  STL [R1+0x5ec], R20 ;  /* 0x0005ec1401007387 */ /* 0x000fe20000100800 */
[----:B-1----:R-:W-:-:S03]  /*b260*/  LEA.HI.X.SX32 R4, R7, R5, 0x1, P4 ;  /* 0x0000000507047211 */ /* 0x002fc600020f0eff */
[----:B------:R0:W-:Y:S01]  /*b270*/  STL [R1+0x628], R6 ;  /* 0x0006280601007387 */ /* 0x0001e20000100800 */
[----:B------:R-:W-:-:S03]  /*b280*/  IADD3 R7, P4, R15, R12, RZ ;  /* 0x0000000c0f077210 */ /* 0x000fc60007f9e0ff */
        /* <DEDUP_REMOVED lines=59> */
[----:B------:R-:W-:Y:S02]  /*b640*/  CS2R R118, SRZ ;  /* 0x0000000000767805 */ /* 0x000fe4000001ff00 */
[-C--:B--2---:R-:W-:Y:S01]  /*b650*/  IADD3 R7, P5, R126, R12.reuse, RZ ;  /* 0x0000000c7e077210 */ /* 0x084fe20007fbe0ff */
[----:B------:R1:W-:Y:S04]  /*b660*/  STL [R1+0x66c], R4 ;  /* 0x00066c0401007387 */ /* 0x0003e80000100800 */
[----:B------:R2:W-:Y:S01]  /*b670*/  STL [R1+0x6a8], R7 ;  /* 0x0006a80701007387 */ /* 0x0005e20000100800 */
[----:B0-----:R-:W-:Y:S02]  /*b680*/  LEA.HI.X.SX32 R6, R120, R5, 0x1, P6 ;  /* 0x0000000578067211 */ /* 0x001fe400030f0eff */
[----:B-1----:R-:W-:-:S03]  /*b690*/  IADD3 R4, P6, R127, R12, RZ ;  /* 0x0000000c7f047210 */ /* 0x002fc60007fde0ff */
        /* <DEDUP_REMOVED lines=8> */
[----:B--2---:R-:W-:-:S03]  /*b720*/  IADD3 R7, P1, R129, R12, RZ ;  /* 0x0000000c81077210 */ /* 0x004fc60007f3e0ff */
[----:B------:R1:W-:Y:S04]  /*b730*/  STL [R1+0x684], R4 ;  /* 0x0006840401007387 */ /* 0x0003e80000100800 */
[----:B------:R2:W-:Y:S01]  /*b740*/  STL [R1+0x6c0], R7 ;  /* 0x0006c00701007387 */ /* 0x0005e20000100800 */
[-C--:B0-----:R-:W-:Y:S02]  /*b750*/  LEA.HI.X.SX32 R6, R123, R5.reuse, 0x1, P2 ;  /* 0x000000057b067211 */ /* 0x081fe400010f0eff */
[----:B------:R-:W-:Y:S02]  /*b760*/  CS2R R122, SRZ ;  /* 0x00000000007a7805 */ /* 0x000fe4000001ff00 */
[----:B-1----:R-:W-:Y:S01]  /*b770*/  IADD3 R4, P2, R130, R12, RZ ;  /* 0x0000000c82047210 */ /* 0x002fe20007f5e0ff */
        /* <DEDUP_REMOVED lines=412> */
[----:B------:R1:W-:Y:S01]  /*d140*/  STL [R1+0x9e0], R4 ;  /* 0x0009e00401007387 */ /* 0x0003e20000100800 */
[----:B------:R-:W-:-:S03]  /*d150*/  LEA.HI.X.SX32 R2, R2, R5, 0x1, P3 ;  /* 0x0000000502027211 */ /* 0x000fc600018f0eff */
[----:B------:R2:W-:Y:S01]  /*d160*/  STL [R1+0x9ac], R7 ;  /* 0x0009ac0701007387 */ /* 0x0005e20000100800 */
[-C--:B0-----:R-:W-:Y:S02]  /*d170*/  LEA.HI.X.SX32 R6, R224, R5.reuse, 0x1, P5 ;  /* 0x00000005e0067211 */ /* 0x081fe400028f0eff */
[----:B-1----:R-:W-:-:S03]  /*d180*/  LEA.HI.X.SX32 R4, R225, R5, 0x1, P6 ;  /* 0x00000005e1047211 */ /* 0x002fc600030f0eff */
[----:B------:R0:W-:Y:S01]  /*d190*/  STL [R1+0x9b4], R6 ;  /* 0x0009b40601007387 */ /* 0x0001e20000100800 */
[----:B--2---:R-:W-:-:S03]  /*d1a0*/  LEA.HI.X.SX32 R7, R226, R5, 0x1, P0 ;  /* 0x00000005e2077211 */ /* 0x004fc600000f0eff */
[----:B------:R1:W-:Y:S04]  /*d1b0*/  STL [R1+0x9bc], R4 ;  /* 0x0009bc0401007387 */ /* 0x0003e80000100800 */
[----:B------:R2:W-:Y:S01]  /*d1c0*/  STL [R1+0x9c4], R7 ;  /* 0x0009c40701007387 */ /* 0x0005e20000100800 */
[-C--:B0-----:R-:W-:Y:S02]  /*d1d0*/  LEA.HI.X.SX32 R6, R227, R5.reuse, 0x1, P1 ;  /* 0x00000005e3067211 */ /* 0x081fe400008f0eff */
[----:B-1----:R-:W-:-:S03]  /*d1e0*/  LEA.HI.X.SX32 R4, R228, R5, 0x1, P2 ;  /* 0x00000005e4047211 */ /* 0x002fc600010f0eff */
[----:B------:R0:W-:Y:S01]  /*d1f0*/  STL [R1+0x9cc], R6 ;  /* 0x0009cc0601007387 */ /* 0x0001e20000100800 */
[----:B--2---:R-:W-:-:S03]  /*d200*/  LOP3.LUT R7, R229, 0x20, RZ, 0x3c, !PT ;  /* 0x00000020e5077812 */ /* 0x004fc600078e3cff */
[----:B------:R1:W-:Y:S04]  /*d210*/  STL [R1+0x9d4], R4 ;  /* 0x0009d40401007387 */ /* 0x0003e80000100800 */
[----:B------:R2:W-:Y:S01]  /*d220*/  STL [R1+0x9dc], R2 ;  /* 0x0009dc0201007387 */ /* 0x0005e20000100800 */
[C---:B0-----:R-:W-:Y:S02]  /*d230*/  LOP3.LUT R6, R229.reuse, 0x30, RZ, 0x3c, !PT ;  /* 0x00000030e5067812 */ /* 0x041fe400078e3cff */
[----:B-1----:R-:W-:Y:S02]  /*d240*/  SHF.R.S32.HI R4, RZ, 0x1f, R16 ;  /* 0x0000001fff047819 */ /* 0x002fe40000011410 */
[----:B--2---:R-:W-:-:S05]  /*d250*/  LOP3.LUT R2, R229, 0x10, RZ, 0x3c, !PT ;  /* 0x00000010e5027812 */ /* 0x004fca00078e3cff */
[----:B------:R0:W-:Y:S04]  /*d260*/  STL [R1+0xa28], R2 ;  /* 0x000a280201007387 */ /* 0x0001e80000100800 */
[----:B------:R1:W-:Y:S04]  /*d270*/  STL [R1+0xa24], R7 ;  /* 0x000a240701007387 */ /* 0x0003e80000100800 */
[----:B------:R2:W-:Y:S01]  /*d280*/  STL [R1+0xa20], R6 ;  /* 0x000a200601007387 */ /* 0x0005e20000100800 */
[C---:B0-----:R-:W-:Y:S02]  /*d290*/  LOP3.LUT R2, R229.reuse, 0x40, RZ, 0x3c, !PT ;  /* 0x00000040e5027812 */ /* 0x041fe400078e3cff */
[----:B-1----:R-:W-:-:S03]  /*d2a0*/  LOP3.LUT R7, R229, 0x50, RZ, 0x3c, !PT ;  /* 0x00000050e5077812 */ /* 0x002fc600078e3cff */
[----:B------:R0:W-:Y:S01]  /*d2b0*/  STL [R1+0xa1c], R2 ;  /* 0x000a1c0201007387 */ /* 0x0001e20000100800 */
[----:B--2---:R-:W-:-:S03]  /*d2c0*/  LOP3.LUT R6, R229, 0x60, RZ, 0x3c, !PT ;  /* 0x00000060e5067812 */ /* 0x004fc600078e3cff */
[----:B------:R1:W-:Y:S04]  /*d2d0*/  STL [R1+0xa18], R7 ;  /* 0x000a180701007387 */ /* 0x0003e80000100800 */
[----:B------:R2:W-:Y:S01]  /*d2e0*/  STL [R1+0xa14], R6 ;  /* 0x000a140601007387 */ /* 0x0005e20000100800 */
[----:B0-----:R-:W-:Y:S02]  /*d2f0*/  LOP3.LUT R2, R229, 0x70, RZ, 0x3c, !PT ;  /* 0x00000070e5027812 */ /* 0x001fe400078e3cff */
[----:B-1----:R-:W-:-:S03]  /*d300*/  LOP3.LUT R7, R0, 0x20, RZ, 0x3c, !PT ;  /* 0x0000002000077812 */ /* 0x002fc600078e3cff */
[----:B------:R0:W-:Y:S01]  /*d310*/  STL [R1+0xa10], R2 ;  /* 0x000a100201007387 */ /* 0x0001e20000100800 */
[C---:B--2---:R-:W-:Y:S02]  /*d320*/  LOP3.LUT R6, R0.reuse, 0x40, RZ, 0x3c, !PT ;  /* 0x0000004000067812 */ /* 0x044fe400078e3cff */
[----:B0-----:R-:W-:-:S07]  /*d330*/  LOP3.LUT R2, R0, 0x60, RZ, 0x3c, !PT ;  /* 0x0000006000027812 */ /* 0x001fce00078e3cff */
.L_x_2:
[----:B------:R-:W2:Y:S01]  /*d340*/  LDL R4, [R1+0x9e0] ;  /* 0x0009e00001047983 */ /* 0x000ea20000100800 */
[----:B0-----:R-:W0:Y:S03]  /*d350*/  LDC R2, c[0x0][0x230] ;  /* 0x00008c00ff027b82 */ /* 0x001e260000000800 */
[----:B------:R1:W-:Y:S04]  /*d360*/  STL.64 [R1+0xc58], R150 ;  /* 0x000c589601007387 */ /* 0x0003e80000100a00 */
[----:B-1----:R-:W3:Y:S04]  /*d370*/  LDL R150, [R1+0x9c4] ;  /* 0x0009c40001967983 */ /* 0x002ee80000100800 */
[----:B------:R-:W4:Y:S04]  /*d380*/  LDL R151, [R1+0x9bc] ;  /* 0x0009bc0001977983 */ /* 0x000f280000100800 */
        /* <DEDUP_REMOVED lines=8> */
[----:B------:R-:W-:Y:S04]  /*d410*/  STL.64 [R1+0xc38], R142 ;  /* 0x000c388e01007387 */ /* 0x000fe80000100a00 */
        /* <DEDUP_REMOVED lines=59> */
[----:B------:R-:W0:Y:S01]  /*d7d0*/  LDL.LU R16, [R1+0x200] ;  /* 0x0002000001107983 */ /* 0x000e220000300800 */
[----:B------:R-:W-:-:S02]  /*d7e0*/  PRMT R217, RZ, 0x7610, R217 ;  /* 0x00007610ffd97816 */ /* 0x000fc400000000d9 */
[----:B------:R-:W-:Y:S01]  /*d7f0*/  PRMT R220, RZ, 0x7610, R220 ;  /* 0x00007610ffdc7816 */ /* 0x000fe200000000dc */
[----:B-----5:R-:W-:Y:S04]  /*d800*/  STL [R1+0xa34], R3 ;  /* 0x000a340301007387 */ /* 0x020fe80000100800 */
[----:B------:R1:W-:Y:S01]  /*d810*/  STL [R1+0xa5c], R5 ;  /* 0x000a5c0501007387 */ /* 0x0003e20000100800 */
[----:B0-----:R-:W-:-:S05]  /*d820*/  IMAD R2, R16, -0x80, R2 ;  /* 0xffffff8010027824 */ /* 0x001fca00078e0202 */
[C---:B------:R-:W-:Y:S02]  /*d830*/  ISETP.GT.AND P0, PT, R2.reuse, RZ, PT ;  /* 0x000000ff0200720c */ /* 0x040fe40003f04270 */
[C---:B------:R-:W-:Y:S02]  /*d840*/  ISETP.GT.AND P1, PT, R2.reuse, 0x1, PT ;  /* 0x000000010200780c */ /* 0x040fe40003f24270 */
[C---:B------:R-:W-:Y:S02]  /*d850*/  ISETP.GT.AND P2, PT, R2.reuse, 0x2, PT ;  /* 0x000000020200780c */ /* 0x040fe40003f44270 */
[C---:B------:R-:W-:Y:S02]  /*d860*/  ISETP.GT.AND P3, PT, R2.reuse, 0x3, PT ;  /* 0x000000030200780c */ /* 0x040fe40003f64270 */
[----:B------:R-:W-:-:S05]  /*d870*/  ISETP.GT.AND P4, PT, R2, 0x4, PT ;  /* 0x000000040200780c */ /* 0x000fca0003f84270 */
[----:B------:R-:W-:Y:S02]  /*d880*/  @P0 IMAD.MOV.U32 R6, RZ, RZ, R12 ;  /* 0x000000ffff060224 */ /* 0x000fe400078e000c */
[----:B------:R-:W-:Y:S02]  /*d890*/  @P0 IMAD.MOV.U32 R7, RZ, RZ, R5 ;  /* 0x000000ffff070224 */ /* 0x000fe400078e0005 */
[----:B-1----:R-:W4:Y:S04]  /*d8a0*/  LDL.LU R5, [R1+0x9c8] ;  /* 0x0009c80001057983 */ /* 0x002f280000300800 */
[----:B------:R2:W4:Y:S04]  /*d8b0*/  @P0 LDG.E.U8 R217, desc[UR14][R6.64] ;  /* 0x0000000e06d90981 */ /* 0x000528000c1e1100 */
[----:B------:R-:W4:Y:S04]  /*d8c0*/  LDL R48, [R1+0x9b4] ;  /* 0x0009b40001307983 */ /* 0x000f280000100800 */
[----:B------:R-:W4:Y:S01]  /*d8d0*/  LDL R44, [R1+0x9b8] ;  /* 0x0009b800012c7983 */ /* 0x000f220000100800 */
[----:B--2---:R-:W-:-:S03]  /*d8e0*/  @P1 IMAD.MOV.U32 R6, RZ, RZ, R4 ;  /* 0x000000ffff061224 */ /* 0x004fc600078e0004 */
[----:B------:R-:W2:Y:S01]  /*d8f0*/  LDL R42, [R1+0x9ac] ;  /* 0x0009ac00012a7983 */ /* 0x000ea20000100800 */
[----:B---3--:R-:W-:-:S03]  /*d900*/  @P1 IMAD.MOV.U32 R7, RZ, RZ, R145 ;  /* 0x000000ffff071224 */ /* 0x008fc600078e0091 */
[----:B------:R-:W3:Y:S04]  /*d910*/  LDL R38, [R1+0x9b0] ;  /* 0x0009b00001267983 */ /* 0x000ee80000100800 */
[----:B------:R-:W2:Y:S04]  /*d920*/  LDL.LU R4, [R1+0x9c0] ;  /* 0x0009c00001047983 */ /* 0x000ea80000300800 */
[----:B------:R-:W3:Y:S04]  /*d930*/  LDL R45, [R1+0x9a4] ;  /* 0x0009a400012d7983 */ /* 0x000ee80000100800 */
[----:B------:R-:W3:Y:S04]  /*d940*/  LDL R40, [R1+0x9a8] ;  /* 0x0009a80001287983 */ /* 0x000ee80000100800 */
[----:B------:R-:W3:Y:S04]  /*d950*/  LDL R34, [R1+0x9a0] ;  /* 0x0009a00001227983 */ /* 0x000ee80000100800 */
[----:B------:R-:W3:Y:S04]  /*d960*/  LDL R39, [R1+0x99c] ;  /* 0x00099c0001277983 */ /* 0x000ee80000100800 */
[----:B------:R-:W3:Y:S04]  /*d970*/  LDL R36, [R1+0x994] ;  /* 0x0009940001247983 */ /* 0x000ee80000100800 */
[----:B------:R-:W3:Y:S04]  /*d980*/  LDL R32, [R1+0x998] ;  /* 0x0009980001207983 */ /* 0x000ee80000100800 */
[----:B------:R-:W3:Y:S01]  /*d990*/  LDL R28, [R1+0x990] ;  /* 0x00099000011c7983 */ /* 0x000ee20000100800 */
[----:B------:R-:W-:-:S03]  /*d9a0*/  PRMT R216, RZ, 0x7610, R216 ;  /* 0x00007610ffd87816 */ /* 0x000fc600000000d8 */
[----:B------:R4:W3:Y:S01]  /*d9b0*/  @P1 LDG.E.U8 R220, desc[UR14][R6.64] ;  /* 0x0000000e06dc1981 */ /* 0x0008e2000c1e1100 */
[----:B------:R-:W-:Y:S02]  /*d9c0*/  PRMT R219, RZ, 0x7610, R219 ;  /* 0x00007610ffdb7816 */ /* 0x000fe400000000db */
[C---:B------:R-:W-:Y:S01]  /*d9d0*/  ISETP.GT.AND P1, PT, R2.reuse, 0x5, PT ;  /* 0x000000050200780c */ /* 0x040fe20003f24270 */
[----:B------:R-:W3:Y:S01]  /*d9e0*/  LDL R30, [R1+0x98c] ;  /* 0x00098c00011e7983 */ /* 0x000ee20000100800 */
[----:B------:R-:W-:Y:S02]  /*d9f0*/  PRMT R227, RZ, 0x7610, R227 ;  /* 0x00007610ffe37816 */ /* 0x000fe400000000e3 */
[----:B------:R-:W-:Y:S01]  /*da00*/  ISETP.GT.AND P0, PT, R2, 0x6, PT ;  /* 0x000000060200780c */ /* 0x000fe20003f04270 */
[----:B------:R-:W3:Y:S01]  /*da10*/  LDL R53, [R1+0x7f4] ;  /* 0x0007f40001357983 */ /* 0x000ee20000100800 */
[----:B----4-:R-:W-:Y:S02]  /*da20*/  @P2 IMAD.MOV.U32 R6, RZ, RZ, R147 ;  /* 0x000000ffff062224 */ /* 0x010fe400078e0093 */
[----:B------:R-:W-:Y:S01]  /*da30*/  @P2 IMAD.MOV.U32 R7, RZ, RZ, R146 ;  /* 0x000000ffff072224 */ /* 0x000fe200078e0092 */
[----:B------:R-:W-:Y:S01]  /*da40*/  PRMT R9, RZ, 0x7610, R9 ;  /* 0x00007610ff097816 */ /* 0x000fe20000000009 */
[----:B------:R-:W4:Y:S04]  /*da50*/  LDL R51, [R1+0x7f8] ;  /* 0x0007f80001337983 */ /* 0x000f280000100800 */
[----:B------:R0:W4:Y:S02]  /*da60*/  @P2 LDG.E.U8 R216, desc[UR14][R6.64] ;  /* 0x0000000e06d82981 */ /* 0x000124000c1e1100 */
[----:B0-----:R-:W-:-:S02]  /*da70*/  @P3 IMAD.MOV.U32 R6, RZ, RZ, R149 ;  /* 0x000000ffff063224 */ /* 0x001fc400078e0095 */
[----:B------:R-:W-:-:S05]  /*da80*/  @P3 IMAD.MOV.U32 R7, RZ, RZ, R148 ;  /* 0x000000ffff073224 */ /* 0x000fca00078e0094 */
[----:B------:R0:W4:Y:S01]  /*da90*/  @P3 LDG.E.U8 R219, desc[UR14][R6.64] ;  /* 0x0000000e06db3981 */ /* 0x000122000c1e1100 */
[C---:B------:R-:W-:Y:S01]  /*daa0*/  ISETP.GT.AND P2, PT, R2.reuse, 0x7, PT ;  /* 0x000000070200780c */ /* 0x040fe20003f44270 */
[----:B0-----:R-:W-:Y:S01]  /*dab0*/  @P4 IMAD.MOV.U32 R7, RZ, RZ, R150 ;  /* 0x000000ffff074224 */ /* 0x001fe200078e0096 */
[----:B------:R-:W-:Y:S02]  /*dac0*/  PRMT R223, RZ, 0x7610, R223 ;  /* 0x00007610ffdf7816 */ /* 0x000fe400000000df */
[----:B------:R-:W-:Y:S02]  /*dad0*/  ISETP.GT.AND P3, PT, R2, 0x8, PT ;  /* 0x000000080200780c */ /* 0x000fe40003f64270 */
[----:B------:R-:W-:Y:S02]  /*dae0*/  PRMT R8, RZ, 0x7610, R8 ;  /* 0x00007610ff087816 */ /* 0x000fe40000000008 */
[----:B------:R-:W-:Y:S02]  /*daf0*/  PRMT R222, RZ, 0x7610, R222 ;  /* 0x00007610ffde7816 */ /* 0x000fe400000000de */
[----:B------:R-:W-:-:S02]  /*db00*/  PRMT R225, RZ, 0x7610, R225 ;  /* 0x00007610ffe17816 */ /* 0x000fc400000000e1 */
[----:B------:R-:W-:Y:S01]  /*db10*/  PRMT R210, RZ, 0x7610, R210 ;  /* 0x00007610ffd27816 */ /* 0x000fe200000000d2 */
[----:B------:R-:W-:-:S05]  /*db20*/  @P4 IMAD.MOV.U32 R6, RZ, RZ, R5 ;  /* 0x000000ffff064224 */ /* 0x000fca00078e0005 */
[----:B------:R0:W4:Y:S02]  /*db30*/  @P4 LDG.E.U8 R227, desc[UR14][R6.64] ;  /* 0x0000000e06e34981 */ /* 0x000124000c1e1100 */
[----:B0-----:R-:W-:Y:S02]  /*db40*/  @P1 IMAD.MOV.U32 R7, RZ, RZ, R151 ;  /* 0x000000ffff071224 */ /* 0x001fe400078e0097 */
[----:B--2---:R-:W-:-:S05]  /*db50*/  @P1 IMAD.MOV.U32 R6, RZ, RZ, R4 ;  /* 0x000000ffff061224 */ /* 0x004fca00078e0004 */
[----:B------:R0:W2:Y:S01]  /*db60*/  @P1 LDG.E.U8 R9, desc[UR14][R6.64] ;  /* 0x0000000e06091981 */ /* 0x0000a2000c1e1100 */
[----:B------:R-:W-:Y:S01]  /*db70*/  ISETP.GT.AND P4, PT, R2, 0x9, PT ;  /* 0x000000090200780c */ /* 0x000fe20003f84270 */
[----:B0-----:R-:W-:Y:S02]  /*db80*/  @P0 IMAD.MOV.U32 R6, RZ, RZ, R44 ;  /* 0x000000ffff060224 */ /* 0x001fe400078e002c */
[----:B------:R-:W-:Y:S01]  /*db90*/  @P0 IMAD.MOV.U32 R7, RZ, RZ, R48 ;  /* 0x000000ffff070224 */ /* 0x000fe200078e0030 */
[----:B------:R-:W4:Y:S04]  /*dba0*/  LDL R44, [R1+0x988] ;  /* 0x00098800012c7983 */ /* 0x000f280000100800 */
[----:B------:R-:W2:Y:S04]  /*dbb0*/  LDL R48, [R1+0x984] ;  /* 0x0009840001307983 */ /* 0x000ea80000100800 */
[----:B------:R3:W2:Y:S02]  /*dbc0*/  @P0 LDG.E.U8 R223, desc[UR14][R6.64] ;  /* 0x0000000e06df0981 */ /* 0x0006a4000c1e1100 */
[----:B---3--:R-:W-:-:S02]  /*dbd0*/  @P2 IMAD.MOV.U32 R6, RZ, RZ, R38 ;  /* 0x000000ffff062224 */ /* 0x008fc400078e0026 */
[----:B------:R-:W-:Y:S01]  /*dbe0*/  @P2 IMAD.MOV.U32 R7, RZ, RZ, R42 ;  /* 0x000000ffff072224 */ /* 0x000fe200078e002a */
[----:B------:R-:W3:Y:S04]  /*dbf0*/  LDL R38, [R1+0x980] ;  /* 0x0009800001267983 */ /* 0x000ee80000100800 */
[----:B------:R-:W3:Y:S04]  /*dc00*/  LDL R42, [R1+0x97c] ;  /* 0x00097c00012a7983 */ /* 0x000ee80000100800 */
[----:B------:R0:W3:Y:S02]  /*dc10*/  @P2 LDG.E.U8 R8, desc[UR14][R6.64] ;  /* 0x0000000e06082981 */ /* 0x0000e4000c1e1100 */
[----:B0-----:R-:W-:-:S02]  /*dc20*/  @P3 IMAD.MOV.U32 R6, RZ, RZ, R40 ;  /* 0x000000ffff063224 */ /* 0x001fc400078e0028 */
[----:B------:R-:W-:Y:S01]  /*dc30*/  @P3 IMAD.MOV.U32 R7, RZ, RZ, R45 ;  /* 0x000000ffff073224 */ /* 0x000fe200078e002d */
[----:B------:R-:W3:Y:S04]  /*dc40*/  LDL R40, [R1+0x978] ;  /* 0x0009780001287983 */ /* 0x000ee80000100800 */
[----:B------:R-:W3:Y:S04]  /*dc50*/  LDL R45, [R1+0x974] ;  /* 0x00097400012d7983 */ /* 0x000ee80000100800 */
[----:B------:R0:W3:Y:S02]  /*dc60*/  @P3 LDG.E.U8 R222, desc[UR14][R6.64] ;  /* 0x0000000e06de3981 */ /* 0x0000e4000c1e1100 */
[----:B0-----:R-:W-:-:S02]  /*dc70*/  @P4 IMAD.MOV.U32 R6, RZ, RZ, R34 ;  /* 0x000000ffff064224 */ /* 0x001fc400078e0022 */
[----:B------:R-:W3:Y:S01]  /*dc80*/  LDL R34, [R1+0x970] ;  /* 0x0009700001227983 */ /* 0x000ee20000100800 */
[C---:B------:R-:W-:Y:S01]  /*dc90*/  ISETP.GT.AND P1, PT, R2.reuse, 0xa, PT ;  /* 0x0000000a0200780c */ /* 0x040fe20003f24270 */
[----:B------:R-:W-:Y:S01]  /*dca0*/  @P4 IMAD.MOV.U32 R7, RZ, RZ, R39 ;  /* 0x000000ffff074224 */ /* 0x000fe200078e0027 */
[----:B------:R-:W-:Y:S01]  /*dcb0*/  ISETP.GT.AND P0, PT, R2, 0xb, PT ;  /* 0x0000000b0200780c */ /* 0x000fe20003f04270 */
[----:B------:R-:W3:Y:S04]  /*dcc0*/  LDL R39, [R1+0x96c] ;  /* 0x00096c0001277983 */ /* 0x000ee80000100800 */
[----:B------:R0:W3:Y:S06]  /*dcd0*/  @P4 LDG.E.U8 R225, desc[UR14][R6.64] ;  /* 0x0000000e06e14981 */ /* 0x0000ec000c1e1100 */
        /* <DEDUP_REMOVED lines=9> */
[----:B------:R-:W-:Y:S01]  /*dd70*/  PRMT R213, RZ, 0x7610, R213 ;  /* 0x00007610ffd57816 */ /* 0x000fe200000000d5 */
[----:B------:R-:W3:Y:S01]  /*dd80*/  LDL R30, [R1+0x95c] ;  /* 0x00095c00011e7983 */ /* 0x000ee20000100800 */
[C---:B------:R-:W-:Y:S02]  /*dd90*/  ISETP.GT.AND P3, PT, R2.reuse, 0xd, PT ;  /* 0x0000000d0200780c */ /* 0x040fe40003f64270 */
[----:B------:R-:W-:Y:S02]  /*dda0*/  ISETP.GT.AND P4, PT, R2, 0xe, PT ;  /* 0x0000000e0200780c */ /* 0x000fe40003f84270 */
[----:B------:R4:W3:Y:S01]  /*ddb0*/  @P0 LDG.E.U8 R213, desc[UR14][R6.64] ;  /* 0x0000000e06d50981 */ /* 0x0008e2000c1e1100 */
[----:B------:R-:W-:-:S02]  /*ddc0*/  PRMT R11, RZ, 0x7610, R11 ;  /* 0x00007610ff0b7816 */ /* 0x000fc4000000000b */
[----:B------:R-:W-:Y:S02]  /*ddd0*/  PRMT R206, RZ, 0x7610, R206 ;  /* 0x00007610ffce7816 */ /* 0x000fe400000000ce */
[C---:B------:R-:W-:Y:S02]  /*dde0*/  ISETP.GT.AND P1, PT, R2.reuse, 0xf, PT ;  /* 0x0000000f0200780c */ /* 0x040fe40003f24270 */
[----:B------:R-:W-:Y:S02]  /*ddf0*/  PRMT R209, RZ, 0x7610, R209 ;  /* 0x00007610ffd17816 */ /* 0x000fe400000000d1 */
[----:B------:R-:W-:Y:S02]  /*de00*/  ISETP.GT.AND P0, PT, R2, 0x10, PT ;  /* 0x000000100200780c */ /* 0x000fe40003f04270 */
[----:B------:R-:W-:Y:S02]  /*de10*/  PRMT R10, RZ, 0x7610, R10 ;  /* 0x00007610ff0a7816 */ /* 0x000fe4000000000a */
[----:B------:R-:W-:Y:S01]  /*de20*/  PRMT R215, RZ, 0x7610, R215 ;  /* 0x00007610ffd77816 */ /* 0x000fe200000000d7 */
[----:B----4-:R-:W-:-:S02]  /*de30*/  @P2 IMAD.MOV.U32 R6, RZ, RZ, R44 ;  /* 0x000000ffff062224 */ /* 0x010fc400078e002c */
[----:B------:R-:W4:Y:S01]  /*de40*/  LDL R44, [R1+0x958] ;  /* 0x00095800012c7983 */ /* 0x000f220000100800 */
[----:B--2---:R-:W-:-:S03]  /*de50*/  @P2 IMAD.MOV.U32 R7, RZ, RZ, R48 ;  /* 0x000000ffff072224 */ /* 0x004fc600078e0030 */
[----:B------:R-:W2:Y:S04]  /*de60*/  LDL R48, [R1+0x954] ;  /* 0x0009540001307983 */ /* 0x000ea80000100800 */
[----:B------:R3:W2:Y:S02]  /*de70*/  @P2 LDG.E.U8 R11, desc[UR14][R6.64] ;  /* 0x0000000e060b2981 */ /* 0x0006a4000c1e1100 */
[----:B---3--:R-:W-:Y:S02]  /*de80*/  @P3 IMAD.MOV.U32 R6, RZ, RZ, R38 ;  /* 0x000000ffff063224 */ /* 0x008fe400078e0026 */
[----:B------:R-:W3:Y:S01]  /*de90*/  LDL R38, [R1+0x950] ;  /* 0x0009500001267983 */ /* 0x000ee20000100800 */
[----:B------:R-:W-:-:S03]  /*dea0*/  @P3 IMAD.MOV.U32 R7, RZ, RZ, R42 ;  /* 0x000000ffff073224 */ /* 0x000fc600078e002a */
[----:B------:R-:W3:Y:S04]  /*deb0*/  LDL R42, [R1+0x94c] ;  /* 0x00094c00012a7983 */ /* 0x000ee80000100800 */
[----:B------:R0:W3:Y:S02]  /*dec0*/  @P3 LDG.E.U8 R206, desc[UR14][R6.64] ;  /* 0x0000000e06ce3981 */ /* 0x0000e4000c1e1100 */
[----:B0-----:R-:W-:Y:S02]  /*ded0*/  @P4 IMAD.MOV.U32 R6, RZ, RZ, R40 ;  /* 0x000000ffff064224 */ /* 0x001fe400078e0028 */
[----:B------:R-:W3:Y:S01]  /*dee0*/  LDL R40, [R1+0x948] ;  /* 0x0009480001287983 */ /* 0x000ee20000100800 */
[----:B------:R-:W-:-:S03]  /*def0*/  @P4 IMAD.MOV.U32 R7, RZ, RZ, R45 ;  /* 0x000000ffff074224 */ /* 0x000fc600078e002d */
[----:B------:R-:W3:Y:S04]  /*df00*/  LDL R45, [R1+0x944] ;  /* 0x00094400012d7983 */ /* 0x000ee80000100800 */
[----:B------:R0:W3:Y:S02]  /*df10*/  @P4 LDG.E.U8 R209, desc[UR14][R6.64] ;  /* 0x0000000e06d14981 */ /* 0x0000e4000c1e1100 */
[----:B0-----:R-:W-:Y:S02]  /*df20*/  @P1 IMAD.MOV.U32 R6, RZ, RZ, R34 ;  /* 0x000000ffff061224 */ /* 0x001fe400078e0022 */
[----:B------:R-:W3:Y:S01]  /*df30*/  LDL R34, [R1+0x940] ;  /* 0x0009400001227983 */ /* 0x000ee20000100800 */
[----:B------:R-:W-:Y:S01]  /*df40*/  ISETP.GT.AND P2, PT, R2, 0x11, PT ;  /* 0x000000110200780c */ /* 0x000fe20003f44270 */
[----:B------:R-:W-:-:S02]  /*df50*/  @P1 IMAD.MOV.U32 R7, RZ, RZ, R39 ;  /* 0x000000ffff071224 */ /* 0x000fc400078e0027 */
        /* <DEDUP_REMOVED lines=9> */
[C---:B------:R-:W-:Y:S01]  /*dff0*/  ISETP.GT.AND P3, PT, R2.reuse, 0x12, PT ;  /* 0x000000120200780c */ /* 0x040fe20003f64270 */
[----:B------:R-:W-:Y:S01]  /*e000*/  @P2 IMAD.MOV.U32 R7, RZ, RZ, R30 ;  /* 0x000000ffff072224 */ /* 0x000fe200078e001e */
[----:B------:R-:W-:Y:S01]  /*e010*/  PRMT R205, RZ, 0x7610, R205 ;  /* 0x00007610ffcd7816 */ /* 0x000fe200000000cd */
[----:B------:R-:W3:Y:S01]  /*e020*/  LDL R30, [R1+0x92c] ;  /* 0x00092c00011e7983 */ /* 0x000ee20000100800 */
[----:B------:R-:W-:-:S02]  /*e030*/  ISETP.GT.AND P4, PT, R2, 0x13, PT ;  /* 0x000000130200780c */ /* 0x000fc40003f84270 */
[----:B------:R-:W-:Y:S02]  /*e040*/  PRMT R208, RZ, 0x7610, R208 ;  /* 0x00007610ffd07816 */ /* 0x000fe400000000d0 */
[----:B------:R4:W3:Y:S01]  /*e050*/  @P2 LDG.E.U8 R205, desc[UR14][R6.64] ;  /* 0x0000000e06cd2981 */ /* 0x0008e2000c1e1100 */
[C---:B------:R-:W-:Y:S02]  /*e060*/  ISETP.GT.AND P1, PT, R2.reuse, 0x14, PT ;  /* 0x000000140200780c */ /* 0x040fe40003f24270 */
[----:B------:R-:W-:Y:S02]  /*e070*/  PRMT R212, RZ, 0x7610, R212 ;  /* 0x00007610ffd47816 */ /* 0x000fe400000000d4 */
[C---:B------:R-:W-:Y:S02]  /*e080*/  ISETP.GT.AND P0, PT, R2.reuse, 0x15, PT ;  /* 0x000000150200780c */ /* 0x040fe40003f04270 */
[----:B------:R-:W-:Y:S02]  /*e090*/  PRMT R200, RZ, 0x7610, R200 ;  /* 0x00007610ffc87816 */ /* 0x000fe400000000c8 */
[----:B------:R-:W-:-:S02]  /*e0a0*/  ISETP.GT.AND P2, PT, R2, 0x16, PT ;  /* 0x000000160200780c */ /* 0x000fc40003f44270 */
[----:B------:R-:W-:Y:S02]  /*e0b0*/  PRMT R202, RZ, 0x7610, R202 ;  /* 0x00007610ffca7816 */ /* 0x000fe400000000ca */
[----:B------:R-:W-:Y:S01]  /*e0c0*/  PRMT R196, RZ, 0x7610, R196 ;  /* 0x00007610ffc47816 */ /* 0x000fe200000000c4 */
[----:B----4-:R-:W-:Y:S02]  /*e0d0*/  @P3 IMAD.MOV.U32 R6, RZ, RZ, R44 ;  /* 0x000000ffff063224 */ /* 0x010fe400078e002c */
        /* <DEDUP_REMOVED lines=119> */
[C---:B------:R-:W-:Y:S02]  /*e850*/  ISETP.GT.AND P4, PT, R2.reuse, 0x27, PT ;  /* 0x000000270200780c */ /* 0x040fe40003f84270 */
[----:B------:R-:W-:Y:S02]  /*e860*/  PRMT R173, RZ, 0x7610, R173 ;  /* 0x00007610ffad7816 */ /* 0x000fe400000000ad */
        /* <DEDUP_REMOVED lines=37> */
[C---:B------:R-:W-:Y:S02]  /*eac0*/  ISETP.GT.AND P4, PT, R2.reuse, 0x2c, PT ;  /* 0x0000002c0200780c */ /* 0x040fe40003f84270 */
[----:B------:R4:W3:Y:S01]  /*ead0*/  @P0 LDG.E.U8 R170, desc[UR14][R6.64] ;  /* 0x0000000e06aa0981 */ /* 0x0008e2000c1e1100 */
[----:B------:R-:W-:Y:S02]  /*eae0*/  PRMT R162, RZ, 0x7610, R162 ;  /* 0x00007610ffa27816 */ /* 0x000fe400000000a2 */
        /* <DEDUP_REMOVED lines=100> */
[----:B0-----:R-:W-:Y:S01]  /*f130*/  @P0 IMAD.MOV.U32 R6, RZ, RZ, R40 ;  /* 0x000000ffff060224 */ /* 0x001fe200078e0028 */
[----:B------:R-:W-:Y:S01]  /*f140*/  ISETP.GT.AND P4, PT, R2, 0x3b, PT ;  /* 0x0000003b0200780c */ /* 0x000fe20003f84270 */
[----:B------:R-:W3:Y:S01]  /*f150*/  LDL R40, [R1+0x7e4] ;  /* 0x0007e40001287983 */ /* 0x000ee20000100800 */
[----:B------:R-:W-:-:S03]  /*f160*/  @P0 IMAD.MOV.U32 R7, RZ, RZ, R45 ;  /* 0x000000ffff070224 */ /* 0x000fc600078e002d */
[----:B------:R-:W3:Y:S04]  /*f170*/  LDL R45, [R1+0x7ec] ;  /* 0x0007ec00012d7983 */ /* 0x000ee80000100800 */
[----:B------:R0:W3:Y:S02]  /*f180*/  @P0 LDG.E.U8 R22, desc[UR14][R6.64] ;  /* 0x0000000e06160981 */ /* 0x0000e4000c1e1100 */
[----:B0-----:R-:W-:Y:S02]  /*f190*/  @P2 IMAD.MOV.U32 R6, RZ, RZ, R34 ;  /* 0x000000ffff062224 */ /* 0x001fe400078e0022 */
[----:B------:R-:W3:Y:S01]  /*f1a0*/  LDL R34, [R1+0x7f0] ;  /* 0x0007f00001227983 */ /* 0x000ee20000100800 */
[----:B------:R-:W-:Y:S01]  /*f1b0*/  @P2 IMAD.MOV.U32 R7, RZ, RZ, R39 ;  /* 0x000000ffff072224 */ /* 0x000fe200078e0027 */
[----:B------:R-:W-:-:S02]  /*f1c0*/  ISETP.GT.AND P1, PT, R2, 0x3c, PT ;  /* 0x0000003c0200780c */ /* 0x000fc40003f24270 */
        /* <DEDUP_REMOVED lines=9> */
[----:B------:R-:W-:Y:S01]  /*f260*/  PRMT R20, RZ, 0x7610, R20 ;  /* 0x00007610ff147816 */ /* 0x000fe20000000014 */
[----:B------:R-:W-:Y:S01]  /*f270*/  @P4 IMAD.MOV.U32 R7, RZ, RZ, R30 ;  /* 0x000000ffff074224 */ /* 0x000fe200078e001e */
[----:B------:R-:W-:Y:S01]  /*f280*/  ISETP.GT.AND P0, PT, R2, 0x3d, PT ;  /* 0x0000003d0200780c */ /* 0x000fe20003f04270 */
[----:B------:R-:W3:Y:S01]  /*f290*/  LDL R30, [R1+0x7d8] ;  /* 0x0007d800011e7983 */ /* 0x000ee20000100800 */
[----:B------:R-:W-:-:S02]  /*f2a0*/  PRMT R15, RZ, 0x7610, R15 ;  /* 0x00007610ff0f7816 */ /* 0x000fc4000000000f */
[C---:B------:R-:W-:Y:S01]  /*f2b0*/  ISETP.GT.AND P2, PT, R2.reuse, 0x3e, PT ;  /* 0x0000003e0200780c */ /* 0x040fe20003f44270 */
[----:B------:R4:W3:Y:S01]  /*f2c0*/  @P4 LDG.E.U8 R20, desc[UR14][R6.64] ;  /* 0x0000000e06144981 */ /* 0x0008e2000c1e1100 */
[----:B------:R-:W-:Y:S02]  /*f2d0*/  PRMT R17, RZ, 0x7610, R17 ;  /* 0x00007610ff117816 */ /* 0x000fe40000000011 */
[C---:B------:R-:W-:Y:S02]  /*f2e0*/  ISETP.GT.AND P3, PT, R2.reuse, 0x3f, PT ;  /* 0x0000003f0200780c */ /* 0x040fe40003f64270 */
[----:B------:R-:W-:Y:S02]  /*f2f0*/  PRMT R13, RZ, 0x7610, R13 ;  /* 0x00007610ff0d7816 */ /* 0x000fe4000000000d */
[----:B------:R-:W-:Y:S02]  /*f300*/  ISETP.GT.AND P4, PT, R2, 0x40, PT ;  /* 0x000000400200780c */ /* 0x000fe40003f84270 */
[----:B------:R-:W-:-:S02]  /*f310*/  PRMT R14, RZ, 0x7610, R14 ;  /* 0x00007610ff0e7816 */ /* 0x000fc4000000000e */
        /* <DEDUP_REMOVED lines=12> */
[----:B------:R-:W-:-:S05]  /*f3e0*/  @P2 IMAD.MOV.U32 R7, RZ, RZ, R53 ;  /* 0x000000ffff072224 */ /* 0x000fca00078e0035 */
[----:B------:R0:W3:Y:S02]  /*f3f0*/  @P2 LDG.E.U8 R13, desc[UR14][R6.64] ;  /* 0x0000000e060d2981 */ /* 0x0000e4000c1e1100 */
[----:B0-----:R-:W-:Y:S02]  /*f400*/  @P3 IMAD.MOV.U32 R6, RZ, RZ, R34 ;  /* 0x000000ffff063224 */ /* 0x001fe400078e0022 */
[----:B------:R-:W3:Y:S01]  /*f410*/  LDL R34, [R1+0x7c0] ;  /* 0x0007c00001227983 */ /* 0x000ee20000100800 */
[----:B------:R-:W-:-:S03]  /*f420*/  @P3 IMAD.MOV.U32 R7, RZ, RZ, R45 ;  /* 0x000000ffff073224 */ /* 0x000fc600078e002d */
[----:B------:R-:W3:Y:S01]  /*f430*/  LDL R45, [R1+0x7bc] ;  /* 0x0007bc00012d7983 */ /* 0x000ee20000100800 */
[----:B------:R-:W-:-:S03]  /*f440*/  ISETP.GT.AND P0, PT, R2, 0x41, PT ;  /* 0x000000410200780c */ /* 0x000fc60003f04270 */
[----:B------:R0:W3:Y:S02]  /*f450*/  @P3 LDG.E.U8 R14, desc[UR14][R6.64] ;  /* 0x0000000e060e3981 */ /* 0x0000e4000c1e1100 */
[----:B0-----:R-:W-:Y:S02]  /*f460*/  @P4 IMAD.MOV.U32 R7, RZ, RZ, R40 ;  /* 0x000000ffff074224 */ /* 0x001fe400078e0028 */
[----:B------:R-:W3:Y:S01]  /*f470*/  LDL R40, [R1+0x7b4] ;  /* 0x0007b40001287983 */ /* 0x000ee20000100800 */
[----:B------:R-:W-:-:S03]  /*f480*/  @P4 IMAD.MOV.U32 R6, RZ, RZ, R36 ;  /* 0x000000ffff064224 */ /* 0x000fc600078e0024 */
[----:B------:R-:W3:Y:S04]  /*f490*/  LDL R36, [R1+0x7b8] ;  /* 0x0007b80001247983 */ /* 0x000ee80000100800 */
[----:B------:R0:W3:Y:S02]  /*f4a0*/  @P4 LDG.E.U8 R198, desc[UR14][R6.64] ;  /* 0x0000000e06c64981 */ /* 0x0000e4000c1e1100 */
[----:B0-----:R-:W-:Y:S02]  /*f4b0*/  @P0 IMAD.MOV.U32 R6, RZ, RZ, R28 ;  /* 0x000000ffff060224 */ /* 0x001fe400078e001c */
[----:B------:R-:W-:Y:S01]  /*f4c0*/  @P0 IMAD.MOV.U32 R7, RZ, RZ, R32 ;  /* 0x000000ffff070224 */ /* 0x000fe200078e0020 */
[----:B------:R-:W3:Y:S04]  /*f4d0*/  LDL R28, [R1+0x7b0] ;  /* 0x0007b000011c7983 */ /* 0x000ee80000100800 */
[----:B------:R-:W3:Y:S01]  /*f4e0*/  LDL R32, [R1+0x7ac] ;  /* 0x0007ac0001207983 */ /* 0x000ee20000100800 */
[----:B------:R-:W-:-:S02]  /*f4f0*/  ISETP.GT.AND P1, PT, R2, 0x42, PT ;  /* 0x000000420200780c */ /* 0x000fc40003f24270 */
[----:B------:R-:W-:Y:S02]  /*f500*/  PRMT R191, RZ, 0x7610, R191 ;  /* 0x00007610ffbf7816 */ /* 0x000fe400000000bf */
[C---:B------:R-:W-:Y:S02]  /*f510*/  ISETP.GT.AND P2, PT, R2.reuse, 0x43, PT ;  /* 0x000000430200780c */ /* 0x040fe40003f44270 */
[----:B------:R-:W-:Y:S02]  /*f520*/  PRMT R194, RZ, 0x7610, R194 ;  /* 0x00007610ffc27816 */ /* 0x000fe400000000c2 */
[----:B------:R0:W3:Y:S01]  /*f530*/  @P0 LDG.E.U8 R191, desc[UR14][R6.64] ;  /* 0x0000000e06bf0981 */ /* 0x0000e2000c1e1100 */
[----:B------:R-:W-:-:S04]  /*f540*/  ISETP.GT.AND P0, PT, R2, 0x44, PT ;  /* 0x000000440200780c */ /* 0x000fc80003f04270 */
[----:B0-----:R-:W-:Y:S02]  /*f550*/  @P1 IMAD.MOV.U32 R6, RZ, RZ, R30 ;  /* 0x000000ffff061224 */ /* 0x001fe400078e001e */
[----:B------:R-:W-:Y:S01]  /*f560*/  @P1 IMAD.MOV.U32 R7, RZ, RZ, R39 ;  /* 0x000000ffff071224 */ /* 0x000fe200078e0027 */
[----:B------:R-:W3:Y:S04]  /*f570*/  LDL R30, [R1+0x7a8] ;  /* 0x0007a800011e7983 */ /* 0x000ee80000100800 */
[----:B------:R-:W3:Y:S04]  /*f580*/  LDL R39, [R1+0x7a4] ;  /* 0x0007a40001277983 */ /* 0x000ee80000100800 */
[----:B------:R4:W3:Y:S01]  /*f590*/  @P1 LDG.E.U8 R194, desc[UR14][R6.64] ;  /* 0x0000000e06c21981 */ /* 0x0008e2000c1e1100 */
[----:B------:R-:W-:-:S02]  /*f5a0*/  PRMT R186, RZ, 0x7610, R186 ;  /* 0x00007610ffba7816 */ /* 0x000fc400000000ba */
[----:B------:R-:W-:Y:S02]  /*f5b0*/  ISETP.GT.AND P1, PT, R2, 0x45, PT ;  /* 0x000000450200780c */ /* 0x000fe40003f24270 */
[----:B------:R-:W-:Y:S02]  /*f5c0*/  PRMT R184, RZ, 0x7610, R184 ;  /* 0x00007610ffb87816 */ /* 0x000fe400000000b8 */
        /* <DEDUP_REMOVED lines=11> */
[----:B------:R0:W3:Y:S01]  /*f680*/  @P0 LDG.E.U8 R184, desc[UR14][R6.64] ;  /* 0x0000000e06b80981 */ /* 0x0000e2000c1e1100 */
[----:B------:R-:W-:Y:S01]  /*f690*/  ISETP.GT.AND P0, PT, R2, 0x46, PT ;  /* 0x000000460200780c */ /* 0x000fe20003f04270 */
[----:B0-----:R-:W-:Y:S02]  /*f6a0*/  @P1 IMAD.MOV.U32 R6, RZ, RZ, R34 ;  /* 0x000000ffff061224 */ /* 0x001fe400078e0022 */
        /* <DEDUP_REMOVED lines=9> */
[----:B------:R0:W3:Y:S02]  /*f740*/  @P0 LDG.E.U8 R179, desc[UR14][R6.64] ;  /* 0x0000000e06b30981 */ /* 0x0000e4000c1e1100 */
[----:B0-----:R-:W-:Y:S02]  /*f750*/  @P1 IMAD.MOV.U32 R6, RZ, RZ, R28 ;  /* 0x000000ffff061224 */ /* 0x001fe400078e001c */
[----:B------:R-:W3:Y:S01]  /*f760*/  LDL R28, [R1+0x780] ;  /* 0x00078000011c7983 */ /* 0x000ee20000100800 */
[----:B------:R-:W-:-:S03]  /*f770*/  @P1 IMAD.MOV.U32 R7, RZ, RZ, R32 ;  /* 0x000000ffff071224 */ /* 0x000fc600078e0020 */
[----:B------:R-:W3:Y:S01]  /*f780*/  LDL R32, [R1+0x77c] ;  /* 0x00077c0001207983 */ /* 0x000ee20000100800 */
[----:B------:R-:W-:Y:S02]  /*f790*/  PRMT R176, RZ, 0x7610, R176 ;  /* 0x00007610ffb07816 */ /* 0x000fe400000000b0 */
[----:B------:R-:W-:-:S04]  /*f7a0*/  ISETP.GT.AND P0, PT, R2, 0x48, PT ;  /* 0x000000480200780c */ /* 0x000fc80003f04270 */
[----:B------:R0:W3:Y:S01]  /*f7b0*/  @P1 LDG.E.U8 R176, desc[UR14][R6.64] ;  /* 0x0000000e06b01981 */ /* 0x0000e2000c1e1100 */
[----:B------:R-:W-:Y:S02]  /*f7c0*/  ISETP.GT.AND P1, PT, R2, 0x49, PT ;  /* 0x000000490200780c */ /* 0x000fe40003f24270 */
[----:B------:R-:W-:Y:S02]  /*f7d0*/  PRMT R174, RZ, 0x7610, R174 ;  /* 0x00007610ffae7816 */ /* 0x000fe400000000ae */
[----:B------:R-:W-:-:S04]  /*f7e0*/  PRMT R172, RZ, 0x7610, R172 ;  /* 0x00007610ffac7816 */ /* 0x000fc800000000ac */
[----:B0-----:R-:W-:Y:S02]  /*f7f0*/  @P0 IMAD.MOV.U32 R6, RZ, RZ, R30 ;  /* 0x000000ffff060224 */ /* 0x001fe400078e001e */
[----:B------:R-:W3:Y:S01]  /*f800*/  LDL R30, [R1+0x778] ;  /* 0x00077800011e7983 */ /* 0x000ee20000100800 */
[----:B------:R-:W-:-:S03]  /*f810*/  @P0 IMAD.MOV.U32 R7, RZ, RZ, R39 ;  /* 0x000000ffff070224 */ /* 0x000fc600078e0027 */
[----:B------:R-:W3:Y:S04]  /*f820*/  LDL R39, [R1+0x774] ;  /* 0x0007740001277983 */ /* 0x000ee80000100800 */
[----:B------:R4:W3:Y:S01]  /*f830*/  @P0 LDG.E.U8 R174, desc[UR14][R6.64] ;  /* 0x0000000e06ae0981 */ /* 0x0008e2000c1e1100 */
[----:B------:R-:W-:Y:S02]  /*f840*/  ISETP.GT.AND P0, PT, R2, 0x4a, PT ;  /* 0x0000004a0200780c */ /* 0x000fe40003f04270 */
[----:B------:R-:W-:Y:S02]  /*f850*/  PRMT R171, RZ, 0x7610, R171 ;  /* 0x00007610ffab7816 */ /* 0x000fe400000000ab */
[----:B------:R-:W-:Y:S02]  /*f860*/  PRMT R169, RZ, 0x7610, R169 ;  /* 0x00007610ffa97816 */ /* 0x000fe400000000a9 */
[----:B------:R-:W-:Y:S01]  /*f870*/  PRMT R166, RZ, 0x7610, R166 ;  /* 0x00007610ffa67816 */ /* 0x000fe200000000a6 */
[----:B----4-:R-:W-:-:S02]  /*f880*/  @P1 IMAD.MOV.U32 R6, RZ, RZ, R44 ;  /* 0x000000ffff061224 */ /* 0x010fc400078e002c */
[----:B------:R-:W4:Y:S01]  /*f890*/  LDL R44, [R1+0x770] ;  /* 0x00077000012c7983 */ /* 0x000f220000100800 */
[----:B--2---:R-:W-:-:S03]  /*f8a0*/  @P1 IMAD.MOV.U32 R7, RZ, RZ, R48 ;  /* 0x000000ffff071224 */ /* 0x004fc600078e0030 */
[----:B------:R-:W2:Y:S04]  /*f8b0*/  LDL R48, [R1+0x76c] ;  /* 0x00076c0001307983 */ /* 0x000ea80000100800 */
[----:B------:R3:W2:Y:S01]  /*f8c0*/  @P1 LDG.E.U8 R172, desc[UR14][R6.64] ;  /* 0x0000000e06ac1981 */ /* 0x0006a2000c1e1100 */
[----:B------:R-:W-:Y:S01]  /*f8d0*/  ISETP.GT.AND P1, PT, R2, 0x4b, PT ;  /* 0x0000004b0200780c */ /* 0x000fe20003f24270 */
        /* <DEDUP_REMOVED lines=62> */
[----:B------:R-:W3:Y:S01]  /*fcc0*/  LDL.LU R32, [R1+0x730] ;  /* 0x0007300001207983 */ /* 0x000ee20000300800 */
[----:B------:R-:W-:Y:S02]  /*fcd0*/  PRMT R230, RZ, 0x7610, R230 ;  /* 0x00007610ffe67816 */ /* 0x000fe400000000e6 */
[C---:B------:R-:W-:Y:S01]  /*fce0*/  ISETP.GT.AND P0, PT, R2.reuse, 0x54, PT ;  /* 0x000000540200780c */ /* 0x040fe20003f04270 */
[----:B------:R-:W3:Y:S04]  /*fcf0*/  LDL R53, [R1+0x704] ;  /* 0x0007040001357983 */ /* 0x000ee80000100800 */
[----:B------:R0:W3:Y:S01]  /*fd00*/  @P1 LDG.E.U8 R230, desc[UR14][R6.64] ;  /* 0x0000000e06e61981 */ /* 0x0000e2000c1e1100 */
[----:B------:R-:W-:Y:S02]  /*fd10*/  ISETP.GT.AND P1, PT, R2, 0x55, PT ;  /* 0x000000550200780c */ /* 0x000fe40003f24270 */
[----:B------:R-:W-:Y:S01]  /*fd20*/  PRMT R229, RZ, 0x7610, R229 ;  /* 0x00007610ffe57816 */ /* 0x000fe200000000e5 */
[----:B------:R-:W3:Y:S01]  /*fd30*/  LDL R51, [R1+0x708] ;  /* 0x0007080001337983 */ /* 0x000ee20000100800 */
[----:B------:R-:W-:-:S03]  /*fd40*/  PRMT R228, RZ, 0x7610, R228 ;  /* 0x00007610ffe47816 */ /* 0x000fc600000000e4 */
[----:B0-----:R-:W-:Y:S02]  /*fd50*/  @P0 IMAD.MOV.U32 R6, RZ, RZ, R30 ;  /* 0x000000ffff060224 */ /* 0x001fe400078e001e */
[----:B------:R-:W3:Y:S01]  /*fd60*/  LDL R30, [R1+0x718] ;  /* 0x00071800011e7983 */ /* 0x000ee20000100800 */
[----:B------:R-:W-:Y:S01]  /*fd70*/  @P0 IMAD.MOV.U32 R7, RZ, RZ, R39 ;  /* 0x000000ffff070224 */ /* 0x000fe200078e0027 */
[----:B------:R-:W-:Y:S02]  /*fd80*/  PRMT R226, RZ, 0x7610, R226 ;  /* 0x00007610ffe27816 */ /* 0x000fe400000000e2 */
[----:B------:R-:W3:Y:S04]  /*fd90*/  LDL R39, [R1+0x714] ;  /* 0x0007140001277983 */ /* 0x000ee80000100800 */
[----:B------:R4:W3:Y:S01]  /*fda0*/  @P0 LDG.E.U8 R229, desc[UR14][R6.64] ;  /* 0x0000000e06e50981 */ /* 0x0008e2000c1e1100 */
[----:B------:R-:W-:-:S02]  /*fdb0*/  ISETP.GT.AND P0, PT, R2, 0x56, PT ;  /* 0x000000560200780c */ /* 0x000fc40003f04270 */
[----:B------:R-:W-:Y:S01]  /*fdc0*/  PRMT R224, RZ, 0x7610, R224 ;  /* 0x00007610ffe07816 */ /* 0x000fe200000000e0 */
[----:B----4-:R-:W-:Y:S02]  /*fdd0*/  @P1 IMAD.MOV.U32 R6, RZ, RZ, R44 ;  /* 0x000000ffff061224 */ /* 0x010fe400078e002c */
[----:B------:R-:W4:Y:S01]  /*fde0*/  LDL R44, [R1+0x6fc] ;  /* 0x0006fc00012c7983 */ /* 0x000f220000100800 */
[----:B--2---:R-:W-:-:S05]  /*fdf0*/  @P1 IMAD.MOV.U32 R7, RZ, RZ, R48 ;  /* 0x000000ffff071224 */ /* 0x004fca00078e0030 */
[----:B------:R3:W2:Y:S01]  /*fe00*/  @P1 LDG.E.U8 R228, desc[UR14][R6.64] ;  /* 0x0000000e06e41981 */ /* 0x0006a2000c1e1100 */
[----:B------:R-:W-:Y:S01]  /*fe10*/  ISETP.GT.AND P1, PT, R2, 0x57, PT ;  /* 0x000000570200780c */ /* 0x000fe20003f24270 */
[----:B---3--:R-:W-:Y:S02]  /*fe20*/  @P0 IMAD.MOV.U32 R6, RZ, RZ, R38 ;  /* 0x000000ffff060224 */ /* 0x008fe400078e0026 */
[----:B------:R-:W3:Y:S01]  /*fe30*/  LDL R38, [R1+0x70c] ;  /* 0x00070c0001267983 */ /* 0x000ee20000100800 */
[----:B------:R-:W-:-:S03]  /*fe40*/  @P0 IMAD.MOV.U32 R7, RZ, RZ, R42 ;  /* 0x000000ffff070224 */ /* 0x000fc600078e002a */
[----:B------:R-:W4:Y:S04]  /*fe50*/  LDL R42, [R1+0x700] ;  /* 0x00070000012a7983 */ /* 0x000f280000100800 */
[----:B------:R0:W2:Y:S01]  /*fe60*/  @P0 LDG.E.U8 R226, desc[UR14][R6.64] ;  /* 0x0000000e06e20981 */ /* 0x0000a2000c1e1100 */
[----:B------:R-:W-:Y:S01]  /*fe70*/  ISETP.GT.AND P0, PT, R2, 0x58, PT ;  /* 0x000000580200780c */ /* 0x000fe20003f04270 */
[----:B0-----:R-:W-:Y:S02]  /*fe80*/  @P1 IMAD.MOV.U32 R7, RZ, RZ, R34 ;  /* 0x000000ffff071224 */ /* 0x001fe400078e0022 */
[----:B------:R-:W4:Y:S01]  /*fe90*/  LDL.LU R34, [R1+0x710] ;  /* 0x0007100001227983 */ /* 0x000f220000300800 */
[----:B------:R-:W-:Y:S02]  /*fea0*/  PRMT R221, RZ, 0x7610, R221 ;  /* 0x00007610ffdd7816 */ /* 0x000fe400000000dd */
[----:B------:R-:W-:Y:S01]  /*feb0*/  PRMT R218, RZ, 0x7610, R218 ;  /* 0x00007610ffda7816 */ /* 0x000fe200000000da */
[----:B------:R-:W2:Y:S01]  /*fec0*/  LDL R48, [R1+0x6ec] ;  /* 0x0006ec0001307983 */ /* 0x000ea20000100800 */
[----:B------:R-:W-:-:S02]  /*fed0*/  PRMT R214, RZ, 0x7610, R214 ;  /* 0x00007610ffd67816 */ /* 0x000fc400000000d6 */
[----:B------:R-:W-:Y:S01]  /*fee0*/  PRMT R211, RZ, 0x7610, R211 ;  /* 0x00007610ffd37816 */ /* 0x000fe200000000d3 */
[----:B------:R-:W2:Y:S01]  /*fef0*/  LDL R82, [R1+0x644] ;  /* 0x0006440001527983 */ /* 0x000ea20000100800 */
[----:B------:R-:W-:Y:S02]  /*ff00*/  PRMT R207, RZ, 0x7610, R207 ;  /* 0x00007610ffcf7816 */ /* 0x000fe400000000cf */
[----:B------:R-:W-:Y:S01]  /*ff10*/  PRMT R204, RZ, 0x7610, R204 ;  /* 0x00007610ffcc7816 */ /* 0x000fe200000000cc */
[----:B------:R-:W2:Y:S01]  /*ff20*/  LDL R81, [R1+0x648] ;  /* 0x0006480001517983 */ /* 0x000ea20000100800 */
[----:B------:R-:W-:Y:S02]  /*ff30*/  PRMT R203, RZ, 0x7610, R203 ;  /* 0x00007610ffcb7816 */ /* 0x000fe400000000cb */
[----:B------:R-:W-:Y:S02]  /*ff40*/  PRMT R201, RZ, 0x7610, R201 ;  /* 0x00007610ffc97816 */ /* 0x000fe400000000c9 */
[----:B------:R-:W-:-:S02]  /*ff50*/  PRMT R80, RZ, 0x7610, R80 ;  /* 0x00007610ff507816 */ /* 0x000fc40000000050 */
[----:B------:R-:W-:Y:S02]  /*ff60*/  PRMT R79, RZ, 0x7610, R79 ;  /* 0x00007610ff4f7816 */ /* 0x000fe4000000004f */
[----:B------:R-:W-:Y:S02]  /*ff70*/  PRMT R78, RZ, 0x7610, R78 ;  /* 0x00007610ff4e7816 */ /* 0x000fe4000000004e */
[----:B------:R-:W-:Y:S02]  /*ff80*/  PRMT R47, RZ, 0x7610, R47 ;  /* 0x00007610ff2f7816 */ /* 0x000fe4000000002f */
        /* <DEDUP_REMOVED lines=9> */
[----:B------:R-:W-:Y:S01]  /*10020*/  PRMT R240, RZ, 0x7610, R240 ;  /* 0x00007610fff07816 */ /* 0x000fe200000000f0 */
[----:B------:R-:W-:Y:S01]  /*10030*/  @P1 IMAD.MOV.U32 R6, RZ, RZ, R32 ;  /* 0x000000ffff061224 */ /* 0x000fe200078e0020 */
[----:B------:R-:W-:Y:S02]  /*10040*/  PRMT R238, RZ, 0x7610, R238 ;  /* 0x00007610ffee7816 */ /* 0x000fe400000000ee */
[----:B------:R-:W-:Y:S02]  /*10050*/  PRMT R237, RZ, 0x7610, R237 ;  /* 0x00007610ffed7816 */ /* 0x000fe400000000ed */
[----:B------:R-:W-:Y:S01]  /*10060*/  PRMT R77, RZ, 0x7610, R77 ;  /* 0x00007610ff4d7816 */ /* 0x000fe2000000004d */
[----:B------:R0:W2:Y:S01]  /*10070*/  @P1 LDG.E.U8 R224, desc[UR14][R6.64] ;  /* 0x0000000e06e01981 */ /* 0x0000a2000c1e1100 */
[----:B------:R-:W-:Y:S02]  /*10080*/  PRMT R52, RZ, 0x7610, R52 ;  /* 0x00007610ff347816 */ /* 0x000fe40000000034 */
[----:B------:R-:W-:-:S02]  /*10090*/  PRMT R50, RZ, 0x7610, R50 ;  /* 0x00007610ff327816 */ /* 0x000fc40000000032 */
[----:B------:R-:W-:Y:S02]  /*100a0*/  PRMT R49, RZ, 0x7610, R49 ;  /* 0x00007610ff317816 */ /* 0x000fe40000000031 */
[----:B------:R-:W-:Y:S02]  /*100b0*/  PRMT R46, RZ, 0x7610, R46 ;  /* 0x00007610ff2e7816 */ /* 0x000fe4000000002e */
[----:B------:R-:W-:Y:S01]  /*100c0*/  PRMT R3, RZ, 0x7610, R3 ;  /* 0x00007610ff037816 */ /* 0x000fe20000000003 */
[----:B0-----:R-:W-:Y:S01]  /*100d0*/  @P0 IMAD.MOV.U32 R6, RZ, RZ, R28 ;  /* 0x000000ffff060224 */ /* 0x001fe200078e001c */
[----:B------:R-:W-:Y:S01]  /*100e0*/  PRMT R41, RZ, 0x7610, R41 ;  /* 0x00007610ff297816 */ /* 0x000fe20000000029 */
[----:B------:R-:W2:Y:S01]  /*100f0*/  LDL R28, [R1+0x6f8] ;  /* 0x0006f800011c7983 */ /* 0x000ea20000100800 */
[C---:B------:R-:W-:Y:S01]  /*10100*/  ISETP.GT.AND P1, PT, R2.reuse, 0x59, PT ;  /* 0x000000590200780c */ /* 0x040fe20003f24270 */
[----:B------:R-:W-:Y:S02]  /*10110*/  @P0 IMAD.MOV.U32 R7, RZ, RZ, R36 ;  /* 0x000000ffff070224 */ /* 0x000fe400078e0024 */
[----:B------:R-:W2:Y:S04]  /*10120*/  LDL R36, [R1+0x6f4] ;  /* 0x0006f40001247983 */ /* 0x000ea80000100800 */
[----:B------:R0:W2:Y:S01]  /*10130*/  @P0 LDG.E.U8 R221, desc[UR14][R6.64] ;  /* 0x0000000e06dd0981 */ /* 0x0000a2000c1e1100 */
[----:B------:R-:W-:-:S02]  /*10140*/  ISETP.GT.AND P0, PT, R2, 0x5a, PT ;  /* 0x0000005a0200780c */ /* 0x000fc40003f04270 */
[----:B------:R-:W-:Y:S02]  /*10150*/  PRMT R37, RZ, 0x7610, R37 ;  /* 0x00007610ff257816 */ /* 0x000fe40000000025 */
[----:B------:R-:W-:Y:S02]  /*10160*/  PRMT R35, RZ, 0x7610, R35 ;  /* 0x00007610ff237816 */ /* 0x000fe40000000023 */
[----:B------:R-:W-:Y:S02]  /*10170*/  PRMT R33, RZ, 0x7610, R33 ;  /* 0x00007610ff217816 */ /* 0x000fe40000000021 */
[----:B------:R-:W-:Y:S01]  /*10180*/  PRMT R31, RZ, 0x7610, R31 ;  /* 0x00007610ff1f7816 */ /* 0x000fe2000000001f */
[----:B0-----:R-:W-:Y:S01]  /*10190*/  @P1 IMAD.MOV.U32 R6, RZ, RZ, R40 ;  /* 0x000000ffff061224 */ /* 0x001fe200078e0028 */
[----:B------:R-:W-:Y:S01]  /*101a0*/  PRMT R27, RZ, 0x7610, R27 ;  /* 0x00007610ff1b7816 */ /* 0x000fe2000000001b */
[----:B------:R-:W-:Y:S01]  /*101b0*/  @P1 IMAD.MOV.U32 R7, RZ, RZ, R45 ;  /* 0x000000ffff071224 */ /* 0x000fe200078e002d */
[----:B------:R-:W2:Y:S04]  /*101c0*/  LDL R40, [R1+0x6e4] ;  /* 0x0006e40001287983 */ /* 0x000ea80000100800 */
        /* <DEDUP_REMOVED lines=8> */
[----:B------:R-:W0:Y:S01]  /*10250*/  S2R R151, SR_TID.X ;  /* 0x0000000000977919 */ /* 0x000e220000002100 */
[----:B------:R-:W2:Y:S01]  /*10260*/  LDL R30, [R1+0x6e8] ;  /* 0x0006e800011e7983 */ /* 0x000ea20000100800 */
[----:B------:R-:W-:-:S03]  /*10270*/  @P0 IMAD.MOV.U32 R7, RZ, RZ, R39 ;  /* 0x000000ffff070224 */ /* 0x000fc600078e0027 */
[----:B------:R-:W2:Y:S04]  /*10280*/  LDL R39, [R1+0x6dc] ;  /* 0x0006dc0001277983 */ /* 0x000ea80000100800 */
[----:B------:R3:W2:Y:S01]  /*10290*/  @P0 LDG.E.U8 R214, desc[UR14][R6.64] ;  /* 0x0000000e06d60981 */ /* 0x0006a2000c1e1100 */
[----:B------:R-:W-:-:S03]  /*102a0*/  ISETP.GT.AND P0, PT, R2, 0x5c, PT ;  /* 0x0000005c0200780c */ /* 0x000fc60003f04270 */
[----:B------:R-:W2:Y:S04]  /*102b0*/  LDL R86, [R1+0x9f4] ;  /* 0x0009f40001567983 */ /* 0x000ea80000100800 */
[----:B------:R-:W2:Y:S04]  /*102c0*/  LDL R85, [R1+0x9f8] ;  /* 0x0009f80001557983 */ /* 0x000ea80000100800 */
[----:B------:R-:W2:Y:S04]  /*102d0*/  LDL R84, [R1+0x5dc] ;  /* 0x0005dc0001547983 */ /* 0x000ea80000100800 */
[----:B------:R-:W2:Y:S01]  /*102e0*/  LDL R83, [R1+0x5e0] ;  /* 0x0005e00001537983 */ /* 0x000ea20000100800 */
[----:B---3--:R-:W-:-:S03]  /*102f0*/  @P1 IMAD.MOV.U32 R7, RZ, RZ, R38 ;  /* 0x000000ffff071224 */ /* 0x008fc600078e0026 */
[----:B------:R-:W3:Y:S01]  /*10300*/  LDL R38, [R1+0x6e0] ;  /* 0x0006e00001267983 */ /* 0x000ee20000100800 */
[----:B----4-:R-:W-:-:S05]  /*10310*/  @P1 IMAD.MOV.U32 R6, RZ, RZ, R34 ;  /* 0x000000ffff061224 */ /* 0x010fca00078e0022 */
[----:B------:R1:W4:Y:S01]  /*10320*/  @P1 LDG.E.U8 R211, desc[UR14][R6.64] ;  /* 0x0000000e06d31981 */ /* 0x000322000c1e1100 */
[C---:B------:R-:W-:Y:S01]  /*10330*/  ISETP.GT.AND P1, PT, R2.reuse, 0x5d, PT ;  /* 0x0000005d0200780c */ /* 0x040fe20003f24270 */
[----:B-1----:R-:W-:Y:S02]  /*10340*/  @P0 IMAD.MOV.U32 R6, RZ, RZ, R51 ;  /* 0x000000ffff060224 */ /* 0x002fe400078e0033 */
[----:B------:R-:W-:Y:S01]  /*10350*/  @P0 IMAD.MOV.U32 R7, RZ, RZ, R53 ;  /* 0x000000ffff070224 */ /* 0x000fe200078e0035 */
[----:B------:R-:W4:Y:S04]  /*10360*/  LDL R51, [R1+0x6d8] ;  /* 0x0006d80001337983 */ /* 0x000f280000100800 */
[----:B------:R-:W4:Y:S04]  /*10370*/  LDL R53, [R1+0x6d4] ;  /* 0x0006d40001357983 */ /* 0x000f280000100800 */
[----:B------:R1:W4:Y:S01]  /*10380*/  @P0 LDG.E.U8 R207, desc[UR14][R6.64] ;  /* 0x0000000e06cf0981 */ /* 0x000322000c1e1100 */
[----:B------:R-:W-:Y:S01]  /*10390*/  ISETP.GT.AND P0, PT, R2, 0x5e, PT ;  /* 0x0000005e0200780c */ /* 0x000fe20003f04270 */
[----:B-1----:R-:W-:-:S02]  /*103a0*/  @P1 IMAD.MOV.U32 R6, RZ, RZ, R42 ;  /* 0x000000ffff061224 */ /* 0x002fc400078e002a */
[----:B------:R-:W-:Y:S01]  /*103b0*/  @P1 IMAD.MOV.U32 R7, RZ, RZ, R44 ;  /* 0x000000ffff071224 */ /* 0x000fe200078e002c */
[----:B------:R-:W4:Y:S04]  /*103c0*/  LDL R42, [R1+0x6d0] ;  /* 0x0006d000012a7983 */ /* 0x000f280000100800 */
[----:B------:R-:W4:Y:S04]  /*103d0*/  LDL R44, [R1+0x6cc] ;  /* 0x0006cc00012c7983 */ /* 0x000f280000100800 */
[----:B------:R2:W4:Y:S02]  /*103e0*/  @P1 LDG.E.U8 R204, desc[UR14][R6.64] ;  /* 0x0000000e06cc1981 */ /* 0x000524000c1e1100 */
[----:B--2---:R-:W-:-:S02]  /*103f0*/  @P0 IMAD.MOV.U32 R6, RZ, RZ, R28 ;  /* 0x000000ffff060224 */ /* 0x004fc400078e001c */
[----:B------:R-:W2:Y:S01]  /*10400*/  LDL R28, [R1+0x6c8] ;  /* 0x0006c800011c7983 */ /* 0x000ea20000100800 */
[C---:B------:R-:W-:Y:S01]  /*10410*/  ISETP.GT.AND P1, PT, R2.reuse, 0x5f, PT ;  /* 0x0000005f0200780c */ /* 0x040fe20003f24270 */
[----:B------:R-:W-:Y:S02]  /*10420*/  @P0 IMAD.MOV.U32 R7, RZ, RZ, R36 ;  /* 0x000000ffff070224 */ /* 0x000fe400078e0024 */
[----:B------:R-:W2:Y:S04]  /*10430*/  LDL R36, [R1+0x6c4] ;  /* 0x0006c40001247983 */ /* 0x000ea80000100800 */
[----:B------:R1:W2:Y:S01]  /*10440*/  @P0 LDG.E.U8 R203, desc[UR14][R6.64] ;  /* 0x0000000e06cb0981 */ /* 0x0002a2000c1e1100 */
[----:B------:R-:W-:-:S05]  /*10450*/  ISETP.GT.AND P0, PT, R2, 0x60, PT ;  /* 0x000000600200780c */ /* 0x000fca0003f04270 */
[----:B-1----:R-:W-:Y:S02]  /*10460*/  @P1 IMAD.MOV.U32 R7, RZ, RZ, R48 ;  /* 0x000000ffff071224 */ /* 0x002fe400078e0030 */
[----:B------:R-:W2:Y:S01]  /*10470*/  LDL R48, [R1+0x6bc] ;  /* 0x0006bc0001307983 */ /* 0x000ea20000100800 */
[----:B------:R-:W-:-:S03]  /*10480*/  @P1 IMAD.MOV.U32 R6, RZ, RZ, R45 ;  /* 0x000000ffff061224 */ /* 0x000fc600078e002d */
[----:B------:R-:W2:Y:S04]  /*10490*/  LDL R45, [R1+0x6c0] ;  /* 0x0006c000012d7983 */ /* 0x000ea80000100800 */
[----:B------:R1:W2:Y:S01]  /*104a0*/  @P1 LDG.E.U8 R201, desc[UR14][R6.64] ;  /* 0x0000000e06c91981 */ /* 0x0002a2000c1e1100 */
[----:B------:R-:W-:Y:S01]  /*104b0*/  ISETP.GT.AND P1, PT, R2, 0x61, PT ;  /* 0x000000610200780c */ /* 0x000fe20003f24270 */
        /* <DEDUP_REMOVED lines=8> */
[----:B---3--:R-:W-:-:S03]  /*10540*/  @P1 IMAD.MOV.U32 R6, RZ, RZ, R38 ;  /* 0x000000ffff061224 */ /* 0x008fc600078e0026 */
[----:B------:R-:W3:Y:S04]  /*10550*/  LDL R38, [R1+0x6b0] ;  /* 0x0006b00001267983 */ /* 0x000ee80000100800 */
[----:B------:R4:W3:Y:S01]  /*10560*/  @P1 LDG.E.U8 R79, desc[UR14][R6.64] ;  /* 0x0000000e064f1981 */ /* 0x0008e2000c1e1100 */
[----:B------:R-:W-:Y:S01]  /*10570*/  ISETP.GT.AND P1, PT, R2, 0x63, PT ;  /* 0x000000630200780c */ /* 0x000fe20003f24270 */
[----:B----4-:R-:W-:Y:S02]  /*10580*/  @P0 IMAD.MOV.U32 R6, RZ, RZ, R51 ;  /* 0x000000ffff060224 */ /* 0x010fe400078e0033 */
[----:B------:R-:W4:Y:S01]  /*10590*/  LDL R51, [R1+0x6a8] ;  /* 0x0006a80001337983 */ /* 0x000f220000100800 */
[----:B------:R-:W-:-:S03]  /*105a0*/  @P0 IMAD.MOV.U32 R7, RZ, RZ, R53 ;  /* 0x000000ffff070224 */ /* 0x000fc600078e0035 */
[----:B------:R-:W4:Y:S04]  /*105b0*/  LDL R53, [R1+0x6a4] ;  /* 0x0006a40001357983 */ /* 0x000f280000100800 */
[----:B------:R1:W4:Y:S01]  /*105c0*/  @P0 LDG.E.U8 R78, desc[UR14][R6.64] ;  /* 0x0000000e064e0981 */ /* 0x000322000c1e1100 */
[----:B------:R-:W-:Y:S01]  /*105d0*/  ISETP.GT.AND P0, PT, R2, 0x64, PT ;  /* 0x000000640200780c */ /* 0x000fe20003f04270 */
[----:B-1----:R-:W-:Y:S02]  /*105e0*/  @P1 IMAD.MOV.U32 R6, RZ, RZ, R42 ;  /* 0x000000ffff061224 */ /* 0x002fe400078e002a */
[----:B------:R-:W4:Y:S01]  /*105f0*/  LDL R42, [R1+0x6a0] ;  /* 0x0006a000012a7983 */ /* 0x000f220000100800 */
[----:B------:R-:W-:-:S03]  /*10600*/  @P1 IMAD.MOV.U32 R7, RZ, RZ, R44 ;  /* 0x000000ffff071224 */ /* 0x000fc600078e002c */
[----:B------:R-:W4:Y:S04]  /*10610*/  LDL R44, [R1+0x69c] ;  /* 0x00069c00012c7983 */ /* 0x000f280000100800 */
[----:B------:R2:W4:Y:S02]  /*10620*/  @P1 LDG.E.U8 R47, desc[UR14][R6.64] ;  /* 0x0000000e062f1981 */ /* 0x000524000c1e1100 */
[----:B--2---:R-:W-:Y:S02]  /*10630*/  @P0 IMAD.MOV.U32 R6, RZ, RZ, R28 ;  /* 0x000000ffff060224 */ /* 0x004fe400078e001c */
[----:B------:R-:W2:Y:S01]  /*10640*/  LDL R28, [R1+0x698] ;  /* 0x00069800011c7983 */ /* 0x000ea20000100800 */
[----:B------:R-:W-:Y:S01]  /*10650*/  ISETP.GT.AND P1, PT, R2, 0x65, PT ;  /* 0x000000650200780c */ /* 0x000fe20003f24270 */
[----:B------:R-:W-:-:S02]  /*10660*/  @P0 IMAD.MOV.U32 R7, RZ, RZ, R36 ;  /* 0x000000ffff070224 */ /* 0x000fc400078e0024 */
        /* <DEDUP_REMOVED lines=92> */
[C---:B------:R-:W-:Y:S01]  /*10c30*/  ISETP.GT.AND P1, PT, R2.reuse, 0x75, PT ;  /* 0x000000750200780c */ /* 0x040fe20003f24270 */
[----:B-1----:R-:W-:Y:S02]  /*10c40*/  @P0 IMAD.MOV.U32 R6, RZ, RZ, R81 ;  /* 0x000000ffff060224 */ /* 0x002fe400078e0051 */
[----:B------:R-:W-:Y:S01]  /*10c50*/  @P0 IMAD.MOV.U32 R7, RZ, RZ, R82 ;  /* 0x000000ffff070224 */ /* 0x000fe200078e0052 */
[----:B------:R-:W3:Y:S04]  /*10c60*/  LDL R81, [R1+0x5c0] ;  /* 0x0005c00001517983 */ /* 0x000ee80000100800 */
[----:B------:R4:W3:Y:S01]  /*10c70*/  @P0 LDG.E.U8 R46, desc[UR14][R6.64] ;  /* 0x0000000e062e0981 */ /* 0x0008e2000c1e1100 */
[----:B------:R-:W-:-:S03]  /*10c80*/  ISETP.GT.AND P0, PT, R2, 0x76, PT ;  /* 0x000000760200780c */ /* 0x000fc60003f04270 */
[----:B------:R-:W3:Y:S01]  /*10c90*/  LDL R82, [R1+0x5bc] ;  /* 0x0005bc0001527983 */ /* 0x000ee20000100800 */
[----:B----4-:R-:W-:-:S03]  /*10ca0*/  @P1 IMAD.MOV.U32 R6, RZ, RZ, R42 ;  /* 0x000000ffff061224 */ /* 0x010fc600078e002a */
        /* <DEDUP_REMOVED lines=12> */
[----:B------:R-:W-:Y:S01]  /*10d70*/  @P1 IMAD.MOV.U32 R7, RZ, RZ, R53 ;  /* 0x000000ffff071224 */ /* 0x000fe200078e0035 */
[----:B------:R-:W2:Y:S04]  /*10d80*/  LDL R51, [R1+0x5a0] ;  /* 0x0005a00001337983 */ /* 0x000ea80000100800 */
[----:B------:R1:W2:Y:S01]  /*10d90*/  @P1 LDG.E.U8 R37, desc[UR14][R6.64] ;  /* 0x0000000e06251981 */ /* 0x0002a2000c1e1100 */
[----:B------:R-:W-:-:S03]  /*10da0*/  ISETP.GT.AND P1, PT, R2, 0x79, PT ;  /* 0x000000790200780c */ /* 0x000fc60003f24270 */
[----:B------:R-:W2:Y:S01]  /*10db0*/  LDL R53, [R1+0x59c] ;  /* 0x00059c0001357983 */ /* 0x000ea20000100800 */
[----:B-1----:R-:W-:-:S03]  /*10dc0*/  @P0 IMAD.MOV.U32 R7, RZ, RZ, R40 ;  /* 0x000000ffff070224 */ /* 0x002fc600078e0028 */
[----:B------:R-:W2:Y:S01]  /*10dd0*/  LDL R40, [R1+0x5fc] ;  /* 0x0005fc0001287983 */ /* 0x000ea20000100800 */
[----:B------:R-:W-:-:S03]  /*10de0*/  @P0 IMAD.MOV.U32 R6, RZ, RZ, R30 ;  /* 0x000000ffff060224 */ /* 0x000fc600078e001e */
[----:B------:R-:W2:Y:S04]  /*10df0*/  LDL R30, [R1+0x600] ;  /* 0x00060000011e7983 */ /* 0x000ea80000100800 */
[----:B------:R1:W2:Y:S01]  /*10e00*/  @P0 LDG.E.U8 R35, desc[UR14][R6.64] ;  /* 0x0000000e06230981 */ /* 0x0002a2000c1e1100 */
[----:B------:R-:W-:Y:S01]  /*10e10*/  ISETP.GT.AND P0, PT, R2, 0x7a, PT ;  /* 0x0000007a0200780c */ /* 0x000fe20003f04270 */
[----:B-1----:R-:W-:Y:S02]  /*10e20*/  @P1 IMAD.MOV.U32 R6, RZ, RZ, R45 ;  /* 0x000000ffff061224 */ /* 0x002fe400078e002d */
[----:B------:R-:W-:Y:S01]  /*10e30*/  @P1 IMAD.MOV.U32 R7, RZ, RZ, R48 ;  /* 0x000000ffff071224 */ /* 0x000fe200078e0030 */
[----:B------:R-:W2:Y:S04]  /*10e40*/  LDL R45, [R1+0x57c] ;  /* 0x00057c00012d7983 */ /* 0x000ea80000100800 */
[----:B------:R1:W2:Y:S05]  /*10e50*/  @P1 LDG.E.U8 R33, desc[UR14][R6.64] ;  /* 0x0000000e06211981 */ /* 0x0002aa000c1e1100 */
[----:B-1----:R-:W-:-:S02]  /*10e60*/  @P0 IMAD.MOV.U32 R7, RZ, RZ, R39 ;  /* 0x000000ffff070224 */ /* 0x002fc400078e0027 */
[----:B------:R-:W2:Y:S01]  /*10e70*/  LDL R39, [R1+0x5f4] ;  /* 0x0005f40001277983 */ /* 0x000ea20000100800 */
[----:B---3--:R-:W-:-:S03]  /*10e80*/  @P0 IMAD.MOV.U32 R6, RZ, RZ, R38 ;  /* 0x000000ffff060224 */ /* 0x008fc600078e0026 */
[----:B------:R-:W3:Y:S04]  /*10e90*/  LDL R38, [R1+0x5f8] ;  /* 0x0005f80001267983 */ /* 0x000ee80000100800 */
[----:B------:R1:W3:Y:S01]  /*10ea0*/  @P0 LDG.E.U8 R31, desc[UR14][R6.64] ;  /* 0x0000000e061f0981 */ /* 0x0002e2000c1e1100 */
[----:B------:R-:W-:Y:S02]  /*10eb0*/  ISETP.GT.AND P0, PT, R2, 0x7b, PT ;  /* 0x0000007b0200780c */ /* 0x000fe40003f04270 */
[----:B-1----:R-:W-:Y:S02]  /*10ec0*/  LOP3.LUT R7, R217, 0xffff, RZ, 0xc0, !PT ;  /* 0x0000ffffd9077812 */ /* 0x002fe400078ec0ff */
[----:B------:R-:W-:-:S04]  /*10ed0*/  LOP3.LUT R6, R220, 0xffff, RZ, 0xc0, !PT ;  /* 0x0000ffffdc067812 */ /* 0x000fc800078ec0ff */
[----:B------:R-:W-:-:S05]  /*10ee0*/  PRMT R220, R7, 0x3340, R6 ;  /* 0x0000334007dc7816 */ /* 0x000fca0000000006 */
[----:B----4-:R-:W-:Y:S02]  /*10ef0*/  @P0 IMAD.MOV.U32 R6, RZ, RZ, R42 ;  /* 0x000000ffff060224 */ /* 0x010fe400078e002a */
[----:B------:R-:W-:Y:S02]  /*10f00*/  @P0 IMAD.MOV.U32 R7, RZ, RZ, R44 ;  /* 0x000000ffff070224 */ /* 0x000fe400078e002c */
[----:B------:R-:W4:Y:S04]  /*10f10*/  LDL R44, [R1+0x580] ;  /* 0x00058000012c7983 */ /* 0x000f280000100800 */
[----:B------:R1:W4:Y:S01]  /*10f20*/  @P0 LDG.E.U8 R27, desc[UR14][R6.64] ;  /* 0x0000000e061b0981 */ /* 0x000322000c1e1100 */
[----:B------:R-:W-:Y:S02]  /*10f30*/  ISETP.GT.AND P0, PT, R2, 0x7c, PT ;  /* 0x0000007c0200780c */ /* 0x000fe40003f04270 */
[----:B-1----:R-:W-:-:S02]  /*10f40*/  LOP3.LUT R7, R216, 0xffff, RZ, 0xc0, !PT ;  /* 0x0000ffffd8077812 */ /* 0x002fc400078ec0ff */
[----:B------:R-:W-:-:S04]  /*10f50*/  LOP3.LUT R6, R219, 0xffff, RZ, 0xc0, !PT ;  /* 0x0000ffffdb067812 */ /* 0x000fc800078ec0ff */
[----:B------:R-:W-:-:S05]  /*10f60*/  PRMT R219, R7, 0x3340, R6 ;  /* 0x0000334007db7816 */ /* 0x000fca0000000006 */
[----:B--2---:R-:W-:Y:S02]  /*10f70*/  @P0 IMAD.MOV.U32 R6, RZ, RZ, R28 ;  /* 0x000000ffff060224 */ /* 0x004fe400078e001c */
[----:B------:R-:W2:Y:S01]  /*10f80*/  LDL R28, [R1+0x5f0] ;  /* 0x0005f000011c7983 */ /* 0x000ea20000100800 */
[----:B------:R-:W-:-:S03]  /*10f90*/  @P0 IMAD.MOV.U32 R7, RZ, RZ, R36 ;  /* 0x000000ffff070224 */ /* 0x000fc600078e0024 */
[----:B------:R-:W4:Y:S04]  /*10fa0*/  LDL R36, [R1+0x5ec] ;  /* 0x0005ec0001247983 */ /* 0x000f280000100800 */
[----:B------:R1:W4:Y:S01]  /*10fb0*/  @P0 LDG.E.U8 R29, desc[UR14][R6.64] ;  /* 0x0000000e061d0981 */ /* 0x000322000c1e1100 */
[----:B------:R-:W-:Y:S02]  /*10fc0*/  ISETP.GT.AND P0, PT, R2, 0x7d, PT ;  /* 0x0000007d0200780c */ /* 0x000fe40003f04270 */
[----:B-1----:R-:W-:Y:S02]  /*10fd0*/  LOP3.LUT R7, R227, 0xffff, RZ, 0xc0, !PT ;  /* 0x0000ffffe3077812 */ /* 0x002fe400078ec0ff */
[----:B------:R-:W-:-:S04]  /*10fe0*/  LOP3.LUT R6, R9, 0xffff, RZ, 0xc0, !PT ;  /* 0x0000ffff09067812 */ /* 0x000fc800078ec0ff */
[----:B------:R-:W-:-:S05]  /*10ff0*/  PRMT R217, R7, 0x3340, R6 ;  /* 0x0000334007d97816 */ /* 0x000fca0000000006 */
[----:B------:R-:W-:Y:S02]  /*11000*/  @P0 IMAD.MOV.U32 R7, RZ, RZ, R40 ;  /* 0x000000ffff070224 */ /* 0x000fe400078e0028 */
[----:B------:R-:W-:Y:S02]  /*11010*/  @P0 IMAD.MOV.U32 R6, RZ, RZ, R30 ;  /* 0x000000ffff060224 */ /* 0x000fe400078e001e */
[----:B------:R-:W4:Y:S04]  /*11020*/  LDL R30, [R1+0x9fc] ;  /* 0x0009fc00011e7983 */ /* 0x000f280000100800 */
[----:B------:R1:W4:Y:S01]  /*11030*/  @P0 LDG.E.U8 R26, desc[UR14][R6.64] ;  /* 0x0000000e061a0981 */ /* 0x000322000c1e1100 */
[----:B------:R-:W-:Y:S02]  /*11040*/  ISETP.GT.AND P0, PT, R2, 0x7e, PT ;  /* 0x0000007e0200780c */ /* 0x000fe40003f04270 */
[----:B-1----:R-:W-:-:S02]  /*11050*/  LOP3.LUT R7, R223, 0xffff, RZ, 0xc0, !PT ;  /* 0x0000ffffdf077812 */ /* 0x002fc400078ec0ff */
[----:B------:R-:W-:-:S04]  /*11060*/  LOP3.LUT R6, R8, 0xffff, RZ, 0xc0, !PT ;  /* 0x0000ffff08067812 */ /* 0x000fc800078ec0ff */
[----:B------:R-:W-:Y:S02]  /*11070*/  PRMT R216, R7, 0x3340, R6 ;  /* 0x0000334007d87816 */ /* 0x000fe40000000006 */
[----:B------:R-:W-:Y:S02]  /*11080*/  LOP3.LUT R9, R222, 0xffff, RZ, 0xc0, !PT ;  /* 0x0000ffffde097812 */ /* 0x000fe400078ec0ff */
[----:B------:R-:W-:Y:S01]  /*11090*/  LOP3.LUT R8, R225, 0xffff, RZ, 0xc0, !PT ;  /* 0x0000ffffe1087812 */ /* 0x000fe200078ec0ff */
[----:B------:R-:W-:Y:S02]  /*110a0*/  @P0 IMAD.MOV.U32 R7, RZ, RZ, R39 ;  /* 0x000000ffff070224 */ /* 0x000fe400078e0027 */
[----:B---3--:R-:W-:-:S05]  /*110b0*/  @P0 IMAD.MOV.U32 R6, RZ, RZ, R38 ;  /* 0x000000ffff060224 */ /* 0x008fca00078e0026 */
[----:B------:R1:W3:Y:S01]  /*110c0*/  @P0 LDG.E.U8 R25, desc[UR14][R6.64] ;  /* 0x0000000e06190981 */ /* 0x0002e2000c1e1100 */
[----:B------:R-:W-:Y:S02]  /*110d0*/  ISETP.GT.AND P0, PT, R2, 0x7f, PT ;  /* 0x0000007f0200780c */ /* 0x000fe40003f04270 */
[----:B-1----:R-:W-:Y:S02]  /*110e0*/  LOP3.LUT R7, R210, 0xffff, RZ, 0xc0, !PT ;  /* 0x0000ffffd2077812 */ /* 0x002fe400078ec0ff */
[----:B------:R-:W-:Y:S02]  /*110f0*/  LOP3.LUT R6, R213, 0xffff, RZ, 0xc0, !PT ;  /* 0x0000ffffd5067812 */ /* 0x000fe400078ec0ff */
[----:B------:R-:W-:Y:S02]  /*11100*/  PRMT R213, R9, 0x3340, R8 ;  /* 0x0000334009d57816 */ /* 0x000fe40000000008 */
[----:B------:R-:W-:Y:S02]  /*11110*/  PRMT R210, R7, 0x3340, R6 ;  /* 0x0000334007d27816 */ /* 0x000fe40000000006 */
[----:B------:R-:W-:-:S02]  /*11120*/  LOP3.LUT R9, R11, 0xffff, RZ, 0xc0, !PT ;  /* 0x0000ffff0b097812 */ /* 0x000fc400078ec0ff */
[----:B------:R-:W-:Y:S02]  /*11130*/  LOP3.LUT R8, R206, 0xffff, RZ, 0xc0, !PT ;  /* 0x0000ffffce087812 */ /* 0x000fe400078ec0ff */
[----:B------:R-:W-:Y:S02]  /*11140*/  LOP3.LUT R7, R209, 0xffff, RZ, 0xc0, !PT ;  /* 0x0000ffffd1077812 */ /* 0x000fe400078ec0ff */
[----:B------:R-:W-:Y:S02]  /*11150*/  LOP3.LUT R6, R10, 0xffff, RZ, 0xc0, !PT ;  /* 0x0000ffff0a067812 */ /* 0x000fe400078ec0ff */
[----:B------:R-:W-:Y:S02]  /*11160*/  PRMT R11, R9, 0x3340, R8 ;  /* 0x00003340090b7816 */ /* 0x000fe40000000008 */
[----:B------:R-:W-:-:S04]  /*11170*/  PRMT R6, R7, 0x3340, R6 ;  /* 0x0000334007067816 */ /* 0x000fc80000000006 */
[----:B------:R-:W-:Y:S01]  /*11180*/  PRMT R11, R11, 0x5410, R6 ;  /* 0x000054100b0b7816 */ /* 0x000fe20000000006 */
[----:B--2---:R-:W-:Y:S02]  /*11190*/  @P0 IMAD.MOV.U32 R6, RZ, RZ, R28 ;  /* 0x000000ffff060224 */ /* 0x004fe400078e001c */
[----:B------:R-:W2:Y:S01]  /*111a0*/  LDL R28, [R1+0xa28] ;  /* 0x000a2800011c7983 */ /* 0x000ea20000100800 */
[----:B----4-:R-:W-:-:S05]  /*111b0*/  @P0 IMAD.MOV.U32 R7, RZ, RZ, R36 ;  /* 0x000000ffff070224 */ /* 0x010fca00078e0024 */
[----:B------:R1:W4:Y:S01]  /*111c0*/  @P0 LDG.E.U8 R243, desc[UR14][R6.64] ;  /* 0x0000000e06f30981 */ /* 0x000322000c1e1100 */
[----:B------:R-:W-:Y:S02]  /*111d0*/  PRMT R8, R220, 0x5410, R219 ;  /* 0x00005410dc087816 */ /* 0x000fe400000000db */
[----:B------:R-:W-:Y:S02]  /*111e0*/  PRMT R9, R217, 0x5410, R216 ;  /* 0x00005410d9097816 */ /* 0x000fe400000000d8 */
[----:B------:R-:W-:Y:S01]  /*111f0*/  PRMT R10, R213, 0x5410, R210 ;  /* 0x00005410d50a7816 */ /* 0x000fe200000000d2 */
[----:B------:R-:W-:Y:S01]  /*11200*/  BAR.SYNC.DEFER_BLOCKING 0x0 ;  /* 0x0000000000007b1d */ /* 0x000fe20000010000 */
[----:B-1----:R-:W-:Y:S02]  /*11210*/  LOP3.LUT R7, R208, 0xffff, RZ, 0xc0, !PT ;  /* 0x0000ffffd0077812 */ /* 0x002fe400078ec0ff */
[----:B------:R-:W-:-:S03]  /*11220*/  LOP3.LUT R6, R212, 0xffff, RZ, 0xc0, !PT ;  /* 0x0000ffffd4067812 */ /* 0x000fc600078ec0ff */
[----:B------:R1:W-:Y:S02]  /*11230*/  STS.128 [R30+UR12], R8 ;  /* 0x000000081e007988 */ /* 0x0003e40008000c0c */
[----:B-1----:R-:W-:Y:S02]  /*11240*/  LOP3.LUT R9, R215, 0xffff, RZ, 0xc0, !PT ;  /* 0x0000ffffd7097812 */ /* 0x002fe400078ec0ff */
[----:B------:R-:W3:Y:S01]  /*11250*/  LDL R30, [R1+0xa24] ;  /* 0x000a2400011e7983 */ /* 0x000ee20000100800 */
        /* <DEDUP_REMOVED lines=21> */
[----:B------:R-:W-:-:S02]  /*113b0*/  PRMT R8, R206, 0x5410, R205 ;  /* 0x00005410ce087816 */ /* 0x000fc400000000cd */
[----:B------:R-:W-:Y:S02]  /*113c0*/  PRMT R9, R197, 0x5410, R196 ;  /* 0x00005410c5097816 */ /* 0x000fe400000000c4 */
[----:B------:R-:W-:Y:S02]  /*113d0*/  PRMT R10, R188, 0x5410, R10 ;  /* 0x00005410bc0a7816 */ /* 0x000fe4000000000a */
[----:B------:R-:W-:-:S05]  /*113e0*/  PRMT R11, R11, 0x5410, R6 ;  /* 0x000054100b0b7816 */ /* 0x000fca0000000006 */
[----:B--2---:R0:W-:Y:S02]  /*113f0*/  STS.128 [R28+UR12], R8 ;  /* 0x000000081c007988 */ /* 0x0041e40008000c0c */
[----:B0-----:R-:W-:-:S04]  /*11400*/  LOP3.LUT R28, R151, 0x7f, RZ, 0xc0, !PT ;  /* 0x0000007f971c7812 */ /* 0x001fc800078ec0ff */
[----:B------:R-:W-:Y:S02]  /*11410*/  ISETP.GE.AND P0, PT, R28, R2, PT ;  /* 0x000000021c00720c */ /* 0x000fe40003f06270 */
[----:B------:R-:W2:Y:S04]  /*11420*/  LDL R28, [R1+0xa20] ;  /* 0x000a2000011c7983 */ /* 0x000ea80000100800 */
[----:B------:R-:W4:Y:S04]  /*11430*/  LDL.LU R48, [R1+0x204] ;  /* 0x0002040001307983 */ /* 0x000f280000300800 */
[----:B------:R-:W4:Y:S04]  /*11440*/  LDL.LU R42, [R1+0x208] ;  /* 0x00020800012a7983 */ /* 0x000f280000300800 */
[----:B------:R-:W4:Y:S04]  /*11450*/  LDL R40, [R1+0x55c] ;  /* 0x00055c0001287983 */ /* 0x000f280000100800 */
[----:B------:R-:W4:Y:S04]  /*11460*/  LDL R36, [R1+0x560] ;  /* 0x0005600001247983 */ /* 0x000f280000100800 */
[----:B------:R-:W4:Y:S01]  /*11470*/  LDL R38, [R1+0x540] ;  /* 0x0005400001267983 */ /* 0x000f220000100800 */
[----:B------:R-:W-:-:S02]  /*11480*/  LOP3.LUT R9, R185, 0xffff, RZ, 0xc0, !PT ;  /* 0x0000ffffb9097812 */ /* 0x000fc400078ec0ff */
[----:B------:R-:W-:Y:S01]  /*11490*/  LOP3.LUT R8, R187, 0xffff, RZ, 0xc0, !PT ;  /* 0x0000ffffbb087812 */ /* 0x000fe200078ec0ff */
[----:B------:R-:W4:Y:S01]  /*114a0*/  LDL R39, [R1+0x53c] ;  /* 0x00053c0001277983 */ /* 0x000f220000100800 */
        /* <DEDUP_REMOVED lines=25> */
[----:B------:R-:W-:Y:S02]  /*11640*/  PRMT R11, R11, 0x5410, R6 ;  /* 0x000054100b0b7816 */ /* 0x000fe40000000006 */
[----:B------:R-:W-:Y:S02]  /*11650*/  LOP3.LUT R7, R164, 0xffff, RZ, 0xc0, !PT ;  /* 0x0000ffffa4077812 */ /* 0x000fe400078ec0ff */
[----:B------:R-:W-:Y:S01]  /*11660*/  LOP3.LUT R6, R155, 0xffff, RZ, 0xc0, !PT ;  /* 0x0000ffff9b067812 */ /* 0x000fe200078ec0ff */
[----:B---3--:R0:W-:Y:S01]  /*11670*/  STS.128 [R30+UR12], R8 ;  /* 0x000000081e007988 */ /* 0x0081e20008000c0c */
[----:B------:R-:W-:-:S04]  /*11680*/  LOP3.LUT R2, R156, 0xffff, RZ, 0xc0, !PT ;  /* 0x0000ffff9c027812 */ /* 0x000fc800078ec0ff */
[----:B------:R-:W-:Y:S02]  /*11690*/  PRMT R153, R6, 0x3340, R2 ;  /* 0x0000334006997816 */ /* 0x000fe40000000002 */
[----:B------:R-:W-:Y:S02]  /*116a0*/  LOP3.LUT R6, R154, 0xffff, RZ, 0xc0, !PT ;  /* 0x0000ffff9a067812 */ /* 0x000fe400078ec0ff */
[----:B------:R-:W-:Y:S02]  /*116b0*/  LOP3.LUT R2, R21, 0xffff, RZ, 0xc0, !PT ;  /* 0x0000ffff15027812 */ /* 0x000fe400078ec0ff */
[----:B0-----:R-:W-:Y:S01]  /*116c0*/  LOP3.LUT R8, R161, 0xffff, RZ, 0xc0, !PT ;  /* 0x0000ffffa1087812 */ /* 0x001fe200078ec0ff */
[----:B------:R-:W3:Y:S03]  /*116d0*/  LDL R30, [R1+0x51c] ;  /* 0x00051c00011e7983 */ /* 0x000ee60000100800 */
[----:B------:R-:W-:-:S02]  /*116e0*/  PRMT R155, R8, 0x3340, R7 ;  /* 0x00003340089b7816 */ /* 0x000fc40000000007 */
[----:B------:R-:W-:Y:S02]  /*116f0*/  LOP3.LUT R8, R23, 0xffff, RZ, 0xc0, !PT ;  /* 0x0000ffff17087812 */ /* 0x000fe400078ec0ff */
[----:B------:R-:W-:Y:S02]  /*11700*/  LOP3.LUT R7, R152, 0xffff, RZ, 0xc0, !PT ;  /* 0x0000ffff98077812 */ /* 0x000fe400078ec0ff */
[----:B------:R-:W-:Y:S02]  /*11710*/  PRMT R9, R6, 0x3340, R2 ;  /* 0x0000334006097816 */ /* 0x000fe40000000002 */
[----:B------:R-:W-:Y:S02]  /*11720*/  PRMT R21, R8, 0x3340, R7 ;  /* 0x0000334008157816 */ /* 0x000fe40000000007 */
[----:B------:R-:W-:Y:S02]  /*11730*/  LOP3.LUT R8, R22, 0xffff, RZ, 0xc0, !PT ;  /* 0x0000ffff16087812 */ /* 0x000fe400078ec0ff */
[----:B------:R-:W-:-:S02]  /*11740*/  LOP3.LUT R7, R18, 0xffff, RZ, 0xc0, !PT ;  /* 0x0000ffff12077812 */ /* 0x000fc400078ec0ff */
[----:B------:R-:W-:Y:S02]  /*11750*/  LOP3.LUT R6, R19, 0xffff, RZ, 0xc0, !PT ;  /* 0x0000ffff13067812 */ /* 0x000fe400078ec0ff */
[----:B------:R-:W-:Y:S02]  /*11760*/  LOP3.LUT R2, R20, 0xffff, RZ, 0xc0, !PT ;  /* 0x0000ffff14027812 */ /* 0x000fe400078ec0ff */
[----:B------:R-:W-:Y:S02]  /*11770*/  PRMT R11, R8, 0x3340, R7 ;  /* 0x00003340080b7816 */ /* 0x000fe40000000007 */
[----:B------:R-:W-:Y:S02]  /*11780*/  PRMT R10, R6, 0x3340, R2 ;  /* 0x00003340060a7816 */ /* 0x000fe40000000002 */
[----:B------:R-:W-:Y:S02]  /*11790*/  LOP3.LUT R8, R15, 0xffff, RZ, 0xc0, !PT ;  /* 0x0000ffff0f087812 */ /* 0x000fe400078ec0ff */
[----:B------:R-:W-:Y:S01]  /*117a0*/  LOP3.LUT R7, R17, 0xffff, RZ, 0xc0, !PT ;  /* 0x0000ffff11077812 */ /* 0x000fe200078ec0ff */
[----:B------:R-:W3:Y:S01]  /*117b0*/  LDL R15, [R1+0x4fc] ;  /* 0x0004fc00010f7983 */ /* 0x000ee20000100800 */
[----:B------:R-:W-:-:S02]  /*117c0*/  LOP3.LUT R6, R13, 0xffff, RZ, 0xc0, !PT ;  /* 0x0000ffff0d067812 */ /* 0x000fc400078ec0ff */
[----:B------:R-:W-:Y:S01]  /*117d0*/  LOP3.LUT R2, R14, 0xffff, RZ, 0xc0, !PT ;  /* 0x0000ffff0e027812 */ /* 0x000fe200078ec0ff */
[----:B------:R-:W3:Y:S01]  /*117e0*/  LDL R13, [R1+0x4dc] ;  /* 0x0004dc00010d7983 */ /* 0x000ee20000100800 */
[----:B------:R-:W-:Y:S02]  /*117f0*/  PRMT R7, R8, 0x3340, R7 ;  /* 0x0000334008077816 */ /* 0x000fe40000000007 */
[----:B------:R-:W-:Y:S01]  /*11800*/  PRMT R2, R6, 0x3340, R2 ;  /* 0x0000334006027816 */ /* 0x000fe20000000002 */
[----:B------:R-:W3:Y:S01]  /*11810*/  LDL R14, [R1+0x500] ;  /* 0x00050000010e7983 */ /* 0x000ee20000100800 */
[----:B------:R-:W-:Y:S02]  /*11820*/  PRMT R10, R11, 0x5410, R10 ;  /* 0x000054100b0a7816 */ /* 0x000fe4000000000a */
[----:B------:R-:W-:Y:S02]  /*11830*/  PRMT R8, R155, 0x5410, R153 ;  /* 0x000054109b087816 */ /* 0x000fe40000000099 */
[----:B------:R-:W-:-:S02]  /*11840*/  PRMT R9, R21, 0x5410, R9 ;  /* 0x0000541015097816 */ /* 0x000fc40000000009 */
[----:B------:R-:W-:Y:S02]  /*11850*/  PRMT R11, R7, 0x5410, R2 ;  /* 0x00005410070b7816 */ /* 0x000fe40000000002 */
[----:B------:R-:W-:Y:S01]  /*11860*/  PRMT R54, RZ, 0x7610, R54 ;  /* 0x00007610ff367816 */ /* 0x000fe20000000036 */
[----:B------:R-:W3:Y:S04]  /*11870*/  LDL R2, [R1+0x47c] ;  /* 0x00047c0001027983 */ /* 0x000ee80000100800 */
[----:B--2---:R0:W-:Y:S04]  /*11880*/  STS.128 [R28+UR12], R8 ;  /* 0x000000081c007988 */ /* 0x0041e80008000c0c */
[----:B0-----:R-:W2:Y:S01]  /*11890*/  LDL R28, [R1+0x520] ;  /* 0x00052000011c7983 */ /* 0x001ea20000100800 */
[----:B----4-:R-:W-:-:S02]  /*118a0*/  @!P0 IMAD.MOV.U32 R6, RZ, RZ, R42 ;  /* 0x000000ffff068224 */ /* 0x010fc400078e002a */
[----:B------:R-:W-:Y:S01]  /*118b0*/  @!P0 IMAD.MOV.U32 R7, RZ, RZ, R48 ;  /* 0x000000ffff078224 */ /* 0x000fe200078e0030 */
[----:B------:R-:W-:Y:S01]  /*118c0*/  PRMT R76, RZ, 0x7610, R76 ;  /* 0x00007610ff4c7816 */ /* 0x000fe2000000004c */
[----:B------:R-:W4:Y:S04]  /*118d0*/  LDL R11, [R1+0x4e0] ;  /* 0x0004e000010b7983 */ /* 0x000f280000100800 */
[----:B------:R0:W4:Y:S01]  /*118e0*/  @!P0 LDG.E.U8 R54, desc[UR14][R6.64] ;  /* 0x0000000e06368981 */ /* 0x000122000c1e1100 */
[----:B------:R-:W-:Y:S02]  /*118f0*/  PRMT R75, RZ, 0x7610, R75 ;  /* 0x00007610ff4b7816 */ /* 0x000fe4000000004b */
[----:B------:R-:W-:Y:S01]  /*11900*/  PRMT R74, RZ, 0x7610, R74 ;  /* 0x00007610ff4a7816 */ /* 0x000fe2000000004a */
[----:B------:R-:W4:Y:S01]  /*11910*/  LDL R10, [R1+0x4bc] ;  /* 0x0004bc00010a7983 */ /* 0x000f220000100800 */
[----:B------:R-:W-:-:S02]  /*11920*/  PRMT R73, RZ, 0x7610, R73 ;  /* 0x00007610ff497816 */ /* 0x000fc40000000049 */
[----:B------:R-:W-:Y:S01]  /*11930*/  PRMT R72, RZ, 0x7610, R72 ;  /* 0x00007610ff487816 */ /* 0x000fe20000000048 */
[----:B------:R-:W4:Y:S01]  /*11940*/  LDL R9, [R1+0x4c0] ;  /* 0x0004c00001097983 */ /* 0x000f220000100800 */
[----:B0-----:R-:W-:Y:S02]  /*11950*/  @!P0 IMAD.MOV.U32 R6, RZ, RZ, R85 ;  /* 0x000000ffff068224 */ /* 0x001fe400078e0055 */
[----:B------:R-:W-:Y:S01]  /*11960*/  @!P0 IMAD.MOV.U32 R7, RZ, RZ, R86 ;  /* 0x000000ffff078224 */ /* 0x000fe200078e0056 */
[----:B------:R-:W-:Y:S01]  /*11970*/  PRMT R71, RZ, 0x7610, R71 ;  /* 0x00007610ff477816 */ /* 0x000fe20000000047 */
[----:B------:R-:W4:Y:S04]  /*11980*/  LDL R8, [R1+0x49c] ;  /* 0x00049c0001087983 */ /* 0x000f280000100800 */
[----:B------:R0:W4:Y:S02]  /*11990*/  @!P0 LDG.E.U8 R76, desc[UR14][R6.64] ;  /* 0x0000000e064c8981 */ /* 0x000124000c1e1100 */
[----:B0-----:R-:W-:-:S02]  /*119a0*/  @!P0 IMAD.MOV.U32 R6, RZ, RZ, R83 ;  /* 0x000000ffff068224 */ /* 0x001fc400078e0053 */
[----:B------:R-:W-:-:S05]  /*119b0*/  @!P0 IMAD.MOV.U32 R7, RZ, RZ, R84 ;  /* 0x000000ffff078224 */ /* 0x000fca00078e0054 */
[----:B------:R0:W4:Y:S02]  /*119c0*/  @!P0 LDG.E.U8 R75, desc[UR14][R6.64] ;  /* 0x0000000e064b8981 */ /* 0x000124000c1e1100 */
[----:B0-----:R-:W-:Y:S02]  /*119d0*/  @!P0 IMAD.MOV.U32 R6, RZ, RZ, R81 ;  /* 0x000000ffff068224 */ /* 0x001fe400078e0051 */
        /* <DEDUP_REMOVED lines=9> */
[----:B------:R-:W-:Y:S01]  /*11a70*/  @!P0 IMAD.MOV.U32 R7, RZ, RZ, R40 ;  /* 0x000000ffff078224 */ /* 0x000fe200078e0028 */
[----:B------:R-:W4:Y:S04]  /*11a80*/  LDL.LU R36, [R1+0x4a0] ;  /* 0x0004a00001247983 */ /* 0x000f280000300800 */
[----:B------:R0:W4:Y:S02]  /*11a90*/  @!P0 LDG.E.U8 R71, desc[UR14][R6.64] ;  /* 0x0000000e06478981 */ /* 0x000124000c1e1100 */
[----:B0-----:R-:W-:-:S02]  /*11aa0*/  @!P0 IMAD.MOV.U32 R6, RZ, RZ, R38 ;  /* 0x000000ffff068224 */ /* 0x001fc400078e0026 */
[----:B------:R-:W4:Y:S04]  /*11ab0*/  LDL.LU R38, [R1+0x480] ;  /* 0x0004800001267983 */ /* 0x000f280000300800 */
[----:B------:R-:W4:Y:S04]  /*11ac0*/  LDL R45, [R1+0x45c] ;  /* 0x00045c00012d7983 */ /* 0x000f280000100800 */
[----:B------:R-:W4:Y:S04]  /*11ad0*/  LDL R44, [R1+0x460] ;  /* 0x00046000012c7983 */ /* 0x000f280000100800 */
[----:B------:R-:W4:Y:S01]  /*11ae0*/  LDL R40, [R1+0xa1c] ;  /* 0x000a1c0001287983 */ /* 0x000f220000100800 */
[----:B------:R-:W-:Y:S01]  /*11af0*/  PRMT R70, RZ, 0x7610, R70 ;  /* 0x00007610ff467816 */ /* 0x000fe20000000046 */
[----:B------:R-:W-:-:S02]  /*11b00*/  @!P0 IMAD.MOV.U32 R7, RZ, RZ, R39 ;  /* 0x000000ffff078224 */ /* 0x000fc400078e0027 */
[----:B------:R-:W4:Y:S04]  /*11b10*/  LDL R39, [R1+0x43c] ;  /* 0x00043c0001277983 */ /* 0x000f280000100800 */
[----:B------:R3:W4:Y:S01]  /*11b20*/  @!P0 LDG.E.U8 R70, desc[UR14][R6.64] ;  /* 0x0000000e06468981 */ /* 0x000722000c1e1100 */
[----:B------:R-:W-:Y:S02]  /*11b30*/  PRMT R69, RZ, 0x7610, R69 ;  /* 0x00007610ff457816 */ /* 0x000fe40000000045 */
[----:B------:R-:W-:Y:S01]  /*11b40*/  PRMT R68, RZ, 0x7610, R68 ;  /* 0x00007610ff447816 */ /* 0x000fe20000000044 */
[----:B------:R-:W4:Y:S01]  /*11b50*/  LDL R87, [R1+0x41c] ;  /* 0x00041c0001577983 */ /* 0x000f220000100800 */
[----:B------:R-:W-:Y:S02]  /*11b60*/  PRMT R67, RZ, 0x7610, R67 ;  /* 0x00007610ff437816 */ /* 0x000fe40000000043 */
[----:B------:R-:W-:Y:S01]  /*11b70*/  PRMT R66, RZ, 0x7610, R66 ;  /* 0x00007610ff427816 */ /* 0x000fe20000000042 */
[----:B------:R-:W4:Y:S01]  /*11b80*/  LDL R86, [R1+0x3fc] ;  /* 0x0003fc0001567983 */ /* 0x000f220000100800 */
[----:B---3--:R-:W-:-:S03]  /*11b90*/  @!P0 IMAD.MOV.U32 R7, RZ, RZ, R30 ;  /* 0x000000ffff078224 */ /* 0x008fc600078e001e */
[----:B------:R-:W3:Y:S01]  /*11ba0*/  LDL R30, [R1+0x440] ;  /* 0x00044000011e7983 */ /* 0x000ee20000100800 */
[----:B------:R-:W-:Y:S02]  /*11bb0*/  PRMT R65, RZ, 0x7610, R65 ;  /* 0x00007610ff417816 */ /* 0x000fe40000000041 */
[----:B------:R-:W-:Y:S01]  /*11bc0*/  PRMT R64, RZ, 0x7610, R64 ;  /* 0x00007610ff407816 */ /* 0x000fe20000000040 */
[----:B------:R-:W3:Y:S04]  /*11bd0*/  LDL R85, [R1+0x400] ;  /* 0x0004000001557983 */ /* 0x000ee80000100800 */
[----:B------:R-:W3:Y:S04]  /*11be0*/  LDL R84, [R1+0x3dc] ;  /* 0x0003dc0001547983 */ /* 0x000ee80000100800 */
[----:B------:R-:W3:Y:S04]  /*11bf0*/  LDL R83, [R1+0x3bc] ;  /* 0x0003bc0001537983 */ /* 0x000ee80000100800 */
[----:B------:R-:W3:Y:S04]  /*11c00*/  LDL R82, [R1+0x3c0] ;  /* 0x0003c00001527983 */ /* 0x000ee80000100800 */
[----:B------:R-:W3:Y:S04]  /*11c10*/  LDL R81, [R1+0x39c] ;  /* 0x00039c0001517983 */ /* 0x000ee80000100800 */
[----:B------:R-:W3:Y:S04]  /*11c20*/  LDL R53, [R1+0x3a0] ;  /* 0x0003a00001357983 */ /* 0x000ee80000100800 */
[----:B------:R-:W3:Y:S01]  /*11c30*/  LDL R51, [R1+0x37c] ;  /* 0x00037c0001337983 */ /* 0x000ee20000100800 */
[----:B--2---:R-:W-:-:S03]  /*11c40*/  @!P0 IMAD.MOV.U32 R6, RZ, RZ, R28 ;  /* 0x000000ffff068224 */ /* 0x004fc600078e001c */
[----:B------:R-:W2:Y:S04]  /*11c50*/  LDL R28, [R1+0x420] ;  /* 0x00042000011c7983 */ /* 0x000ea80000100800 */
[----:B------:R0:W2:Y:S02]  /*11c60*/  @!P0 LDG.E.U8 R69, desc[UR14][R6.64] ;  /* 0x0000000e06458981 */ /* 0x0000a4000c1e1100 */
[----:B0-----:R-:W-:Y:S02]  /*11c70*/  @!P0 IMAD.MOV.U32 R6, RZ, RZ, R14 ;  /* 0x000000ffff068224 */ /* 0x001fe400078e000e */
[----:B------:R-:W-:-:S05]  /*11c80*/  @!P0 IMAD.MOV.U32 R7, RZ, RZ, R15 ;  /* 0x000000ffff078224 */ /* 0x000fca00078e000f */
[----:B------:R4:W2:Y:S02]  /*11c90*/  @!P0 LDG.E.U8 R68, desc[UR14][R6.64] ;  /* 0x0000000e06448981 */ /* 0x0008a4000c1e1100 */
[----:B----4-:R-:W-:Y:S02]  /*11ca0*/  @!P0 IMAD.MOV.U32 R6, RZ, RZ, R11 ;  /* 0x000000ffff068224 */ /* 0x010fe400078e000b */
[----:B------:R-:W-:-:S05]  /*11cb0*/  @!P0 IMAD.MOV.U32 R7, RZ, RZ, R13 ;  /* 0x000000ffff078224 */ /* 0x000fca00078e000d */
[----:B------:R0:W4:Y:S02]  /*11cc0*/  @!P0 LDG.E.U8 R67, desc[UR14][R6.64] ;  /* 0x0000000e06438981 */ /* 0x000124000c1e1100 */
[----:B0-----:R-:W-:Y:S02]  /*11cd0*/  @!P0 IMAD.MOV.U32 R6, RZ, RZ, R9 ;  /* 0x000000ffff068224 */ /* 0x001fe400078e0009 */
[----:B------:R-:W-:-:S05]  /*11ce0*/  @!P0 IMAD.MOV.U32 R7, RZ, RZ, R10 ;  /* 0x000000ffff078224 */ /* 0x000fca00078e000a */
[----:B------:R0:W4:Y:S02]  /*11cf0*/  @!P0 LDG.E.U8 R66, desc[UR14][R6.64] ;  /* 0x0000000e06428981 */ /* 0x000124000c1e1100 */
[----:B0-----:R-:W-:Y:S01]  /*11d00*/  @!P0 IMAD.MOV.U32 R7, RZ, RZ, R8 ;  /* 0x000000ffff078224 */ /* 0x001fe200078e0008 */
[----:B------:R-:W-:Y:S01]  /*11d10*/  LOP3.LUT R8, R198, 0xffff, RZ, 0xc0, !PT ;  /* 0x0000ffffc6087812 */ /* 0x000fe200078ec0ff */
[----:B------:R-:W-:-:S05]  /*11d20*/  @!P0 IMAD.MOV.U32 R6, RZ, RZ, R36 ;  /* 0x000000ffff068224 */ /* 0x000fca00078e0024 */
[----:B------:R0:W4:Y:S02]  /*11d30*/  @!P0 LDG.E.U8 R65, desc[UR14][R6.64] ;  /* 0x0000000e06418981 */ /* 0x000124000c1e1100 */
[----:B0-----:R-:W-:Y:S02]  /*11d40*/  @!P0 IMAD.MOV.U32 R7, RZ, RZ, R2 ;  /* 0x000000ffff078224 */ /* 0x001fe400078e0002 */
[----:B------:R-:W-:Y:S01]  /*11d50*/  @!P0 IMAD.MOV.U32 R6, RZ, RZ, R38 ;  /* 0x000000ffff068224 */ /* 0x000fe200078e0026 */
[----:B------:R-:W-:-:S04]  /*11d60*/  LOP3.LUT R2, R186, 0xffff, RZ, 0xc0, !PT ;  /* 0x0000ffffba027812 */ /* 0x000fc800078ec0ff */
[----:B------:R0:W4:Y:S02]  /*11d70*/  @!P0 LDG.E.U8 R64, desc[UR14][R6.64] ;  /* 0x0000000e06408981 */ /* 0x000124000c1e1100 */
[----:B0-----:R-:W-:Y:S02]  /*11d80*/  LOP3.LUT R6, R194, 0xffff, RZ, 0xc0, !PT ;  /* 0x0000ffffc2067812 */ /* 0x001fe400078ec0ff */
        /* <DEDUP_REMOVED lines=23> */
[----:B------:R-:W4:Y:S01]  /*11f00*/  LDL R2, [R1+0x3e0] ;  /* 0x0003e00001027983 */ /* 0x000f220000100800 */
[----:B------:R-:W-:-:S03]  /*11f10*/  @!P0 IMAD.MOV.U32 R7, RZ, RZ, R45 ;  /* 0x000000ffff078224 */ /* 0x000fc600078e002d */
[----:B------:R-:W4:Y:S01]  /*11f20*/  LDL R45, [R1+0x380] ;  /* 0x00038000012d7983 */ /* 0x000f220000100800 */
[----:B------:R-:W-:Y:S01]  /*11f30*/  PRMT R8, R15, 0x5410, R14 ;  /* 0x000054100f087816 */ /* 0x000fe2000000000e */
[----:B------:R-:W-:Y:S01]  /*11f40*/  @!P0 IMAD.MOV.U32 R6, RZ, RZ, R44 ;  /* 0x000000ffff068224 */ /* 0x000fe200078e002c */
[----:B------:R-:W-:Y:S01]  /*11f50*/  PRMT R9, R13, 0x5410, R9 ;  /* 0x000054100d097816 */ /* 0x000fe20000000009 */
[----:B------:R-:W4:Y:S04]  /*11f60*/  LDL R44, [R1+0x35c] ;  /* 0x00035c00012c7983 */ /* 0x000f280000100800 */
[----:B------:R0:W-:Y:S01]  /*11f70*/  STS.128 [R40+UR12], R8 ;  /* 0x0000000828007988 */ /* 0x0001e20008000c0c */
[----:B------:R-:W-:Y:S02]  /*11f80*/  PRMT R63, RZ, 0x7610, R63 ;  /* 0x00007610ff3f7816 */ /* 0x000fe4000000003f */
[----:B------:R-:W-:Y:S01]  /*11f90*/  PRMT R62, RZ, 0x7610, R62 ;  /* 0x00007610ff3e7816 */ /* 0x000fe2000000003e */
[----:B------:R-:W4:Y:S04]  /*11fa0*/  LDL R15, [R1+0x320] ;  /* 0x00032000010f7983 */ /* 0x000f280000100800 */
[----:B------:R1:W4:Y:S01]  /*11fb0*/  @!P0 LDG.E.U8 R63, desc[UR14][R6.64] ;  /* 0x0000000e063f8981 */ /* 0x000322000c1e1100 */
[----:B------:R-:W-:-:S02]  /*11fc0*/  PRMT R61, RZ, 0x7610, R61 ;  /* 0x00007610ff3d7816 */ /* 0x000fc4000000003d */
[----:B------:R-:W-:Y:S01]  /*11fd0*/  PRMT R60, RZ, 0x7610, R60 ;  /* 0x00007610ff3c7816 */ /* 0x000fe2000000003c */
[----:B------:R-:W4:Y:S04]  /*11fe0*/  LDL R14, [R1+0x2fc] ;  /* 0x0002fc00010e7983 */ /* 0x000f280000100800 */
[----:B0-----:R-:W4:Y:S01]  /*11ff0*/  LDL R40, [R1+0x360] ;  /* 0x0003600001287983 */ /* 0x001f220000100800 */
[----:B-1----:R-:W-:Y:S02]  /*12000*/  @!P0 IMAD.MOV.U32 R7, RZ, RZ, R39 ;  /* 0x000000ffff078224 */ /* 0x002fe400078e0027 */
[----:B---3--:R-:W-:Y:S01]  /*12010*/  @!P0 IMAD.MOV.U32 R6, RZ, RZ, R30 ;  /* 0x000000ffff068224 */ /* 0x008fe200078e001e */
[----:B------:R-:W3:Y:S04]  /*12020*/  LDL R39, [R1+0x33c] ;  /* 0x00033c0001277983 */ /* 0x000ee80000100800 */
[----:B------:R-:W3:Y:S04]  /*12030*/  LDL R30, [R1+0x340] ;  /* 0x00034000011e7983 */ /* 0x000ee80000100800 */
[----:B------:R2:W3:Y:S01]  /*12040*/  @!P0 LDG.E.U8 R62, desc[UR14][R6.64] ;  /* 0x0000000e063e8981 */ /* 0x0004e2000c1e1100 */
[----:B------:R-:W-:-:S02]  /*12050*/  PRMT R59, RZ, 0x7610, R59 ;  /* 0x00007610ff3b7816 */ /* 0x000fc4000000003b */
[----:B------:R-:W-:Y:S01]  /*12060*/  PRMT R58, RZ, 0x7610, R58 ;  /* 0x00007610ff3a7816 */ /* 0x000fe2000000003a */
[----:B------:R-:W3:Y:S01]  /*12070*/  LDL R13, [R1+0x300] ;  /* 0x00030000010d7983 */ /* 0x000ee20000100800 */
[----:B------:R-:W-:-:S03]  /*12080*/  PRMT R57, RZ, 0x7610, R57 ;  /* 0x00007610ff397816 */ /* 0x000fc60000000039 */
[----:B------:R-:W3:Y:S04]  /*12090*/  LDL R11, [R1+0x2dc] ;  /* 0x0002dc00010b7983 */ /* 0x000ee80000100800 */
[----:B------:R-:W3:Y:S01]  /*120a0*/  LDL R10, [R1+0x2e0] ;  /* 0x0002e000010a7983 */ /* 0x000ee20000100800 */
[----:B------:R-:W-:-:S03]  /*120b0*/  PRMT R56, RZ, 0x7610, R56 ;  /* 0x00007610ff387816 */ /* 0x000fc60000000038 */
[----:B------:R-:W3:Y:S04]  /*120c0*/  LDL R9, [R1+0x2bc] ;  /* 0x0002bc0001097983 */ /* 0x000ee80000100800 */
[----:B------:R-:W3:Y:S01]  /*120d0*/  LDL R8, [R1+0x2c0] ;  /* 0x0002c00001087983 */ /* 0x000ee20000100800 */
[----:B--2---:R-:W-:-:S03]  /*120e0*/  @!P0 IMAD.MOV.U32 R6, RZ, RZ, R28 ;  /* 0x000000ffff068224 */ /* 0x004fc600078e001c */
[----:B------:R-:W2:Y:S01]  /*120f0*/  LDL R28, [R1+0x31c] ;  /* 0x00031c00011c7983 */ /* 0x000ea20000100800 */
[----:B------:R-:W-:-:S05]  /*12100*/  @!P0 IMAD.MOV.U32 R7, RZ, RZ, R87 ;  /* 0x000000ffff078224 */ /* 0x000fca00078e0057 */
[----:B------:R0:W2:Y:S02]  /*12110*/  @!P0 LDG.E.U8 R61, desc[UR14][R6.64] ;  /* 0x0000000e063d8981 */ /* 0x0000a4000c1e1100 */
[----:B0-----:R-:W-:Y:S02]  /*12120*/  @!P0 IMAD.MOV.U32 R6, RZ, RZ, R85 ;  /* 0x000000ffff068224 */ /* 0x001fe400078e0055 */
[----:B------:R-:W-:-:S05]  /*12130*/  @!P0 IMAD.MOV.U32 R7, RZ, RZ, R86 ;  /* 0x000000ffff078224 */ /* 0x000fca00078e0056 */
[----:B------:R0:W2:Y:S02]  /*12140*/  @!P0 LDG.E.U8 R60, desc[UR14][R6.64] ;  /* 0x0000000e063c8981 */ /* 0x0000a4000c1e1100 */
[----:B0-----:R-:W-:Y:S01]  /*12150*/  @!P0 IMAD.MOV.U32 R7, RZ, RZ, R84 ;  /* 0x000000ffff078224 */ /* 0x001fe200078e0054 */
[----:B------:R-:W-:Y:S02]  /*12160*/  PRMT R55, RZ, 0x7610, R55 ;  /* 0x00007610ff377816 */ /* 0x000fe40000000037 */
[----:B------:R-:W-:Y:S01]  /*12170*/  PRMT R252, RZ, 0x7610, R252 ;  /* 0x00007610fffc7816 */ /* 0x000fe200000000fc */
[----:B----4-:R-:W-:Y:S02]  /*12180*/  @!P0 IMAD.MOV.U32 R6, RZ, RZ, R2 ;  /* 0x000000ffff068224 */ /* 0x010fe400078e0002 */
        /* <DEDUP_REMOVED lines=12> */
[----:B------:R-:W4:Y:S01]  /*12250*/  LDL.LU R44, [R1+0x29c] ;  /* 0x00029c00012c7983 */ /* 0x000f220000300800 */
[----:B------:R-:W-:-:S03]  /*12260*/  @!P0 IMAD.MOV.U32 R6, RZ, RZ, R40 ;  /* 0x000000ffff068224 */ /* 0x000fc600078e0028 */
[----:B------:R-:W4:Y:S04]  /*12270*/  LDL.LU R40, [R1+0x280] ;  /* 0x0002800001287983 */ /* 0x000f280000300800 */
[----:B------:R-:W4:Y:S04]  /*12280*/  LDL.LU R51, [R1+0x27c] ;  /* 0x00027c0001337983 */ /* 0x000f280000300800 */
[----:B------:R-:W4:Y:S04]  /*12290*/  LDL R84, [R1+0xa18] ;  /* 0x000a180001547983 */ /* 0x000f280000100800 */
[----:B------:R-:W4:Y:S04]  /*122a0*/  LDL R83, [R1+0x220] ;  /* 0x0002200001537983 */ /* 0x000f280000100800 */
[----:B------:R-:W4:Y:S04]  /*122b0*/  LDL R82, [R1+0x5e8] ;  /* 0x0005e80001527983 */ /* 0x000f280000100800 */
[----:B------:R-:W4:Y:S04]  /*122c0*/  LDL R81, [R1+0x9f0] ;  /* 0x0009f00001517983 */ /* 0x000f280000100800 */
[----:B------:R-:W4:Y:S04]  /*122d0*/  LDL R96, [R1+0x5d4] ;  /* 0x0005d40001607983 */ /* 0x000f280000100800 */
[----:B------:R-:W4:Y:S04]  /*122e0*/  LDL R95, [R1+0x5d8] ;  /* 0x0005d800015f7983 */ /* 0x000f280000100800 */
[----:B------:R3:W4:Y:S04]  /*122f0*/  @!P0 LDG.E.U8 R55, desc[UR14][R6.64] ;  /* 0x0000000e06378981 */ /* 0x000728000c1e1100 */
[----:B------:R-:W4:Y:S04]  /*12300*/  LDL.LU R53, [R1+0x25c] ;  /* 0x00025c0001357983 */ /* 0x000f280000300800 */
[----:B------:R-:W4:Y:S01]  /*12310*/  LDL.LU R45, [R1+0x21c] ;  /* 0x00021c00012d7983 */ /* 0x000f220000300800 */
[----:B---3--:R-:W-:-:S02]  /*12320*/  @!P0 IMAD.MOV.U32 R7, RZ, RZ, R39 ;  /* 0x000000ffff078224 */ /* 0x008fc400078e0027 */
[----:B------:R-:W-:Y:S01]  /*12330*/  @!P0 IMAD.MOV.U32 R6, RZ, RZ, R30 ;  /* 0x000000ffff068224 */ /* 0x000fe200078e001e */
[----:B------:R-:W3:Y:S04]  /*12340*/  LDL.LU R39, [R1+0x23c] ;  /* 0x00023c0001277983 */ /* 0x000ee80000300800 */
[----:B------:R-:W3:Y:S04]  /*12350*/  LDL.LU R30, [R1+0x260] ;  /* 0x00026000011e7983 */ /* 0x000ee80000300800 */
[----:B------:R2:W3:Y:S02]  /*12360*/  @!P0 LDG.E.U8 R252, desc[UR14][R6.64] ;  /* 0x0000000e06fc8981 */ /* 0x0004e4000c1e1100 */
[----:B--2---:R-:W-:-:S02]  /*12370*/  @!P0 IMAD.MOV.U32 R7, RZ, RZ, R28 ;  /* 0x000000ffff078224 */ /* 0x004fc400078e001c */
[----:B------:R-:W2:Y:S01]  /*12380*/  LDL.LU R28, [R1+0x240] ;  /* 0x00024000011c7983 */ /* 0x000ea20000300800 */
[----:B------:R-:W-:Y:S01]  /*12390*/  PRMT R249, RZ, 0x7610, R249 ;  /* 0x00007610fff97816 */ /* 0x000fe200000000f9 */
[----:B------:R-:W-:Y:S01]  /*123a0*/  @!P0 IMAD.MOV.U32 R6, RZ, RZ, R15 ;  /* 0x000000ffff068224 */ /* 0x000fe200078e000f */
[----:B------:R-:W-:Y:S01]  /*123b0*/  PRMT R246, RZ, 0x7610, R246 ;  /* 0x00007610fff67816 */ /* 0x000fe200000000f6 */
[----:B------:R-:W2:Y:S04]  /*123c0*/  LDL R94, [R1+0x5b4] ;  /* 0x0005b400015e7983 */ /* 0x000ea80000100800 */
[----:B------:R0:W2:Y:S01]  /*123d0*/  @!P0 LDG.E.U8 R249, desc[UR14][R6.64] ;  /* 0x0000000e06f98981 */ /* 0x0000a2000c1e1100 */
[----:B------:R-:W-:Y:S02]  /*123e0*/  PRMT R242, RZ, 0x7610, R242 ;  /* 0x00007610fff27816 */ /* 0x000fe400000000f2 */
[----:B------:R-:W-:Y:S01]  /*123f0*/  PRMT R239, RZ, 0x7610, R239 ;  /* 0x00007610ffef7816 */ /* 0x000fe200000000ef */
[----:B------:R-:W2:Y:S01]  /*12400*/  LDL R93, [R1+0x5b8] ;  /* 0x0005b800015d7983 */ /* 0x000ea20000100800 */
[----:B------:R-:W-:-:S02]  /*12410*/  PRMT R236, RZ, 0x7610, R236 ;  /* 0x00007610ffec7816 */ /* 0x000fc400000000ec */
[----:B------:R-:W-:Y:S01]  /*12420*/  PRMT R235, RZ, 0x7610, R235 ;  /* 0x00007610ffeb7816 */ /* 0x000fe200000000eb */
[----:B------:R-:W2:Y:S01]  /*12430*/  LDL R92, [R1+0x594] ;  /* 0x00059400015c7983 */ /* 0x000ea20000100800 */
[----:B0-----:R-:W-:Y:S02]  /*12440*/  @!P0 IMAD.MOV.U32 R6, RZ, RZ, R13 ;  /* 0x000000ffff068224 */ /* 0x001fe400078e000d */
[----:B------:R-:W-:Y:S01]  /*12450*/  @!P0 IMAD.MOV.U32 R7, RZ, RZ, R14 ;  /* 0x000000ffff078224 */ /* 0x000fe200078e000e */
[----:B------:R-:W2:Y:S04]  /*12460*/  LDL R91, [R1+0x598] ;  /* 0x00059800015b7983 */ /* 0x000ea80000100800 */
[----:B------:R0:W2:Y:S04]  /*12470*/  @!P0 LDG.E.U8 R246, desc[UR14][R6.64] ;  /* 0x0000000e06f68981 */ /* 0x0000a8000c1e1100 */
[----:B------:R-:W2:Y:S04]  /*12480*/  LDL R90, [R1+0x574] ;  /* 0x00057400015a7983 */ /* 0x000ea80000100800 */
[----:B------:R-:W2:Y:S01]  /*12490*/  LDL R89, [R1+0x578] ;  /* 0x0005780001597983 */ /* 0x000ea20000100800 */
[----:B0-----:R-:W-:-:S02]  /*124a0*/  @!P0 IMAD.MOV.U32 R6, RZ, RZ, R10 ;  /* 0x000000ffff068224 */ /* 0x001fc400078e000a */
[----:B------:R-:W-:Y:S01]  /*124b0*/  @!P0 IMAD.MOV.U32 R7, RZ, RZ, R11 ;  /* 0x000000ffff078224 */ /* 0x000fe200078e000b */
[----:B------:R-:W-:Y:S01]  /*124c0*/  PRMT R234, RZ, 0x7610, R234 ;  /* 0x00007610ffea7816 */ /* 0x000fe200000000ea */
[----:B------:R-:W2:Y:S04]  /*124d0*/  LDL R88, [R1+0x554] ;  /* 0x0005540001587983 */ /* 0x000ea80000100800 */
[----:B------:R0:W2:Y:S04]  /*124e0*/  @!P0 LDG.E.U8 R242, desc[UR14][R6.64] ;  /* 0x0000000e06f28981 */ /* 0x0000a8000c1e1100 */
[----:B------:R-:W2:Y:S04]  /*124f0*/  LDL R87, [R1+0x558] ;  /* 0x0005580001577983 */ /* 0x000ea80000100800 */
[----:B------:R-:W2:Y:S01]  /*12500*/  LDL R86, [R1+0x534] ;  /* 0x0005340001567983 */ /* 0x000ea20000100800 */
[----:B0-----:R-:W-:-:S02]  /*12510*/  @!P0 IMAD.MOV.U32 R6, RZ, RZ, R8 ;  /* 0x000000ffff068224 */ /* 0x001fc400078e0008 */
[----:B------:R-:W-:Y:S01]  /*12520*/  @!P0 IMAD.MOV.U32 R7, RZ, RZ, R9 ;  /* 0x000000ffff078224 */ /* 0x000fe200078e0009 */
[----:B------:R-:W2:Y:S04]  /*12530*/  LDL R85, [R1+0x538] ;  /* 0x0005380001557983 */ /* 0x000ea80000100800 */
[----:B------:R4:W2:Y:S01]  /*12540*/  @!P0 LDG.E.U8 R239, desc[UR14][R6.64] ;  /* 0x0000000e06ef8981 */ /* 0x0008a2000c1e1100 */
[----:B------:R-:W-:Y:S02]  /*12550*/  LOP3.LUT R8, R233, 0xffff, RZ, 0xc0, !PT ;  /* 0x0000ffffe9087812 */ /* 0x000fe400078ec0ff */
[----:B------:R-:W-:Y:S01]  /*12560*/  PRMT R233, RZ, 0x7610, R233 ;  /* 0x00007610ffe97816 */ /* 0x000fe200000000e9 */
[----:B----4-:R-:W-:Y:S01]  /*12570*/  @!P0 IMAD.MOV.U32 R6, RZ, RZ, R2 ;  /* 0x000000ffff068224 */ /* 0x010fe200078e0002 */
[----:B------:R-:W-:Y:S01]  /*12580*/  LOP3.LUT R2, R230, 0xffff, RZ, 0xc0, !PT ;  /* 0x0000ffffe6027812 */ /* 0x000fe200078ec0ff */
[----:B------:R-:W-:-:S05]  /*12590*/  @!P0 IMAD.MOV.U32 R7, RZ, RZ, R44 ;  /* 0x000000ffff078224 */ /* 0x000fca00078e002c */
[----:B------:R0:W4:Y:S02]  /*125a0*/  @!P0 LDG.E.U8 R236, desc[UR14][R6.64] ;  /* 0x0000000e06ec8981 */ /* 0x000124000c1e1100 */
[----:B0-----:R-:W-:Y:S02]  /*125b0*/  @!P0 IMAD.MOV.U32 R6, RZ, RZ, R40 ;  /* 0x000000ffff068224 */ /* 0x001fe400078e0028 */
[----:B------:R-:W-:-:S05]  /*125c0*/  @!P0 IMAD.MOV.U32 R7, RZ, RZ, R51 ;  /* 0x000000ffff078224 */ /* 0x000fca00078e0033 */
        /* <DEDUP_REMOVED lines=23> */
[----:B------:R-:W-:Y:S01]  /*12740*/  PRMT R10, R11, 0x5410, R10 ;  /* 0x000054100b0a7816 */ /* 0x000fe2000000000a */
[----:B---3--:R-:W-:Y:S01]  /*12750*/  @!P0 IMAD.MOV.U32 R6, RZ, RZ, R30 ;  /* 0x000000ffff068224 */ /* 0x008fe200078e001e */
[----:B------:R-:W-:Y:S01]  /*12760*/  PRMT R11, R7, 0x5410, R2 ;  /* 0x00005410070b7816 */ /* 0x000fe20000000002 */
[----:B------:R-:W-:Y:S01]  /*12770*/  @!P0 IMAD.MOV.U32 R7, RZ, RZ, R53 ;  /* 0x000000ffff078224 */ /* 0x000fe200078e0035 */
[----:B------:R-:W-:Y:S01]  /*12780*/  PRMT R8, R15, 0x5410, R14 ;  /* 0x000054100f087816 */ /* 0x000fe2000000000e */
[----:B------:R-:W3:Y:S01]  /*12790*/  LDL R2, [R1+0x478] ;  /* 0x0004780001027983 */ /* 0x000ee20000100800 */
[----:B------:R-:W-:-:S03]  /*127a0*/  PRMT R9, R13, 0x5410, R9 ;  /* 0x000054100d097816 */ /* 0x000fc60000000009 */
[----:B------:R2:W4:Y:S01]  /*127b0*/  @!P0 LDG.E.U8 R234, desc[UR14][R6.64] ;  /* 0x0000000e06ea8981 */ /* 0x000522000c1e1100 */
[----:B------:R-:W-:-:S03]  /*127c0*/  PRMT R232, RZ, 0x7610, R232 ;  /* 0x00007610ffe87816 */ /* 0x000fc600000000e8 */
[----:B------:R0:W-:Y:S04]  /*127d0*/  STS.128 [R84+UR12], R8 ;  /* 0x0000000854007988 */ /* 0x0001e80008000c0c */
[----:B------:R-:W3:Y:S01]  /*127e0*/  LDL R15, [R1+0x4d4] ;  /* 0x0004d400010f7983 */ /* 0x000ee20000100800 */
[----:B--2---:R-:W-:Y:S02]  /*127f0*/  @!P0 IMAD.MOV.U32 R6, RZ, RZ, R28 ;  /* 0x000000ffff068224 */ /* 0x004fe400078e001c */
[----:B------:R-:W-:Y:S01]  /*12800*/  @!P0 IMAD.MOV.U32 R7, RZ, RZ, R39 ;  /* 0x000000ffff078224 */ /* 0x000fe200078e0027 */
[----:B------:R-:W2:Y:S04]  /*12810*/  LDL R14, [R1+0x4d8] ;  /* 0x0004d800010e7983 */ /* 0x000ea80000100800 */
[----:B------:R1:W4:Y:S04]  /*12820*/  @!P0 LDG.E.U8 R233, desc[UR14][R6.64] ;  /* 0x0000000e06e98981 */ /* 0x000328000c1e1100 */
[----:B0-----:R-:W3:Y:S04]  /*12830*/  LDL R84, [R1+0x514] ;  /* 0x0005140001547983 */ /* 0x001ee80000100800 */
[----:B------:R-:W4:Y:S01]  /*12840*/  LDL R13, [R1+0x4b4] ;  /* 0x0004b400010d7983 */ /* 0x000f220000100800 */
[----:B-1----:R-:W-:-:S02]  /*12850*/  @!P0 IMAD.MOV.U32 R6, RZ, RZ, R83 ;  /* 0x000000ffff068224 */ /* 0x002fc400078e0053 */
[----:B------:R-:W-:Y:S01]  /*12860*/  @!P0 IMAD.MOV.U32 R7, RZ, RZ, R45 ;  /* 0x000000ffff078224 */ /* 0x000fe200078e002d */
[----:B------:R-:W2:Y:S04]  /*12870*/  LDL R83, [R1+0x518] ;  /* 0x0005180001537983 */ /* 0x000ea80000100800 */
[----:B------:R0:W4:Y:S04]  /*12880*/  @!P0 LDG.E.U8 R232, desc[UR14][R6.64] ;  /* 0x0000000e06e88981 */ /* 0x000128000c1e1100 */
[----:B------:R-:W4:Y:S04]  /*12890*/  LDL R11, [R1+0x4b8] ;  /* 0x0004b800010b7983 */ /* 0x000f280000100800 */
[----:B------:R-:W4:Y:S01]  /*128a0*/  LDL R10, [R1+0x494] ;  /* 0x00049400010a7983 */ /* 0x000f220000100800 */
[----:B0-----:R-:W-:-:S02]  /*128b0*/  @!P0 IMAD.MOV.U32 R6, RZ, RZ, R81 ;  /* 0x000000ffff068224 */ /* 0x001fc400078e0051 */
[----:B------:R-:W-:Y:S01]  /*128c0*/  @!P0 IMAD.MOV.U32 R7, RZ, RZ, R82 ;  /* 0x000000ffff078224 */ /* 0x000fe200078e0052 */
[----:B------:R-:W4:Y:S04]  /*128d0*/  LDL R81, [R1+0x4f8] ;  /* 0x0004f80001517983 */ /* 0x000f280000100800 */
[----:B------:R-:W4:Y:S04]  /*128e0*/  LDL R82, [R1+0x4f4] ;  /* 0x0004f40001527983 */ /* 0x000f280000100800 */
[----:B------:R-:W4:Y:S04]  /*128f0*/  LDL R9, [R1+0x498] ;  /* 0x0004980001097983 */ /* 0x000f280000100800 */
[----:B------:R-:W4:Y:S01]  /*12900*/  LDL R8, [R1+0x474] ;  /* 0x0004740001087983 */ /* 0x000f220000100800 */
[----:B------:R-:W-:-:S02]  /*12910*/  PRMT R231, RZ, 0x7610, R231 ;  /* 0x00007610ffe77816 */ /* 0x000fc400000000e7 */
[----:B------:R-:W-:-:S04]  /*12920*/  PRMT R230, RZ, 0x7610, R230 ;  /* 0x00007610ffe67816 */ /* 0x000fc800000000e6 */
[----:B------:R0:W4:Y:S01]  /*12930*/  @!P0 LDG.E.U8 R231, desc[UR14][R6.64] ;  /* 0x0000000e06e78981 */ /* 0x000122000c1e1100 */
[----:B------:R-:W-:Y:S01]  /*12940*/  PRMT R229, RZ, 0x7610, R229 ;  /* 0x00007610ffe57816 */ /* 0x000fe200000000e5 */
[----:B0-----:R-:W-:Y:S02]  /*12950*/  @!P0 IMAD.MOV.U32 R6, RZ, RZ, R95 ;  /* 0x000000ffff068224 */ /* 0x001fe400078e005f */
[----:B------:R-:W-:-:S05]  /*12960*/  @!P0 IMAD.MOV.U32 R7, RZ, RZ, R96 ;  /* 0x000000ffff078224 */ /* 0x000fca00078e0060 */
        /* <DEDUP_REMOVED lines=11> */
[----:B------:R-:W-:Y:S01]  /*12a20*/  @!P0 IMAD.MOV.U32 R7, RZ, RZ, R90 ;  /* 0x000000ffff078224 */ /* 0x000fe200078e005a */
[----:B------:R-:W-:Y:S01]  /*12a30*/  PRMT R225, RZ, 0x7610, R225 ;  /* 0x00007610ffe17816 */ /* 0x000fe200000000e1 */
[----:B------:R-:W4:Y:S04]  /*12a40*/  LDL R89, [R1+0x414] ;  /* 0x0004140001597983 */ /* 0x000f280000100800 */
[----:B------:R0:W4:Y:S02]  /*12a50*/  @!P0 LDG.E.U8 R227, desc[UR14][R6.64] ;  /* 0x0000000e06e38981 */ /* 0x000124000c1e1100 */
[----:B0-----:R-:W-:-:S02]  /*12a60*/  @!P0 IMAD.MOV.U32 R6, RZ, RZ, R87 ;  /* 0x000000ffff068224 */ /* 0x001fc400078e0057 */
[----:B------:R-:W-:Y:S01]  /*12a70*/  @!P0 IMAD.MOV.U32 R7, RZ, RZ, R88 ;  /* 0x000000ffff078224 */ /* 0x000fe200078e0058 */
[----:B------:R-:W-:Y:S01]  /*12a80*/  PRMT R224, RZ, 0x7610, R224 ;  /* 0x00007610ffe07816 */ /* 0x000fe200000000e0 */
[----:B------:R-:W4:Y:S04]  /*12a90*/  LDL R88, [R1+0x3f4] ;  /* 0x0003f40001587983 */ /* 0x000f280000100800 */
[----:B------:R0:W4:Y:S01]  /*12aa0*/  @!P0 LDG.E.U8 R226, desc[UR14][R6.64] ;  /* 0x0000000e06e28981 */ /* 0x000122000c1e1100 */
[----:B------:R-:W-:Y:S02]  /*12ab0*/  PRMT R223, RZ, 0x7610, R223 ;  /* 0x00007610ffdf7816 */ /* 0x000fe400000000df */
[----:B------:R-:W-:Y:S01]  /*12ac0*/  PRMT R222, RZ, 0x7610, R222 ;  /* 0x00007610ffde7816 */ /* 0x000fe200000000de */
[----:B------:R-:W4:Y:S01]  /*12ad0*/  LDL R87, [R1+0x3f8] ;  /* 0x0003f80001577983 */ /* 0x000f220000100800 */
        /* <DEDUP_REMOVED lines=8> */
[----:B---3--:R-:W-:-:S03]  /*12b60*/  @!P0 IMAD.MOV.U32 R7, RZ, RZ, R84 ;  /* 0x000000ffff078224 */ /* 0x008fc600078e0054 */
[----:B------:R-:W3:Y:S01]  /*12b70*/  LDL R84, [R1+0x3b8] ;  /* 0x0003b80001547983 */ /* 0x000ee20000100800 */
[----:B--2---:R-:W-:-:S03]  /*12b80*/  @!P0 IMAD.MOV.U32 R6, RZ, RZ, R83 ;  /* 0x000000ffff068224 */ /* 0x004fc600078e0053 */
[----:B------:R-:W2:Y:S04]  /*12b90*/  LDL R83, [R1+0x394] ;  /* 0x0003940001537983 */ /* 0x000ea80000100800 */
[----:B------:R4:W2:Y:S02]  /*12ba0*/  @!P0 LDG.E.U8 R224, desc[UR14][R6.64] ;  /* 0x0000000e06e08981 */ /* 0x0008a4000c1e1100 */
[----:B----4-:R-:W-:Y:S02]  /*12bb0*/  @!P0 IMAD.MOV.U32 R6, RZ, RZ, R81 ;  /* 0x000000ffff068224 */ /* 0x010fe400078e0051 */
[----:B------:R-:W4:Y:S01]  /*12bc0*/  LDL R81, [R1+0x374] ;  /* 0x0003740001517983 */ /* 0x000f220000100800 */
[----:B------:R-:W-:-:S03]  /*12bd0*/  @!P0 IMAD.MOV.U32 R7, RZ, RZ, R82 ;  /* 0x000000ffff078224 */ /* 0x000fc600078e0052 */
[----:B------:R-:W2:Y:S04]  /*12be0*/  LDL R82, [R1+0x398] ;  /* 0x0003980001527983 */ /* 0x000ea80000100800 */
        /* <DEDUP_REMOVED lines=10> */
[----:B0-----:R-:W-:Y:S01]  /*12c90*/  @!P0 IMAD.MOV.U32 R7, RZ, RZ, R8 ;  /* 0x000000ffff078224 */ /* 0x001fe200078e0008 */
[----:B------:R-:W-:Y:S01]  /*12ca0*/  LOP3.LUT R8, R80, 0xffff, RZ, 0xc0, !PT ;  /* 0x0000ffff50087812 */ /* 0x000fe200078ec0ff */
[----:B------:R-:W-:Y:S01]  /*12cb0*/  @!P0 IMAD.MOV.U32 R6, RZ, RZ, R2 ;  /* 0x000000ffff068224 */ /* 0x000fe200078e0002 */
[----:B------:R-:W3:Y:S01]  /*12cc0*/  LDL R80, [R1+0x454] ;  /* 0x0004540001507983 */ /* 0x000ee20000100800 */
[----:B------:R-:W-:-:S03]  /*12cd0*/  LOP3.LUT R2, R47, 0xffff, RZ, 0xc0, !PT ;  /* 0x0000ffff2f027812 */ /* 0x000fc600078ec0ff */
[----:B------:R0:W4:Y:S04]  /*12ce0*/  @!P0 LDG.E.U8 R219, desc[UR14][R6.64] ;  /* 0x0000000e06db8981 */ /* 0x000128000c1e1100 */
[----:B------:R-:W2:Y:S01]  /*12cf0*/  LDL R47, [R1+0xa14] ;  /* 0x000a1400012f7983 */ /* 0x000ea20000100800 */
[----:B0-----:R-:W-:-:S03]  /*12d00*/  LOP3.LUT R7, R79, 0xffff, RZ, 0xc0, !PT ;  /* 0x0000ffff4f077812 */ /* 0x001fc600078ec0ff */
[----:B------:R-:W4:Y:S01]  /*12d10*/  LDL R79, [R1+0x458] ;  /* 0x00045800014f7983 */ /* 0x000f220000100800 */
[----:B------:R-:W-:Y:S02]  /*12d20*/  PRMT R15, R8, 0x3340, R7 ;  /* 0x00003340080f7816 */ /* 0x000fe40000000007 */
[----:B------:R-:W-:Y:S02]  /*12d30*/  LOP3.LUT R8, R43, 0xffff, RZ, 0xc0, !PT ;  /* 0x0000ffff2b087812 */ /* 0x000fe400078ec0ff */
[----:B------:R-:W-:Y:S01]  /*12d40*/  LOP3.LUT R7, R24, 0xffff, RZ, 0xc0, !PT ;  /* 0x0000ffff18077812 */ /* 0x000fe200078ec0ff */
[----:B------:R-:W4:Y:S04]  /*12d50*/  LDL R43, [R1+0x434] ;  /* 0x00043400012b7983 */ /* 0x000f280000100800 */
[----:B------:R-:W4:Y:S01]  /*12d60*/  LDL R24, [R1+0x438] ;  /* 0x0004380001187983 */ /* 0x000f220000100800 */
[----:B------:R-:W-:-:S02]  /*12d70*/  LOP3.LUT R6, R78, 0xffff, RZ, 0xc0, !PT ;  /* 0x0000ffff4e067812 */ /* 0x000fc400078ec0ff */
[----:B------:R-:W-:Y:S01]  /*12d80*/  PRMT R13, R8, 0x3340, R7 ;  /* 0x00003340080d7816 */ /* 0x000fe20000000007 */
[----:B------:R-:W4:Y:S01]  /*12d90*/  LDL R78, [R1+0x418] ;  /* 0x00041800014e7983 */ /* 0x000f220000100800 */
[----:B------:R-:W-:Y:S02]  /*12da0*/  PRMT R14, R6, 0x3340, R2 ;  /* 0x00003340060e7816 */ /* 0x000fe40000000002 */
[----:B------:R-:W-:Y:S02]  /*12db0*/  LOP3.LUT R6, R251, 0xffff, RZ, 0xc0, !PT ;  /* 0x0000fffffb067812 */ /* 0x000fe400078ec0ff */
[----:B------:R-:W-:Y:S02]  /*12dc0*/  LOP3.LUT R2, R250, 0xffff, RZ, 0xc0, !PT ;  /* 0x0000fffffa027812 */ /* 0x000fe400078ec0ff */
[----:B------:R-:W-:Y:S02]  /*12dd0*/  LOP3.LUT R8, R248, 0xffff, RZ, 0xc0, !PT ;  /* 0x0000fffff8087812 */ /* 0x000fe400078ec0ff */
[----:B------:R-:W-:-:S02]  /*12de0*/  PRMT R9, R6, 0x3340, R2 ;  /* 0x0000334006097816 */ /* 0x000fc40000000002 */
        /* <DEDUP_REMOVED lines=14> */
[----:B------:R-:W-:Y:S02]  /*12ed0*/  PRMT R8, R15, 0x5410, R14 ;  /* 0x000054100f087816 */ /* 0x000fe4000000000e */
[----:B------:R-:W-:Y:S01]  /*12ee0*/  PRMT R9, R13, 0x5410, R9 ;  /* 0x000054100d097816 */ /* 0x000fe20000000009 */
[----:B------:R-:W4:Y:S01]  /*12ef0*/  LDL R15, [R1+0x318] ;  /* 0x00031800010f7983 */ /* 0x000f220000100800 */
[----:B------:R-:W-:Y:S02]  /*12f00*/  PRMT R218, RZ, 0x7610, R218 ;  /* 0x00007610ffda7816 */ /* 0x000fe400000000da */
[----:B------:R-:W-:Y:S01]  /*12f10*/  PRMT R217, RZ, 0x7610, R217 ;  /* 0x00007610ffd97816 */ /* 0x000fe200000000d9 */
[----:B------:R-:W4:Y:S01]  /*12f20*/  LDL R14, [R1+0x2f4] ;  /* 0x0002f400010e7983 */ /* 0x000f220000100800 */
[----:B------:R-:W-:-:S02]  /*12f30*/  PRMT R216, RZ, 0x7610, R216 ;  /* 0x00007610ffd87816 */ /* 0x000fc400000000d8 */
[----:B------:R-:W-:Y:S01]  /*12f40*/  PRMT R215, RZ, 0x7610, R215 ;  /* 0x00007610ffd77816 */ /* 0x000fe200000000d7 */
[----:B------:R-:W4:Y:S01]  /*12f50*/  LDL R13, [R1+0x2f8] ;  /* 0x0002f800010d7983 */ /* 0x000f220000100800 */
[----:B---3--:R-:W-:-:S03]  /*12f60*/  @!P0 IMAD.MOV.U32 R7, RZ, RZ, R80 ;  /* 0x000000ffff078224 */ /* 0x008fc600078e0050 */
[----:B------:R-:W3:Y:S04]  /*12f70*/  LDL R80, [R1+0x378] ;  /* 0x0003780001507983 */ /* 0x000ee80000100800 */
[----:B--2---:R0:W-:Y:S01]  /*12f80*/  STS.128 [R47+UR12], R8 ;  /* 0x000000082f007988 */ /* 0x0041e20008000c0c */
[----:B----4-:R-:W-:-:S03]  /*12f90*/  @!P0 IMAD.MOV.U32 R6, RZ, RZ, R79 ;  /* 0x000000ffff068224 */ /* 0x010fc600078e004f */
[----:B------:R-:W2:Y:S04]  /*12fa0*/  LDL R79, [R1+0x354] ;  /* 0x00035400014f7983 */ /* 0x000ea80000100800 */
[----:B------:R1:W4:Y:S04]  /*12fb0*/  @!P0 LDG.E.U8 R218, desc[UR14][R6.64] ;  /* 0x0000000e06da8981 */ /* 0x000328000c1e1100 */
[----:B0-----:R-:W4:Y:S01]  /*12fc0*/  LDL R47, [R1+0x358] ;  /* 0x00035800012f7983 */ /* 0x001f220000100800 */
[----:B------:R-:W-:Y:S02]  /*12fd0*/  PRMT R214, RZ, 0x7610, R214 ;  /* 0x00007610ffd67816 */ /* 0x000fe400000000d6 */
[----:B------:R-:W-:Y:S01]  /*12fe0*/  PRMT R213, RZ, 0x7610, R213 ;  /* 0x00007610ffd57816 */ /* 0x000fe200000000d5 */
[----:B------:R-:W4:Y:S01]  /*12ff0*/  LDL R11, [R1+0x2d4] ;  /* 0x0002d400010b7983 */ /* 0x000f220000100800 */
[----:B-1----:R-:W-:-:S02]  /*13000*/  @!P0 IMAD.MOV.U32 R7, RZ, RZ, R43 ;  /* 0x000000ffff078224 */ /* 0x002fc400078e002b */
[----:B------:R-:W-:Y:S01]  /*13010*/  @!P0 IMAD.MOV.U32 R6, RZ, RZ, R24 ;  /* 0x000000ffff068224 */ /* 0x000fe200078e0018 */
[----:B------:R-:W4:Y:S04]  /*13020*/  LDL R43, [R1+0x334] ;  /* 0x00033400012b7983 */ /* 0x000f280000100800 */
[----:B------:R-:W4:Y:S04]  /*13030*/  LDL R24, [R1+0x338] ;  /* 0x0003380001187983 */ /* 0x000f280000100800 */
[----:B------:R0:W4:Y:S01]  /*13040*/  @!P0 LDG.E.U8 R217, desc[UR14][R6.64] ;  /* 0x0000000e06d98981 */ /* 0x000122000c1e1100 */
[----:B------:R-:W-:-:S03]  /*13050*/  PRMT R212, RZ, 0x7610, R212 ;  /* 0x00007610ffd47816 */ /* 0x000fc600000000d4 */
[----:B------:R-:W4:Y:S01]  /*13060*/  LDL R10, [R1+0x2d8] ;  /* 0x0002d800010a7983 */ /* 0x000f220000100800 */
[----:B------:R-:W-:-:S03]  /*13070*/  PRMT R211, RZ, 0x7610, R211 ;  /* 0x00007610ffd37816 */ /* 0x000fc600000000d3 */
[----:B------:R-:W4:Y:S01]  /*13080*/  LDL R9, [R1+0x2b4] ;  /* 0x0002b40001097983 */ /* 0x000f220000100800 */
[----:B0-----:R-:W-:Y:S02]  /*13090*/  @!P0 IMAD.MOV.U32 R6, RZ, RZ, R78 ;  /* 0x000000ffff068224 */ /* 0x001fe400078e004e */
[----:B------:R-:W-:Y:S01]  /*130a0*/  @!P0 IMAD.MOV.U32 R7, RZ, RZ, R89 ;  /* 0x000000ffff078224 */ /* 0x000fe200078e0059 */
[----:B------:R-:W4:Y:S04]  /*130b0*/  LDL R78, [R1+0x314] ;  /* 0x00031400014e7983 */ /* 0x000f280000100800 */
[----:B------:R0:W4:Y:S01]  /*130c0*/  @!P0 LDG.E.U8 R216, desc[UR14][R6.64] ;  /* 0x0000000e06d88981 */ /* 0x000122000c1e1100 */
[----:B------:R-:W-:-:S03]  /*130d0*/  PRMT R210, RZ, 0x7610, R210 ;  /* 0x00007610ffd27816 */ /* 0x000fc600000000d2 */
[----:B------:R-:W4:Y:S01]  /*130e0*/  LDL R8, [R1+0x2b8] ;  /* 0x0002b80001087983 */ /* 0x000f220000100800 */
[----:B0-----:R-:W-:Y:S02]  /*130f0*/  @!P0 IMAD.MOV.U32 R6, RZ, RZ, R87 ;  /* 0x000000ffff068224 */ /* 0x001fe400078e0057 */
[----:B------:R-:W-:-:S05]  /*13100*/  @!P0 IMAD.MOV.U32 R7, RZ, RZ, R88 ;  /* 0x000000ffff078224 */ /* 0x000fca00078e0058 */
[----:B------:R0:W4:Y:S02]  /*13110*/  @!P0 LDG.E.U8 R215, desc[UR14][R6.64] ;  /* 0x0000000e06d78981 */ /* 0x000124000c1e1100 */
[----:B0-----:R-:W-:Y:S02]  /*13120*/  @!P0 IMAD.MOV.U32 R6, RZ, RZ, R2 ;  /* 0x000000ffff068224 */ /* 0x001fe400078e0002 */
[----:B------:R-:W-:Y:S01]  /*13130*/  @!P0 IMAD.MOV.U32 R7, RZ, RZ, R86 ;  /* 0x000000ffff078224 */ /* 0x000fe200078e0056 */
        /* <DEDUP_REMOVED lines=9> */
[----:B---3--:R-:W-:-:S05]  /*131d0*/  @!P0 IMAD.MOV.U32 R6, RZ, RZ, R80 ;  /* 0x000000ffff068224 */ /* 0x008fca00078e0050 */
[----:B------:R2:W3:Y:S02]  /*131e0*/  @!P0 LDG.E.U8 R211, desc[UR14][R6.64] ;  /* 0x0000000e06d38981 */ /* 0x0004e4000c1e1100 */
[----:B--2---:R-:W-:Y:S02]  /*131f0*/  @!P0 IMAD.MOV.U32 R7, RZ, RZ, R79 ;  /* 0x000000ffff078224 */ /* 0x004fe400078e004f */
[----:B----4-:R-:W-:Y:S02]  /*13200*/  @!P0 IMAD.MOV.U32 R6, RZ, RZ, R47 ;  /* 0x000000ffff068224 */ /* 0x010fe400078e002f */
[----:B------:R-:W2:Y:S04]  /*13210*/  LDL.LU R47, [R1+0x294] ;  /* 0x00029400012f7983 */ /* 0x000ea80000300800 */
[----:B------:R0:W4:Y:S02]  /*13220*/  @!P0 LDG.E.U8 R210, desc[UR14][R6.64] ;  /* 0x0000000e06d28981 */ /* 0x000124000c1e1100 */
[----:B0-----:R-:W-:-:S02]  /*13230*/  @!P0 IMAD.MOV.U32 R7, RZ, RZ, R43 ;  /* 0x000000ffff078224 */ /* 0x001fc400078e002b */
[----:B------:R-:W-:Y:S01]  /*13240*/  @!P0 IMAD.MOV.U32 R6, RZ, RZ, R24 ;  /* 0x000000ffff068224 */ /* 0x000fe200078e0018 */
[----:B------:R-:W3:Y:S04]  /*13250*/  LDL.LU R43, [R1+0x278] ;  /* 0x00027800012b7983 */ /* 0x000ee80000300800 */
[----:B------:R-:W4:Y:S01]  /*13260*/  LDL.LU R24, [R1+0x274] ;  /* 0x0002740001187983 */ /* 0x000f220000300800 */
[----:B------:R-:W-:Y:S02]  /*13270*/  PRMT R209, RZ, 0x7610, R209 ;  /* 0x00007610ffd17816 */ /* 0x000fe400000000d1 */
        /* <DEDUP_REMOVED lines=19> */
[----:B0-----:R-:W-:Y:S01]  /*133b0*/  @!P0 IMAD.MOV.U32 R6, RZ, RZ, R2 ;  /* 0x000000ffff068224 */ /* 0x001fe200078e0002 */
[----:B------:R-:W-:Y:S01]  /*133c0*/  LOP3.LUT R8, R77, 0xffff, RZ, 0xc0, !PT ;  /* 0x0000ffff4d087812 */ /* 0x000fe200078ec0ff */
[----:B--2---:R-:W-:-:S05]  /*133d0*/  @!P0 IMAD.MOV.U32 R7, RZ, RZ, R47 ;  /* 0x000000ffff078224 */ /* 0x004fca00078e002f */
[----:B------:R3:W2:Y:S02]  /*133e0*/  @!P0 LDG.E.U8 R204, desc[UR14][R6.64] ;  /* 0x0000000e06cc8981 */ /* 0x0006a4000c1e1100 */
[----:B---3--:R-:W-:Y:S02]  /*133f0*/  @!P0 IMAD.MOV.U32 R6, RZ, RZ, R43 ;  /* 0x000000ffff068224 */ /* 0x008fe400078e002b */
[----:B----4-:R-:W-:-:S05]  /*13400*/  @!P0 IMAD.MOV.U32 R7, RZ, RZ, R24 ;  /* 0x000000ffff078224 */ /* 0x010fca00078e0018 */
[----:B------:R0:W3:Y:S02]  /*13410*/  @!P0 LDG.E.U8 R203, desc[UR14][R6.64] ;  /* 0x0000000e06cb8981 */ /* 0x0000e4000c1e1100 */
[----:B0-----:R-:W-:-:S04]  /*13420*/  LOP3.LUT R7, R52, 0xffff, RZ, 0xc0, !PT ;  /* 0x0000ffff34077812 */ /* 0x001fc800078ec0ff */
[----:B------:R-:W-:Y:S02]  /*13430*/  PRMT R15, R8, 0x3340, R7 ;  /* 0x00003340080f7816 */ /* 0x000fe40000000007 */
[----:B------:R-:W-:Y:S02]  /*13440*/  LOP3.LUT R7, R3, 0xffff, RZ, 0xc0, !PT ;  /* 0x0000ffff03077812 */ /* 0x000fe400078ec0ff */
[----:B------:R-:W4:Y:S01]  /*13450*/  LDL R3, [R1+0xa10] ;  /* 0x000a100001037983 */ /* 0x000f220000100800 */
[----:B------:R-:W-:Y:S02]  /*13460*/  LOP3.LUT R6, R50, 0xffff, RZ, 0xc0, !PT ;  /* 0x0000ffff32067812 */ /* 0x000fe400078ec0ff */
[----:B------:R-:W-:-:S04]  /*13470*/  LOP3.LUT R2, R49, 0xffff, RZ, 0xc0, !PT ;  /* 0x0000ffff31027812 */ /* 0x000fc800078ec0ff */
[----:B------:R-:W-:Y:S02]  /*13480*/  PRMT R14, R6, 0x3340, R2 ;  /* 0x00003340060e7816 */ /* 0x000fe40000000002 */
[----:B------:R-:W-:Y:S02]  /*13490*/  LOP3.LUT R6, R41, 0xffff, RZ, 0xc0, !PT ;  /* 0x0000ffff29067812 */ /* 0x000fe400078ec0ff */
[----:B------:R-:W-:Y:S02]  /*134a0*/  LOP3.LUT R2, R37, 0xffff, RZ, 0xc0, !PT ;  /* 0x0000ffff25027812 */ /* 0x000fe400078ec0ff */
[----:B------:R-:W-:Y:S02]  /*134b0*/  LOP3.LUT R8, R46, 0xffff, RZ, 0xc0, !PT ;  /* 0x0000ffff2e087812 */ /* 0x000fe400078ec0ff */
[----:B------:R-:W-:Y:S02]  /*134c0*/  PRMT R9, R6, 0x3340, R2 ;  /* 0x0000334006097816 */ /* 0x000fe40000000002 */
[----:B------:R-:W-:-:S02]  /*134d0*/  LOP3.LUT R2, R27, 0xffff, RZ, 0xc0, !PT ;  /* 0x0000ffff1b027812 */ /* 0x000fc400078ec0ff */
[----:B------:R-:W-:Y:S01]  /*134e0*/  PRMT R13, R8, 0x3340, R7 ;  /* 0x00003340080d7816 */ /* 0x000fe20000000007 */
[----:B------:R-:W2:Y:S01]  /*134f0*/  LDL R27, [R1+0x238] ;  /* 0x00023800011b7983 */ /* 0x000ea20000100800 */
[----:B------:R-:W-:-:S03]  /*13500*/  LOP3.LUT R7, R33, 0xffff, RZ, 0xc0, !PT ;  /* 0x0000ffff21077812 */ /* 0x000fc600078ec0ff */
[----:B------:R-:W3:Y:S04]  /*13510*/  LDL.LU R52, [R1+0x258] ;  /* 0x0002580001347983 */ /* 0x000ee80000300800 */
[----:B------:R-:W2:Y:S04]  /*13520*/  LDL.LU R33, [R1+0x254] ;  /* 0x0002540001217983 */ /* 0x000ea80000300800 */
[----:B------:R-:W2:Y:S04]  /*13530*/  LDL.LU R245, [R1+0x218] ;  /* 0x0002180001f57983 */ /* 0x000ea80000300800 */
[----:B------:R-:W2:Y:S01]  /*13540*/  LDL.LU R244, [R1+0x234] ;  /* 0x0002340001f47983 */ /* 0x000ea20000300800 */
[----:B------:R-:W-:-:S03]  /*13550*/  LOP3.LUT R8, R35, 0xffff, RZ, 0xc0, !PT ;  /* 0x0000ffff23087812 */ /* 0x000fc600078ec0ff */
[----:B------:R-:W2:Y:S01]  /*13560*/  LDL.LU R238, [R1+0x214] ;  /* 0x0002140001ee7983 */ /* 0x000ea20000300800 */
[----:B------:R-:W-:Y:S02]  /*13570*/  LOP3.LUT R6, R31, 0xffff, RZ, 0xc0, !PT ;  /* 0x0000ffff1f067812 */ /* 0x000fe400078ec0ff */
[----:B------:R-:W-:Y:S01]  /*13580*/  PRMT R11, R8, 0x3340, R7 ;  /* 0x00003340080b7816 */ /* 0x000fe20000000007 */
[----:B------:R-:W2:Y:S01]  /*13590*/  LDL R37, [R1+0x9e8] ;  /* 0x0009e80001257983 */ /* 0x000ea20000100800 */
[----:B------:R-:W-:Y:S02]  /*135a0*/  PRMT R10, R6, 0x3340, R2 ;  /* 0x00003340060a7816 */ /* 0x000fe40000000002 */
[----:B------:R-:W-:Y:S01]  /*135b0*/  LOP3.LUT R8, R29, 0xffff, RZ, 0xc0, !PT ;  /* 0x0000ffff1d087812 */ /* 0x000fe200078ec0ff */
[----:B------:R-:W2:Y:S01]  /*135c0*/  LDL R31, [R1+0x9ec] ;  /* 0x0009ec00011f7983 */ /* 0x000ea20000100800 */
[----:B------:R-:W-:Y:S02]  /*135d0*/  LOP3.LUT R7, R26, 0xffff, RZ, 0xc0, !PT ;  /* 0x0000ffff1a077812 */ /* 0x000fe400078ec0ff */
[----:B------:R-:W-:Y:S01]  /*135e0*/  LOP3.LUT R6, R25, 0xffff, RZ, 0xc0, !PT ;  /* 0x0000ffff19067812 */ /* 0x000fe200078ec0ff */
[----:B------:R-:W2:Y:S01]  /*135f0*/  LDL R77, [R1+0x5cc] ;  /* 0x0005cc00014d7983 */ /* 0x000ea20000100800 */
[----:B------:R-:W-:-:S02]  /*13600*/  LOP3.LUT R2, R243, 0xffff, RZ, 0xc0, !PT ;  /* 0x0000fffff3027812 */ /* 0x000fc400078ec0ff */
[----:B------:R-:W-:Y:S01]  /*13610*/  PRMT R7, R8, 0x3340, R7 ;  /* 0x0000334008077816 */ /* 0x000fe20000000007 */
[----:B------:R-:W2:Y:S01]  /*13620*/  LDL R50, [R1+0x5d0] ;  /* 0x0005d00001327983 */ /* 0x000ea20000100800 */
[----:B------:R-:W-:Y:S02]  /*13630*/  PRMT R2, R6, 0x3340, R2 ;  /* 0x0000334006027816 */ /* 0x000fe40000000002 */
[----:B------:R-:W-:Y:S01]  /*13640*/  PRMT R10, R11, 0x5410, R10 ;  /* 0x000054100b0a7816 */ /* 0x000fe2000000000a */
[----:B------:R-:W2:Y:S01]  /*13650*/  LDL R25, [R1+0x5b0] ;  /* 0x0005b00001197983 */ /* 0x000ea20000100800 */
[----:B------:R-:W-:Y:S02]  /*13660*/  PRMT R8, R15, 0x5410, R14 ;  /* 0x000054100f087816 */ /* 0x000fe4000000000e */
[----:B------:R-:W-:Y:S01]  /*13670*/  PRMT R9, R13, 0x5410, R9 ;  /* 0x000054100d097816 */ /* 0x000fe20000000009 */
[----:B------:R-:W2:Y:S01]  /*13680*/  LDL R26, [R1+0x5ac] ;  /* 0x0005ac00011a7983 */ /* 0x000ea20000100800 */
[----:B------:R-:W-:-:S05]  /*13690*/  PRMT R11, R7, 0x5410, R2 ;  /* 0x00005410070b7816 */ /* 0x000fca0000000002 */
[----:B----4-:R0:W-:Y:S04]  /*136a0*/  STS.128 [R3+UR12], R8 ;  /* 0x0000000803007988 */ /* 0x0101e80008000c0c */
[----:B0-----:R-:W4:Y:S04]  /*136b0*/  LDL.LU R3, [R1+0x2ac] ;  /* 0x0002ac0001037983 */ /* 0x001f280000300800 */
[----:B------:R-:W4:Y:S04]  /*136c0*/  LDL.LU R243, [R1+0x210] ;  /* 0x0002100001f37983 */ /* 0x000f280000300800 */
[----:B------:R-:W4:Y:S04]  /*136d0*/  LDL.LU R241, [R1+0x22c] ;  /* 0x00022c0001f17983 */ /* 0x000f280000300800 */
[----:B------:R-:W4:Y:S04]  /*136e0*/  LDL.LU R240, [R1+0x224] ;  /* 0x0002240001f07983 */ /* 0x000f280000300800 */
[----:B------:R-:W4:Y:S04]  /*136f0*/  LDL.LU R237, [R1+0x20c] ;  /* 0x00020c0001ed7983 */ /* 0x000f280000300800 */
[----:B------:R-:W4:Y:S01]  /*13700*/  LDL R35, [R1+0x58c] ;  /* 0x00058c0001237983 */ /* 0x000f220000100800 */
[----:B------:R-:W-:Y:S01]  /*13710*/  PRMT R202, RZ, 0x7610, R202 ;  /* 0x00007610ffca7816 */ /* 0x000fe200000000ca */
[----:B---3--:R-:W-:-:S02]  /*13720*/  @!P0 IMAD.MOV.U32 R6, RZ, RZ, R52 ;  /* 0x000000ffff068224 */ /* 0x008fc400078e0034 */
[----:B--2---:R-:W-:Y:S01]  /*13730*/  @!P0 IMAD.MOV.U32 R7, RZ, RZ, R33 ;  /* 0x000000ffff078224 */ /* 0x004fe200078e0021 */
[----:B------:R-:W2:Y:S04]  /*13740*/  LDL R29, [R1+0x590] ;  /* 0x00059000011d7983 */ /* 0x000ea80000100800 */
[----:B------:R0:W3:Y:S04]  /*13750*/  @!P0 LDG.E.U8 R202, desc[UR14][R6.64] ;  /* 0x0000000e06ca8981 */ /* 0x0000e8000c1e1100 */
[----:B------:R-:W3:Y:S01]  /*13760*/  LDL R49, [R1+0x56c] ;  /* 0x00056c0001317983 */ /* 0x000ee20000100800 */
[----:B------:R-:W-:-:S03]  /*13770*/  PRMT R201, RZ, 0x7610, R201 ;  /* 0x00007610ffc97816 */ /* 0x000fc600000000c9 */
[----:B------:R-:W3:Y:S01]  /*13780*/  LDL R81, [R1+0x54c] ;  /* 0x00054c0001517983 */ /* 0x000ee20000100800 */
[----:B0-----:R-:W-:-:S03]  /*13790*/  @!P0 IMAD.MOV.U32 R6, RZ, RZ, R27 ;  /* 0x000000ffff068224 */ /* 0x001fc600078e001b */
[----:B------:R-:W3:Y:S01]  /*137a0*/  LDL R27, [R1+0x570] ;  /* 0x00057000011b7983 */ /* 0x000ee20000100800 */
[----:B------:R-:W-:-:S03]  /*137b0*/  @!P0 IMAD.MOV.U32 R7, RZ, RZ, R244 ;  /* 0x000000ffff078224 */ /* 0x000fc600078e00f4 */
[----:B------:R-:W3:Y:S04]  /*137c0*/  LDL R80, [R1+0x550] ;  /* 0x0005500001507983 */ /* 0x000ee80000100800 */
[----:B------:R-:W3:Y:S04]  /*137d0*/  LDL R46, [R1+0x52c] ;  /* 0x00052c00012e7983 */ /* 0x000ee80000100800 */
[----:B------:R-:W3:Y:S04]  /*137e0*/  LDL R41, [R1+0x530] ;  /* 0x0005300001297983 */ /* 0x000ee80000100800 */
[----:B------:R0:W-:Y:S01]  /*137f0*/  STL [R1+0xa38], R244 ;  /* 0x000a38f401007387 */ /* 0x0001e20000100800 */
[----:B------:R-:W-:-:S03]  /*13800*/  PRMT R200, RZ, 0x7610, R200 ;  /* 0x00007610ffc87816 */ /* 0x000fc600000000c8 */
[----:B------:R1:W3:Y:S04]  /*13810*/  @!P0 LDG.E.U8 R201, desc[UR14][R6.64] ;  /* 0x0000000e06c98981 */ /* 0x0002e8000c1e1100 */
[----:B0-----:R-:W3:Y:S01]  /*13820*/  LDL.LU R244, [R1+0x288] ;  /* 0x0002880001f47983 */ /* 0x001ee20000300800 */
[----:B-1----:R-:W-:-:S03]  /*13830*/  @!P0 IMAD.MOV.U32 R6, RZ, RZ, R245 ;  /* 0x000000ffff068224 */ /* 0x002fc600078e00f5 */
[----:B------:R0:W-:Y:S01]  /*13840*/  STL [R1+0xa40], R245 ;  /* 0x000a40f501007387 */ /* 0x0001e20000100800 */
[----:B------:R-:W-:Y:S01]  /*13850*/  @!P0 IMAD.MOV.U32 R7, RZ, RZ, R238 ;  /* 0x000000ffff078224 */ /* 0x000fe200078e00ee */
[----:B------:R-:W-:-:S04]  /*13860*/  PRMT R199, RZ, 0x7610, R199 ;  /* 0x00007610ffc77816 */ /* 0x000fc800000000c7 */
[----:B------:R1:W3:Y:S04]  /*13870*/  @!P0 LDG.E.U8 R200, desc[UR14][R6.64] ;  /* 0x0000000e06c88981 */ /* 0x0002e8000c1e1100 */
[----:B0-----:R-:W3:Y:S04]  /*13880*/  LDL.LU R245, [R1+0x2c4] ;  /* 0x0002c40001f57983 */ /* 0x001ee80000300800 */
[----:B------:R0:W-:Y:S01]  /*13890*/  STL [R1+0xa3c], R238 ;  /* 0x000a3cee01007387 */ /* 0x0001e20000100800 */
[----:B-1----:R-:W-:Y:S02]  /*138a0*/  @!P0 IMAD.MOV.U32 R6, RZ, RZ, R31 ;  /* 0x000000ffff068224 */ /* 0x002fe400078e001f */
[----:B------:R-:W-:Y:S01]  /*138b0*/  @!P0 IMAD.MOV.U32 R7, RZ, RZ, R37 ;  /* 0x000000ffff078224 */ /* 0x000fe200078e0025 */
[----:B------:R-:W-:-:S04]  /*138c0*/  PRMT R198, RZ, 0x7610, R198 ;  /* 0x00007610ffc67816 */ /* 0x000fc800000000c6 */
[----:B------:R1:W3:Y:S04]  /*138d0*/  @!P0 LDG.E.U8 R199, desc[UR14][R6.64] ;  /* 0x0000000e06c78981 */ /* 0x0002e8000c1e1100 */
[----:B0-----:R-:W3:Y:S04]  /*138e0*/  LDL.LU R238, [R1+0x290] ;  /* 0x0002900001ee7983 */ /* 0x001ee80000300800 */
[----:B------:R-:W3:Y:S04]  /*138f0*/  LDL R79, [R1+0x50c] ;  /* 0x00050c00014f7983 */ /* 0x000ee80000100800 */
[----:B------:R-:W3:Y:S04]  /*13900*/  LDL R78, [R1+0x510] ;  /* 0x00051000014e7983 */ /* 0x000ee80000100800 */
[----:B------:R-:W3:Y:S04]  /*13910*/  LDL R37, [R1+0x4ec] ;  /* 0x0004ec0001257983 */ /* 0x000ee80000100800 */
[----:B------:R-:W3:Y:S01]  /*13920*/  LDL R31, [R1+0x4f0] ;  /* 0x0004f000011f7983 */ /* 0x000ee20000100800 */
[----:B-1----:R-:W-:-:S02]  /*13930*/  @!P0 IMAD.MOV.U32 R6, RZ, RZ, R50 ;  /* 0x000000ffff068224 */ /* 0x002fc400078e0032 */
[----:B------:R-:W-:Y:S01]  /*13940*/  @!P0 IMAD.MOV.U32 R7, RZ, RZ, R77 ;  /* 0x000000ffff078224 */ /* 0x000fe200078e004d */
[----:B------:R-:W3:Y:S04]  /*13950*/  LDL R50, [R1+0x4d0] ;  /* 0x0004d00001327983 */ /* 0x000ee80000100800 */
[----:B------:R-:W3:Y:S01]  /*13960*/  LDL R77, [R1+0x4cc] ;  /* 0x0004cc00014d7983 */ /* 0x000ee20000100800 */
[----:B------:R-:W-:-:S03]  /*13970*/  PRMT R197, RZ, 0x7610, R197 ;  /* 0x00007610ffc57816 */ /* 0x000fc600000000c5 */
[----:B------:R0:W3:Y:S01]  /*13980*/  @!P0 LDG.E.U8 R198, desc[UR14][R6.64] ;  /* 0x0000000e06c68981 */ /* 0x0000e2000c1e1100 */
[----:B------:R-:W-:Y:S02]  /*13990*/  PRMT R196, RZ, 0x7610, R196 ;  /* 0x00007610ffc47816 */ /* 0x000fe400000000c4 */
[----:B------:R-:W-:Y:S01]  /*139a0*/  PRMT R195, RZ, 0x7610, R195 ;  /* 0x00007610ffc37816 */ /* 0x000fe200000000c3 */
[----:B------:R-:W3:Y:S01]  /*139b0*/  LDL R83, [R1+0x3cc] ;  /* 0x0003cc0001537983 */ /* 0x000ee20000100800 */
[----:B------:R-:W-:Y:S02]  /*139c0*/  PRMT R194, RZ, 0x7610, R194 ;  /* 0x00007610ffc27816 */ /* 0x000fe400000000c2 */
[----:B------:R-:W-:Y:S01]  /*139d0*/  PRMT R193, RZ, 0x7610, R193 ;  /* 0x00007610ffc17816 */ /* 0x000fe200000000c1 */
[----:B------:R-:W3:Y:S01]  /*139e0*/  LDL R82, [R1+0x3ac] ;  /* 0x0003ac0001527983 */ /* 0x000ee20000100800 */
[----:B0-----:R-:W-:-:S03]  /*139f0*/  @!P0 IMAD.MOV.U32 R6, RZ, RZ, R25 ;  /* 0x000000ffff068224 */ /* 0x001fc600078e0019 */
[----:B------:R-:W3:Y:S01]  /*13a00*/  LDL R25, [R1+0x4b0] ;  /* 0x0004b00001197983 */ /* 0x000ee20000100800 */
[----:B------:R-:W-:-:S03]  /*13a10*/  @!P0 IMAD.MOV.U32 R7, RZ, RZ, R26 ;  /* 0x000000ffff078224 */ /* 0x000fc600078e001a */
[----:B------:R-:W3:Y:S04]  /*13a20*/  LDL R26, [R1+0x4ac] ;  /* 0x0004ac00011a7983 */ /* 0x000ee80000100800 */
[----:B------:R4:W3:Y:S02]  /*13a30*/  @!P0 LDG.E.U8 R197, desc[UR14][R6.64] ;  /* 0x0000000e06c58981 */ /* 0x0008e4000c1e1100 */
[----:B----4-:R-:W-:Y:S02]  /*13a40*/  @!P0 IMAD.MOV.U32 R7, RZ, RZ, R35 ;  /* 0x000000ffff078224 */ /* 0x010fe400078e0023 */
[----:B------:R-:W4:Y:S01]  /*13a50*/  LDL R35, [R1+0x48c] ;  /* 0x00048c0001237983 */ /* 0x000f220000100800 */
[----:B--2---:R-:W-:-:S03]  /*13a60*/  @!P0 IMAD.MOV.U32 R6, RZ, RZ, R29 ;  /* 0x000000ffff068224 */ /* 0x004fc600078e001d */
[----:B------:R-:W2:Y:S04]  /*13a70*/  LDL R29, [R1+0x490] ;  /* 0x00049000011d7983 */ /* 0x000ea80000100800 */
[----:B------:R3:W2:Y:S02]  /*13a80*/  @!P0 LDG.E.U8 R196, desc[UR14][R6.64] ;  /* 0x0000000e06c48981 */ /* 0x0006a4000c1e1100 */
[----:B---3--:R-:W-:Y:S02]  /*13a90*/  @!P0 IMAD.MOV.U32 R6, RZ, RZ, R27 ;  /* 0x000000ffff068224 */ /* 0x008fe400078e001b */
[----:B------:R-:W3:Y:S01]  /*13aa0*/  LDL R27, [R1+0x470] ;  /* 0x00047000011b7983 */ /* 0x000ee20000100800 */
[----:B------:R-:W-:-:S03]  /*13ab0*/  @!P0 IMAD.MOV.U32 R7, RZ, RZ, R49 ;  /* 0x000000ffff078224 */ /* 0x000fc600078e0031 */
[----:B------:R-:W3:Y:S04]  /*13ac0*/  LDL R49, [R1+0x46c] ;  /* 0x00046c0001317983 */ /* 0x000ee80000100800 */
[----:B------:R0:W3:Y:S02]  /*13ad0*/  @!P0 LDG.E.U8 R195, desc[UR14][R6.64] ;  /* 0x0000000e06c38981 */ /* 0x0000e4000c1e1100 */
[----:B0-----:R-:W-:Y:S02]  /*13ae0*/  @!P0 IMAD.MOV.U32 R6, RZ, RZ, R80 ;  /* 0x000000ffff068224 */ /* 0x001fe400078e0050 */
[----:B------:R-:W-:Y:S01]  /*13af0*/  @!P0 IMAD.MOV.U32 R7, RZ, RZ, R81 ;  /* 0x000000ffff078224 */ /* 0x000fe200078e0051 */
[----:B------:R-:W-:Y:S01]  /*13b00*/  PRMT R192, RZ, 0x7610, R192 ;  /* 0x00007610ffc07816 */ /* 0x000fe200000000c0 */
[----:B------:R-:W3:Y:S04]  /*13b10*/  LDL R81, [R1+0x3b0] ;  /* 0x0003b00001517983 */ /* 0x000ee80000100800 */
[----:B------:R0:W3:Y:S01]  /*13b20*/  @!P0 LDG.E.U8 R194, desc[UR14][R6.64] ;  /* 0x0000000e06c28981 */ /* 0x0000e2000c1e1100 */
[----:B------:R-:W-:-:S02]  /*13b30*/  PRMT R191, RZ, 0x7610, R191 ;  /* 0x00007610ffbf7816 */ /* 0x000fc400000000bf */
[----:B------:R-:W-:Y:S01]  /*13b40*/  PRMT R190, RZ, 0x7610, R190 ;  /* 0x00007610ffbe7816 */ /* 0x000fe200000000be */
[----:B------:R-:W3:Y:S01]  /*13b50*/  LDL R80, [R1+0x38c] ;  /* 0x00038c0001507983 */ /* 0x000ee20000100800 */
[----:B0-----:R-:W-:Y:S02]  /*13b60*/  @!P0 IMAD.MOV.U32 R6, RZ, RZ, R41 ;  /* 0x000000ffff068224 */ /* 0x001fe400078e0029 */
[----:B------:R-:W-:Y:S01]  /*13b70*/  @!P0 IMAD.MOV.U32 R7, RZ, RZ, R46 ;  /* 0x000000ffff078224 */ /* 0x000fe200078e002e */
[----:B------:R-:W3:Y:S04]  /*13b80*/  LDL R41, [R1+0x450] ;  /* 0x0004500001297983 */ /* 0x000ee80000100800 */
[----:B------:R0:W3:Y:S04]  /*13b90*/  @!P0 LDG.E.U8 R193, desc[UR14][R6.64] ;  /* 0x0000000e06c18981 */ /* 0x0000e8000c1e1100 */
[----:B------:R-:W3:Y:S01]  /*13ba0*/  LDL R46, [R1+0x44c] ;  /* 0x00044c00012e7983 */ /* 0x000ee20000100800 */
[----:B0-----:R-:W-:Y:S01]  /*13bb0*/  @!P0 IMAD.MOV.U32 R7, RZ, RZ, R79 ;  /* 0x000000ffff078224 */ /* 0x001fe200078e004f */
[----:B------:R-:W-:-:S02]  /*13bc0*/  PRMT R189, RZ, 0x7610, R189 ;  /* 0x00007610ffbd7816 */ /* 0x000fc400000000bd */
[----:B------:R-:W3:Y:S01]  /*13bd0*/  LDL R79, [R1+0x390] ;  /* 0x00039000014f7983 */ /* 0x000ee20000100800 */
[----:B------:R-:W-:Y:S01]  /*13be0*/  @!P0 IMAD.MOV.U32 R6, RZ, RZ, R78 ;  /* 0x000000ffff068224 */ /* 0x000fe200078e004e */
[----:B------:R-:W-:Y:S02]  /*13bf0*/  PRMT R188, RZ, 0x7610, R188 ;  /* 0x00007610ffbc7816 */ /* 0x000fe400000000bc */
[----:B------:R-:W3:Y:S04]  /*13c00*/  LDL R78, [R1+0x36c] ;  /* 0x00036c00014e7983 */ /* 0x000ee80000100800 */
[----:B------:R0:W3:Y:S02]  /*13c10*/  @!P0 LDG.E.U8 R192, desc[UR14][R6.64] ;  /* 0x0000000e06c08981 */ /* 0x0000e4000c1e1100 */
[----:B0-----:R-:W-:-:S02]  /*13c20*/  @!P0 IMAD.MOV.U32 R6, RZ, RZ, R31 ;  /* 0x000000ffff068224 */ /* 0x001fc400078e001f */
[----:B------:R-:W-:Y:S01]  /*13c30*/  @!P0 IMAD.MOV.U32 R7, RZ, RZ, R37 ;  /* 0x000000ffff078224 */ /* 0x000fe200078e0025 */
[----:B------:R-:W3:Y:S04]  /*13c40*/  LDL R31, [R1+0x430] ;  /* 0x00043000011f7983 */ /* 0x000ee80000100800 */
[----:B------:R0:W3:Y:S04]  /*13c50*/  @!P0 LDG.E.U8 R191, desc[UR14][R6.64] ;  /* 0x0000000e06bf8981 */ /* 0x0000e8000c1e1100 */
[----:B------:R-:W3:Y:S01]  /*13c60*/  LDL R37, [R1+0x42c] ;  /* 0x00042c0001257983 */ /* 0x000ee20000100800 */
[----:B0-----:R-:W-:-:S02]  /*13c70*/  @!P0 IMAD.MOV.U32 R6, RZ, RZ, R50 ;  /* 0x000000ffff068224 */ /* 0x001fc400078e0032 */
[----:B------:R-:W-:Y:S01]  /*13c80*/  @!P0 IMAD.MOV.U32 R7, RZ, RZ, R77 ;  /* 0x000000ffff078224 */ /* 0x000fe200078e004d */
[----:B------:R-:W-:Y:S01]  /*13c90*/  PRMT R187, RZ, 0x7610, R187 ;  /* 0x00007610ffbb7816 */ /* 0x000fe200000000bb */
[----:B------:R-:W3:Y:S04]  /*13ca0*/  LDL R77, [R1+0x370] ;  /* 0x00037000014d7983 */ /* 0x000ee80000100800 */
[----:B------:R0:W3:Y:S01]  /*13cb0*/  @!P0 LDG.E.U8 R190, desc[UR14][R6.64] ;  /* 0x0000000e06be8981 */ /* 0x0000e2000c1e1100 */
[----:B------:R-:W-:-:S03]  /*13cc0*/  PRMT R186, RZ, 0x7610, R186 ;  /* 0x00007610ffba7816 */ /* 0x000fc600000000ba */
        /* <DEDUP_REMOVED lines=15> */
[----:B------:R0:W3:Y:S01]  /*13dc0*/  @!P0 LDG.E.U8 R187, desc[UR14][R6.64] ;  /* 0x0000000e06bb8981 */ /* 0x0000e2000c1e1100 */
[----:B------:R-:W-:Y:S02]  /*13dd0*/  PRMT R185, RZ, 0x7610, R185 ;  /* 0x00007610ffb97816 */ /* 0x000fe400000000b9 */
[----:B------:R-:W-:Y:S01]  /*13de0*/  PRMT R184, RZ, 0x7610, R184 ;  /* 0x00007610ffb87816 */ /* 0x000fe200000000b8 */
[----:B0-----:R-:W-:Y:S02]  /*13df0*/  @!P0 IMAD.MOV.U32 R6, RZ, RZ, R41 ;  /* 0x000000ffff068224 */ /* 0x001fe400078e0029 */
[----:B------:R-:W3:Y:S01]  /*13e00*/  LDL R41, [R1+0x30c] ;  /* 0x00030c0001297983 */ /* 0x000ee20000100800 */
[----:B------:R-:W-:-:S03]  /*13e10*/  @!P0 IMAD.MOV.U32 R7, RZ, RZ, R46 ;  /* 0x000000ffff078224 */ /* 0x000fc600078e002e */
[----:B------:R-:W3:Y:S04]  /*13e20*/  LDL R46, [R1+0x32c] ;  /* 0x00032c00012e7983 */ /* 0x000ee80000100800 */
[----:B------:R0:W3:Y:S02]  /*13e30*/  @!P0 LDG.E.U8 R186, desc[UR14][R6.64] ;  /* 0x0000000e06ba8981 */ /* 0x0000e4000c1e1100 */
        /* <DEDUP_REMOVED lines=10> */
[----:B----4-:R-:W-:Y:S02]  /*13ee0*/  @!P0 IMAD.MOV.U32 R7, RZ, RZ, R35 ;  /* 0x000000ffff078224 */ /* 0x010fe400078e0023 */
[----:B------:R-:W4:Y:S01]  /*13ef0*/  LDL R35, [R1+0x2cc] ;  /* 0x0002cc0001237983 */ /* 0x000f220000100800 */
[----:B------:R-:W-:Y:S01]  /*13f00*/  PRMT R183, RZ, 0x7610, R183 ;  /* 0x00007610ffb77816 */ /* 0x000fe200000000b7 */
[----:B--2---:R-:W-:Y:S01]  /*13f10*/  @!P0 IMAD.MOV.U32 R6, RZ, RZ, R29 ;  /* 0x000000ffff068224 */ /* 0x004fe200078e001d */
[----:B------:R-:W-:Y:S01]  /*13f20*/  PRMT R182, RZ, 0x7610, R182 ;  /* 0x00007610ffb67816 */ /* 0x000fe200000000b6 */
[----:B------:R-:W2:Y:S04]  /*13f30*/  LDL R29, [R1+0x2d0] ;  /* 0x0002d000011d7983 */ /* 0x000ea80000100800 */
[----:B------:R3:W2:Y:S01]  /*13f40*/  @!P0 LDG.E.U8 R183, desc[UR14][R6.64] ;  /* 0x0000000e06b78981 */ /* 0x0006a2000c1e1100 */
[----:B------:R-:W-:Y:S01]  /*13f50*/  PRMT R181, RZ, 0x7610, R181 ;  /* 0x00007610ffb57816 */ /* 0x000fe200000000b5 */
[----:B---3--:R-:W-:-:S02]  /*13f60*/  @!P0 IMAD.MOV.U32 R6, RZ, RZ, R27 ;  /* 0x000000ffff068224 */ /* 0x008fc400078e001b */
[----:B------:R-:W-:Y:S01]  /*13f70*/  @!P0 IMAD.MOV.U32 R7, RZ, RZ, R83 ;  /* 0x000000ffff078224 */ /* 0x000fe200078e0053 */
[----:B------:R-:W-:Y:S01]  /*13f80*/  PRMT R180, RZ, 0x7610, R180 ;  /* 0x00007610ffb47816 */ /* 0x000fe200000000b4 */
[----:B------:R-:W3:Y:S04]  /*13f90*/  LDL R27, [R1+0x2b0] ;  /* 0x0002b000011b7983 */ /* 0x000ee80000100800 */
[----:B------:R0:W3:Y:S02]  /*13fa0*/  @!P0 LDG.E.U8 R182, desc[UR14][R6.64] ;  /* 0x0000000e06b68981 */ /* 0x0000e4000c1e1100 */
[----:B0-----:R-:W-:Y:S02]  /*13fb0*/  @!P0 IMAD.MOV.U32 R6, RZ, RZ, R81 ;  /* 0x000000ffff068224 */ /* 0x001fe400078e0051 */
[----:B------:R-:W-:-:S05]  /*13fc0*/  @!P0 IMAD.MOV.U32 R7, RZ, RZ, R82 ;  /* 0x000000ffff078224 */ /* 0x000fca00078e0052 */
[----:B------:R0:W3:Y:S01]  /*13fd0*/  @!P0 LDG.E.U8 R181, desc[UR14][R6.64] ;  /* 0x0000000e06b58981 */ /* 0x0000e2000c1e1100 */
[----:B------:R-:W-:Y:S01]  /*13fe0*/  PRMT R179, RZ, 0x7610, R179 ;  /* 0x00007610ffb37816 */ /* 0x000fe200000000b3 */
        /* <DEDUP_REMOVED lines=13> */
[----:B------:R-:W-:Y:S01]  /*140c0*/  @!P0 IMAD.MOV.U32 R7, RZ, RZ, R46 ;  /* 0x000000ffff078224 */ /* 0x000fe200078e002e */
[----:B------:R-:W3:Y:S04]  /*140d0*/  LDL.LU R31, [R1+0x28c] ;  /* 0x00028c00011f7983 */ /* 0x000ee80000300800 */
[----:B------:R0:W3:Y:S01]  /*140e0*/  @!P0 LDG.E.U8 R177, desc[UR14][R6.64] ;  /* 0x0000000e06b18981 */ /* 0x0000e2000c1e1100 */
[----:B------:R-:W-:Y:S01]  /*140f0*/  PRMT R175, RZ, 0x7610, R175 ;  /* 0x00007610ffaf7816 */ /* 0x000fe200000000af */
[----:B0-----:R-:W-:-:S02]  /*14100*/  @!P0 IMAD.MOV.U32 R6, RZ, RZ, R37 ;  /* 0x000000ffff068224 */ /* 0x001fc400078e0025 */
[----:B------:R-:W-:-:S05]  /*14110*/  @!P0 IMAD.MOV.U32 R7, RZ, RZ, R41 ;  /* 0x000000ffff078224 */ /* 0x000fca00078e0029 */
[----:B------:R0:W3:Y:S02]  /*14120*/  @!P0 LDG.E.U8 R176, desc[UR14][R6.64] ;  /* 0x0000000e06b08981 */ /* 0x0000e4000c1e1100 */
[----:B0-----:R-:W-:Y:S02]  /*14130*/  @!P0 IMAD.MOV.U32 R6, RZ, RZ, R25 ;  /* 0x000000ffff068224 */ /* 0x001fe400078e0019 */
[----:B------:R-:W3:Y:S01]  /*14140*/  LDL R25, [R1+0x230] ;  /* 0x0002300001197983 */ /* 0x000ee20000100800 */
[----:B------:R-:W-:-:S03]  /*14150*/  @!P0 IMAD.MOV.U32 R7, RZ, RZ, R26 ;  /* 0x000000ffff078224 */ /* 0x000fc600078e001a */
[----:B------:R-:W3:Y:S04]  /*14160*/  LDL.LU R46, [R1+0x270] ;  /* 0x00027000012e7983 */ /* 0x000ee80000300800 */
[----:B------:R-:W3:Y:S04]  /*14170*/  LDL.LU R26, [R1+0x26c] ;  /* 0x00026c00011a7983 */ /* 0x000ee80000300800 */
[----:B------:R4:W3:Y:S04]  /*14180*/  @!P0 LDG.E.U8 R175, desc[UR14][R6.64] ;  /* 0x0000000e06af8981 */ /* 0x0008e8000c1e1100 */
[----:B------:R-:W3:Y:S01]  /*14190*/  LDL.LU R50, [R1+0x250] ;  /* 0x0002500001327983 */ /* 0x000ee20000300800 */
[----:B----4-:R-:W-:-:S03]  /*141a0*/  @!P0 IMAD.MOV.U32 R7, RZ, RZ, R35 ;  /* 0x000000ffff078224 */ /* 0x010fc600078e0023 */
[----:B------:R-:W4:Y:S04]  /*141b0*/  LDL.LU R35, [R1+0x24c] ;  /* 0x00024c0001237983 */ /* 0x000f280000300800 */
[----:B------:R-:W4:Y:S04]  /*141c0*/  LDL R80, [R1+0x5e4] ;  /* 0x0005e40001507983 */ /* 0x000f280000100800 */
[----:B------:R-:W4:Y:S04]  /*141d0*/  LDL R79, [R1+0x9e4] ;  /* 0x0009e400014f7983 */ /* 0x000f280000100800 */
[----:B------:R-:W4:Y:S01]  /*141e0*/  LDL R78, [R1+0x5c4] ;  /* 0x0005c400014e7983 */ /* 0x000f220000100800 */
[----:B------:R-:W-:Y:S01]  /*141f0*/  PRMT R174, RZ, 0x7610, R174 ;  /* 0x00007610ffae7816 */ /* 0x000fe200000000ae */
[----:B--2---:R-:W-:-:S02]  /*14200*/  @!P0 IMAD.MOV.U32 R6, RZ, RZ, R29 ;  /* 0x000000ffff068224 */ /* 0x004fc400078e001d */
[----:B------:R-:W2:Y:S01]  /*14210*/  LDL R77, [R1+0x5c8] ;  /* 0x0005c800014d7983 */ /* 0x000ea20000100800 */
[----:B------:R-:W-:-:S03]  /*14220*/  PRMT R173, RZ, 0x7610, R173 ;  /* 0x00007610ffad7816 */ /* 0x000fc600000000ad */
[----:B------:R3:W2:Y:S01]  /*14230*/  @!P0 LDG.E.U8 R174, desc[UR14][R6.64] ;  /* 0x0000000e06ae8981 */ /* 0x0006a2000c1e1100 */
[----:B------:R-:W-:-:S03]  /*14240*/  PRMT R172, RZ, 0x7610, R172 ;  /* 0x00007610ffac7816 */ /* 0x000fc600000000ac */
[----:B------:R-:W2:Y:S04]  /*14250*/  LDL R82, [R1+0x5a4] ;  /* 0x0005a40001527983 */ /* 0x000ea80000100800 */
[----:B------:R-:W2:Y:S01]  /*14260*/  LDL R81, [R1+0x5a8] ;  /* 0x0005a80001517983 */ /* 0x000ea20000100800 */
[----:B---3--:R-:W-:Y:S02]  /*14270*/  @!P0 IMAD.MOV.U32 R6, RZ, RZ, R27 ;  /* 0x000000ffff068224 */ /* 0x008fe400078e001b */
[----:B------:R-:W-:Y:S01]  /*14280*/  @!P0 IMAD.MOV.U32 R7, RZ, RZ, R3 ;  /* 0x000000ffff078224 */ /* 0x000fe200078e0003 */
[----:B------:R0:W-:Y:S04]  /*14290*/  STL [R1+0xa44], R3 ;  /* 0x000a440301007387 */ /* 0x0001e80000100800 */
[----:B------:R1:W3:Y:S01]  /*142a0*/  @!P0 LDG.E.U8 R173, desc[UR14][R6.64] ;  /* 0x0000000e06ad8981 */ /* 0x0002e2000c1e1100 */
[----:B------:R-:W-:-:S03]  /*142b0*/  PRMT R171, RZ, 0x7610, R171 ;  /* 0x00007610ffab7816 */ /* 0x000fc600000000ab */
[----:B0-----:R-:W3:Y:S01]  /*142c0*/  LDL.LU R3, [R1+0x2a8] ;  /* 0x0002a80001037983 */ /* 0x001ee20000300800 */
[----:B-1----:R-:W-:-:S03]  /*142d0*/  @!P0 IMAD.MOV.U32 R6, RZ, RZ, R238 ;  /* 0x000000ffff068224 */ /* 0x002fc600078e00ee */
[----:B------:R0:W-:Y:S01]  /*142e0*/  STL [R1+0xa48], R238 ;  /* 0x000a48ee01007387 */ /* 0x0001e20000100800 */
[----:B------:R-:W-:-:S03]  /*142f0*/  PRMT R170, RZ, 0x7610, R170 ;  /* 0x00007610ffaa7816 */ /* 0x000fc600000000aa */
[----:B0-----:R-:W3:Y:S04]  /*14300*/  LDL.LU R238, [R1+0x2e4] ;  /* 0x0002e40001ee7983 */ /* 0x001ee80000300800 */
[----:B------:R-:W3:Y:S04]  /*14310*/  LDL R41, [R1+0x584] ;  /* 0x0005840001297983 */ /* 0x000ee80000100800 */
[----:B------:R-:W3:Y:S04]  /*14320*/  LDL R29, [R1+0x588] ;  /* 0x00058800011d7983 */ /* 0x000ee80000100800 */
[----:B------:R-:W3:Y:S04]  /*14330*/  LDL R84, [R1+0x564] ;  /* 0x0005640001547983 */ /* 0x000ee80000100800 */
[----:B------:R-:W3:Y:S01]  /*14340*/  LDL R83, [R1+0x568] ;  /* 0x0005680001537983 */ /* 0x000ee20000100800 */
[----:B------:R-:W-:-:S03]  /*14350*/  PRMT R169, RZ, 0x7610, R169 ;  /* 0x00007610ffa97816 */ /* 0x000fc600000000a9 */
[----:B------:R-:W3:Y:S04]  /*14360*/  LDL R49, [R1+0x544] ;  /* 0x0005440001317983 */ /* 0x000ee80000100800 */
[----:B------:R-:W3:Y:S01]  /*14370*/  LDL R27, [R1+0x548] ;  /* 0x00054800011b7983 */ /* 0x000ee20000100800 */
[----:B------:R-:W-:-:S03]  /*14380*/  PRMT R168, RZ, 0x7610, R168 ;  /* 0x00007610ffa87816 */ /* 0x000fc600000000a8 */
[----:B------:R-:W3:Y:S01]  /*14390*/  LDL R37, [R1+0x524] ;  /* 0x0005240001257983 */ /* 0x000ee20000100800 */
[----:B------:R-:W-:-:S05]  /*143a0*/  @!P0 IMAD.MOV.U32 R7, RZ, RZ, R31 ;  /* 0x000000ffff078224 */ /* 0x000fca00078e001f */
[----:B------:R0:W3:Y:S01]  /*143b0*/  @!P0 LDG.E.U8 R172, desc[UR14][R6.64] ;  /* 0x0000000e06ac8981 */ /* 0x0000e2000c1e1100 */
[----:B------:R-:W-:Y:S01]  /*143c0*/  PRMT R167, RZ, 0x7610, R167 ;  /* 0x00007610ffa77816 */ /* 0x000fe200000000a7 */
[----:B0-----:R-:W-:Y:S02]  /*143d0*/  @!P0 IMAD.MOV.U32 R6, RZ, RZ, R46 ;  /* 0x000000ffff068224 */ /* 0x001fe400078e002e */
[----:B------:R-:W-:-:S05]  /*143e0*/  @!P0 IMAD.MOV.U32 R7, RZ, RZ, R26 ;  /* 0x000000ffff078224 */ /* 0x000fca00078e001a */
[----:B------:R0:W3:Y:S02]  /*143f0*/  @!P0 LDG.E.U8 R171, desc[UR14][R6.64] ;  /* 0x0000000e06ab8981 */ /* 0x0000e4000c1e1100 */
[----:B0-----:R-:W-:Y:S02]  /*14400*/  @!P0 IMAD.MOV.U32 R6, RZ, RZ, R50 ;  /* 0x000000ffff068224 */ /* 0x001fe400078e0032 */
[----:B----4-:R-:W-:-:S05]  /*14410*/  @!P0 IMAD.MOV.U32 R7, RZ, RZ, R35 ;  /* 0x000000ffff078224 */ /* 0x010fca00078e0023 */
[----:B------:R0:W4:Y:S02]  /*14420*/  @!P0 LDG.E.U8 R170, desc[UR14][R6.64] ;  /* 0x0000000e06aa8981 */ /* 0x000124000c1e1100 */
[----:B0-----:R-:W-:Y:S02]  /*14430*/  @!P0 IMAD.MOV.U32 R6, RZ, RZ, R25 ;  /* 0x000000ffff068224 */ /* 0x001fe400078e0019 */
[----:B------:R-:W-:Y:S01]  /*14440*/  @!P0 IMAD.MOV.U32 R7, RZ, RZ, R241 ;  /* 0x000000ffff078224 */ /* 0x000fe200078e00f1 */
[----:B------:R-:W4:Y:S04]  /*14450*/  LDL R25, [R1+0x528] ;  /* 0x0005280001197983 */ /* 0x000f280000100800 */
[----:B------:R0:W4:Y:S04]  /*14460*/  @!P0 LDG.E.U8 R169, desc[UR14][R6.64] ;  /* 0x0000000e06a98981 */ /* 0x000128000c1e1100 */
[----:B------:R1:W-:Y:S01]  /*14470*/  STL [R1+0xa4c], R241 ;  /* 0x000a4cf101007387 */ /* 0x0003e20000100800 */
[----:B0-----:R-:W-:-:S02]  /*14480*/  @!P0 IMAD.MOV.U32 R6, RZ, RZ, R243 ;  /* 0x000000ffff068224 */ /* 0x001fc400078e00f3 */
[----:B------:R-:W-:Y:S01]  /*14490*/  @!P0 IMAD.MOV.U32 R7, RZ, RZ, R237 ;  /* 0x000000ffff078224 */ /* 0x000fe200078e00ed */
[----:B-1----:R-:W4:Y:S04]  /*144a0*/  LDL.LU R241, [R1+0x2c8] ;  /* 0x0002c80001f17983 */ /* 0x002f280000300800 */
[----:B------:R0:W-:Y:S04]  /*144b0*/  STL [R1+0xa54], R243 ;  /* 0x000a54f301007387 */ /* 0x0001e80000100800 */
[----:B------:R1:W4:Y:S04]  /*144c0*/  @!P0 LDG.E.U8 R168, desc[UR14][R6.64] ;  /* 0x0000000e06a88981 */ /* 0x000328000c1e1100 */
[----:B0-----:R-:W4:Y:S04]  /*144d0*/  LDL.LU R243, [R1+0x2e8] ;  /* 0x0002e80001f37983 */ /* 0x001f280000300800 */
[----:B------:R0:W-:Y:S01]  /*144e0*/  STL [R1+0xa50], R237 ;  /* 0x000a50ed01007387 */ /* 0x0001e20000100800 */
[----:B-1----:R-:W-:-:S02]  /*144f0*/  @!P0 IMAD.MOV.U32 R6, RZ, RZ, R79 ;  /* 0x000000ffff068224 */ /* 0x002fc400078e004f */
[----:B------:R-:W-:-:S05]  /*14500*/  @!P0 IMAD.MOV.U32 R7, RZ, RZ, R80 ;  /* 0x000000ffff078224 */ /* 0x000fca00078e0050 */
[----:B------:R1:W4:Y:S04]  /*14510*/  @!P0 LDG.E.U8 R167, desc[UR14][R6.64] ;  /* 0x0000000e06a78981 */ /* 0x000328000c1e1100 */
[----:B0-----:R-:W4:Y:S04]  /*14520*/  LDL.LU R237, [R1+0x304] ;  /* 0x0003040001ed7983 */ /* 0x001f280000300800 */
[----:B------:R-:W4:Y:S04]  /*14530*/  LDL R80, [R1+0x504] ;  /* 0x0005040001507983 */ /* 0x000f280000100800 */
[----:B------:R-:W4:Y:S01]  /*14540*/  LDL R79, [R1+0x508] ;  /* 0x00050800014f7983 */ /* 0x000f220000100800 */
[----:B-1----:R-:W-:-:S03]  /*14550*/  @!P0 IMAD.MOV.U32 R7, RZ, RZ, R78 ;  /* 0x000000ffff078224 */ /* 0x002fc600078e004e */
[----:B------:R-:W4:Y:S01]  /*14560*/  LDL R78, [R1+0x4e4] ;  /* 0x0004e400014e7983 */ /* 0x000f220000100800 */
[----:B--2---:R-:W-:-:S03]  /*14570*/  @!P0 IMAD.MOV.U32 R6, RZ, RZ, R77 ;  /* 0x000000ffff068224 */ /* 0x004fc600078e004d */
[----:B------:R-:W2:Y:S01]  /*14580*/  LDL R77, [R1+0x4e8] ;  /* 0x0004e800014d7983 */ /* 0x000ea20000100800 */
[----:B------:R-:W-:Y:S02]  /*14590*/  PRMT R166, RZ, 0x7610, R166 ;  /* 0x00007610ffa67816 */ /* 0x000fe400000000a6 */
        /* <DEDUP_REMOVED lines=13> */
[----:B------:R-:W2:Y:S01]  /*14670*/  LDL R82, [R1+0x4c4] ;  /* 0x0004c40001527983 */ /* 0x000ea20000100800 */
[----:B---3--:R-:W-:-:S02]  /*14680*/  @!P0 IMAD.MOV.U32 R6, RZ, RZ, R29 ;  /* 0x000000ffff068224 */ /* 0x008fc400078e001d */
        /* <DEDUP_REMOVED lines=9> */
[----:B------:R-:W-:Y:S02]  /*14720*/  PRMT R159, RZ, 0x7610, R159 ;  /* 0x00007610ff9f7816 */ /* 0x000fe4000000009f */
[----:B------:R-:W-:Y:S01]  /*14730*/  PRMT R158, RZ, 0x7610, R158 ;  /* 0x00007610ff9e7816 */ /* 0x000fe2000000009e */
[----:B------:R-:W3:Y:S01]  /*14740*/  LDL R83, [R1+0x3c4] ;  /* 0x0003c40001537983 */ /* 0x000ee20000100800 */
[----:B0-----:R-:W-:-:S02]  /*14750*/  @!P0 IMAD.MOV.U32 R6, RZ, RZ, R27 ;  /* 0x000000ffff068224 */ /* 0x001fc400078e001b */
[----:B------:R-:W-:Y:S01]  /*14760*/  @!P0 IMAD.MOV.U32 R7, RZ, RZ, R49 ;  /* 0x000000ffff078224 */ /* 0x000fe200078e0031 */
[----:B------:R-:W3:Y:S04]  /*14770*/  LDL R27, [R1+0x488] ;  /* 0x00048800011b7983 */ /* 0x000ee80000100800 */
[----:B------:R-:W3:Y:S04]  /*14780*/  LDL R49, [R1+0x484] ;  /* 0x0004840001317983 */ /* 0x000ee80000100800 */
[----:B------:R0:W3:Y:S02]  /*14790*/  @!P0 LDG.E.U8 R162, desc[UR14][R6.64] ;  /* 0x0000000e06a28981 */ /* 0x0000e4000c1e1100 */
[----:B0-----:R-:W-:-:S02]  /*147a0*/  @!P0 IMAD.MOV.U32 R7, RZ, RZ, R37 ;  /* 0x000000ffff078224 */ /* 0x001fc400078e0025 */
[----:B------:R-:W3:Y:S01]  /*147b0*/  LDL R37, [R1+0x464] ;  /* 0x0004640001257983 */ /* 0x000ee20000100800 */
[----:B----4-:R-:W-:-:S03]  /*147c0*/  @!P0 IMAD.MOV.U32 R6, RZ, RZ, R25 ;  /* 0x000000ffff068224 */ /* 0x010fc600078e0019 */
[----:B------:R-:W4:Y:S04]  /*147d0*/  LDL R25, [R1+0x468] ;  /* 0x0004680001197983 */ /* 0x000f280000100800 */
[----:B------:R0:W4:Y:S02]  /*147e0*/  @!P0 LDG.E.U8 R161, desc[UR14][R6.64] ;  /* 0x0000000e06a18981 */ /* 0x000124000c1e1100 */
[----:B0-----:R-:W-:Y:S02]  /*147f0*/  @!P0 IMAD.MOV.U32 R7, RZ, RZ, R80 ;  /* 0x000000ffff078224 */ /* 0x001fe400078e0050 */
[----:B------:R-:W4:Y:S01]  /*14800*/  LDL R80, [R1+0x444] ;  /* 0x0004440001507983 */ /* 0x000f220000100800 */
[----:B------:R-:W-:-:S03]  /*14810*/  @!P0 IMAD.MOV.U32 R6, RZ, RZ, R79 ;  /* 0x000000ffff068224 */ /* 0x000fc600078e004f */
[----:B------:R-:W4:Y:S04]  /*14820*/  LDL R79, [R1+0x448] ;  /* 0x00044800014f7983 */ /* 0x000f280000100800 */
[----:B------:R0:W4:Y:S02]  /*14830*/  @!P0 LDG.E.U8 R160, desc[UR14][R6.64] ;  /* 0x0000000e06a08981 */ /* 0x000124000c1e1100 */
[----:B0-----:R-:W-:Y:S02]  /*14840*/  @!P0 IMAD.MOV.U32 R7, RZ, RZ, R78 ;  /* 0x000000ffff078224 */ /* 0x001fe400078e004e */
[----:B------:R-:W4:Y:S01]  /*14850*/  LDL R78, [R1+0x424] ;  /* 0x00042400014e7983 */ /* 0x000f220000100800 */
[----:B--2---:R-:W-:-:S03]  /*14860*/  @!P0 IMAD.MOV.U32 R6, RZ, RZ, R77 ;  /* 0x000000ffff068224 */ /* 0x004fc600078e004d */
[----:B------:R-:W2:Y:S04]  /*14870*/  LDL R77, [R1+0x428] ;  /* 0x00042800014d7983 */ /* 0x000ea80000100800 */
[----:B------:R0:W2:Y:S01]  /*14880*/  @!P0 LDG.E.U8 R159, desc[UR14][R6.64] ;  /* 0x0000000e069f8981 */ /* 0x0000a2000c1e1100 */
[----:B------:R-:W-:Y:S01]  /*14890*/  PRMT R157, RZ, 0x7610, R157 ;  /* 0x00007610ff9d7816 */ /* 0x000fe2000000009d */
[----:B0-----:R-:W-:Y:S02]  /*148a0*/  @!P0 IMAD.MOV.U32 R6, RZ, RZ, R81 ;  /* 0x000000ffff068224 */ /* 0x001fe400078e0051 */
[----:B------:R-:W-:Y:S01]  /*148b0*/  @!P0 IMAD.MOV.U32 R7, RZ, RZ, R82 ;  /* 0x000000ffff078224 */ /* 0x000fe200078e0052 */
[----:B------:R-:W-:Y:S01]  /*148c0*/  PRMT R156, RZ, 0x7610, R156 ;  /* 0x00007610ff9c7816 */ /* 0x000fe2000000009c */
[----:B------:R-:W2:Y:S04]  /*148d0*/  LDL R82, [R1+0x3c8] ;  /* 0x0003c80001527983 */ /* 0x000ea80000100800 */
[----:B------:R3:W2:Y:S01]  /*148e0*/  @!P0 LDG.E.U8 R158, desc[UR14][R6.64] ;  /* 0x0000000e069e8981 */ /* 0x0006a2000c1e1100 */
[----:B------:R-:W-:-:S02]  /*148f0*/  PRMT R155, RZ, 0x7610, R155 ;  /* 0x00007610ff9b7816 */ /* 0x000fc4000000009b */
[----:B------:R-:W-:Y:S01]  /*14900*/  PRMT R154, RZ, 0x7610, R154 ;  /* 0x00007610ff9a7816 */ /* 0x000fe2000000009a */
[----:B------:R-:W2:Y:S01]  /*14910*/  LDL R81, [R1+0x344] ;  /* 0x0003440001517983 */ /* 0x000ea20000100800 */
[----:B---3--:R-:W-:Y:S02]  /*14920*/  @!P0 IMAD.MOV.U32 R6, RZ, RZ, R29 ;  /* 0x000000ffff068224 */ /* 0x008fe400078e001d */
[----:B------:R-:W-:Y:S01]  /*14930*/  @!P0 IMAD.MOV.U32 R7, RZ, RZ, R41 ;  /* 0x000000ffff078224 */ /* 0x000fe200078e0029 */
[----:B------:R-:W3:Y:S04]  /*14940*/  LDL R29, [R1+0x3a8] ;  /* 0x0003a800011d7983 */ /* 0x000ee80000100800 */
[----:B------:R-:W3:Y:S04]  /*14950*/  LDL R41, [R1+0x3a4] ;  /* 0x0003a40001297983 */ /* 0x000ee80000100800 */
[----:B------:R0:W3:Y:S02]  /*14960*/  @!P0 LDG.E.U8 R157, desc[UR14][R6.64] ;  /* 0x0000000e069d8981 */ /* 0x0000e4000c1e1100 */
[----:B0-----:R-:W-:-:S02]  /*14970*/  @!P0 IMAD.MOV.U32 R6, RZ, RZ, R27 ;  /* 0x000000ffff068224 */ /* 0x001fc400078e001b */
[----:B------:R-:W3:Y:S01]  /*14980*/  LDL R27, [R1+0x388] ;  /* 0x00038800011b7983 */ /* 0x000ee20000100800 */
[----:B------:R-:W-:-:S03]  /*14990*/  @!P0 IMAD.MOV.U32 R7, RZ, RZ, R49 ;  /* 0x000000ffff078224 */ /* 0x000fc600078e0031 */
[----:B------:R-:W3:Y:S04]  /*149a0*/  LDL R49, [R1+0x384] ;  /* 0x0003840001317983 */ /* 0x000ee80000100800 */
[----:B------:R0:W3:Y:S02]  /*149b0*/  @!P0 LDG.E.U8 R156, desc[UR14][R6.64] ;  /* 0x0000000e069c8981 */ /* 0x0000e4000c1e1100 */
[----:B0-----:R-:W-:Y:S02]  /*149c0*/  @!P0 IMAD.MOV.U32 R7, RZ, RZ, R37 ;  /* 0x000000ffff078224 */ /* 0x001fe400078e0025 */
        /* <DEDUP_REMOVED lines=11> */
[----:B------:R-:W-:Y:S01]  /*14a80*/  PRMT R153, RZ, 0x7610, R153 ;  /* 0x00007610ff997816 */ /* 0x000fe20000000099 */
[----:B--2---:R-:W-:Y:S01]  /*14a90*/  @!P0 IMAD.MOV.U32 R6, RZ, RZ, R77 ;  /* 0x000000ffff068224 */ /* 0x004fe200078e004d */
[----:B------:R-:W-:Y:S01]  /*14aa0*/  PRMT R152, RZ, 0x7610, R152 ;  /* 0x00007610ff987816 */ /* 0x000fe20000000098 */
[----:B------:R-:W2:Y:S04]  /*14ab0*/  LDL R77, [R1+0x308] ;  /* 0x00030800014d7983 */ /* 0x000ea80000100800 */
[----:B------:R0:W2:Y:S01]  /*14ac0*/  @!P0 LDG.E.U8 R153, desc[UR14][R6.64] ;  /* 0x0000000e06998981 */ /* 0x0000a2000c1e1100 */
[----:B------:R-:W-:Y:S01]  /*14ad0*/  PRMT R23, RZ, 0x7610, R23 ;  /* 0x00007610ff177816 */ /* 0x000fe20000000017 */
[----:B0-----:R-:W-:-:S02]  /*14ae0*/  @!P0 IMAD.MOV.U32 R6, RZ, RZ, R86 ;  /* 0x000000ffff068224 */ /* 0x001fc400078e0056 */
[----:B------:R-:W-:-:S05]  /*14af0*/  @!P0 IMAD.MOV.U32 R7, RZ, RZ, R87 ;  /* 0x000000ffff078224 */ /* 0x000fca00078e0057 */
[----:B------:R0:W2:Y:S01]  /*14b00*/  @!P0 LDG.E.U8 R152, desc[UR14][R6.64] ;  /* 0x0000000e06988981 */ /* 0x0000a2000c1e1100 */
[----:B------:R-:W-:Y:S01]  /*14b10*/  PRMT R22, RZ, 0x7610, R22 ;  /* 0x00007610ff167816 */ /* 0x000fe20000000016 */
[----:B0-----:R-:W-:Y:S02]  /*14b20*/  @!P0 IMAD.MOV.U32 R6, RZ, RZ, R84 ;  /* 0x000000ffff068224 */ /* 0x001fe400078e0054 */
[----:B------:R-:W-:-:S05]  /*14b30*/  @!P0 IMAD.MOV.U32 R7, RZ, RZ, R85 ;  /* 0x000000ffff078224 */ /* 0x000fca00078e0055 */
[----:B------:R0:W2:Y:S01]  /*14b40*/  @!P0 LDG.E.U8 R23, desc[UR14][R6.64] ;  /* 0x0000000e06178981 */ /* 0x0000a2000c1e1100 */
[----:B------:R-:W-:Y:S01]  /*14b50*/  PRMT R21, RZ, 0x7610, R21 ;  /* 0x00007610ff157816 */ /* 0x000fe20000000015 */
[----:B0-----:R-:W-:Y:S02]  /*14b60*/  @!P0 IMAD.MOV.U32 R6, RZ, RZ, R82 ;  /* 0x000000ffff068224 */ /* 0x001fe400078e0052 */
[----:B------:R-:W-:-:S05]  /*14b70*/  @!P0 IMAD.MOV.U32 R7, RZ, RZ, R83 ;  /* 0x000000ffff078224 */ /* 0x000fca00078e0053 */
[----:B------:R3:W2:Y:S01]  /*14b80*/  @!P0 LDG.E.U8 R22, desc[UR14][R6.64] ;  /* 0x0000000e06168981 */ /* 0x0006a2000c1e1100 */
[----:B------:R-:W-:Y:S01]  /*14b90*/  PRMT R20, RZ, 0x7610, R20 ;  /* 0x00007610ff147816 */ /* 0x000fe20000000014 */
[----:B---3--:R-:W-:Y:S02]  /*14ba0*/  @!P0 IMAD.MOV.U32 R6, RZ, RZ, R29 ;  /* 0x000000ffff068224 */ /* 0x008fe400078e001d */
[----:B------:R-:W-:Y:S02]  /*14bb0*/  @!P0 IMAD.MOV.U32 R7, RZ, RZ, R41 ;  /* 0x000000ffff078224 */ /* 0x000fe400078e0029 */
[----:B------:R-:W3:Y:S04]  /*14bc0*/  LDL.LU R41, [R1+0x2a4] ;  /* 0x0002a40001297983 */ /* 0x000ee80000300800 */
[----:B------:R0:W3:Y:S01]  /*14bd0*/  @!P0 LDG.E.U8 R21, desc[UR14][R6.64] ;  /* 0x0000000e06158981 */ /* 0x0000e2000c1e1100 */
[----:B------:R-:W-:-:S03]  /*14be0*/  PRMT R19, RZ, 0x7610, R19 ;  /* 0x00007610ff137816 */ /* 0x000fc60000000013 */
[----:B------:R-:W3:Y:S01]  /*14bf0*/  LDL.LU R29, [R1+0x284] ;  /* 0x00028400011d7983 */ /* 0x000ee20000300800 */
[----:B0-----:R-:W-:Y:S02]  /*14c00*/  @!P0 IMAD.MOV.U32 R6, RZ, RZ, R27 ;  /* 0x000000ffff068224 */ /* 0x001fe400078e001b */
[----:B------:R-:W-:Y:S01]  /*14c10*/  @!P0 IMAD.MOV.U32 R7, RZ, RZ, R49 ;  /* 0x000000ffff078224 */ /* 0x000fe200078e0031 */
[----:B------:R-:W-:Y:S01]  /*14c20*/  PRMT R18, RZ, 0x7610, R18 ;  /* 0x00007610ff127816 */ /* 0x000fe20000000012 */
[----:B------:R-:W3:Y:S04]  /*14c30*/  LDL.LU R27, [R1+0x264] ;  /* 0x00026400011b7983 */ /* 0x000ee80000300800 */
[----:B------:R0:W3:Y:S04]  /*14c40*/  @!P0 LDG.E.U8 R20, desc[UR14][R6.64] ;  /* 0x0000000e06148981 */ /* 0x0000e8000c1e1100 */
[----:B------:R-:W3:Y:S01]  /*14c50*/  LDL.LU R49, [R1+0x268] ;  /* 0x0002680001317983 */ /* 0x000ee20000300800 */
[----:B0-----:R-:W-:Y:S01]  /*14c60*/  @!P0 IMAD.MOV.U32 R7, RZ, RZ, R37 ;  /* 0x000000ffff078224 */ /* 0x001fe200078e0025 */
[----:B------:R-:W-:-:S02]  /*14c70*/  PRMT R17, RZ, 0x7610, R17 ;  /* 0x00007610ff117816 */ /* 0x000fc40000000011 */
[----:B------:R-:W3:Y:S01]  /*14c80*/  LDL.LU R37, [R1+0x244] ;  /* 0x0002440001257983 */ /* 0x000ee20000300800 */
[----:B----4-:R-:W-:-:S03]  /*14c90*/  @!P0 IMAD.MOV.U32 R6, RZ, RZ, R25 ;  /* 0x000000ffff068224 */ /* 0x010fc600078e0019 */
[----:B------:R-:W4:Y:S04]  /*14ca0*/  LDL.LU R25, [R1+0x248] ;  /* 0x0002480001197983 */ /* 0x000f280000300800 */
[----:B------:R0:W4:Y:S02]  /*14cb0*/  @!P0 LDG.E.U8 R19, desc[UR14][R6.64] ;  /* 0x0000000e06138981 */ /* 0x000124000c1e1100 */
[----:B0-----:R-:W-:Y:S02]  /*14cc0*/  @!P0 IMAD.MOV.U32 R7, RZ, RZ, R81 ;  /* 0x000000ffff078224 */ /* 0x001fe400078e0051 */
[----:B------:R0:W-:Y:S01]  /*14cd0*/  STL [R1+0xa58], R237 ;  /* 0x000a58ed01007387 */ /* 0x0001e20000100800 */
[----:B------:R-:W-:-:S05]  /*14ce0*/  @!P0 IMAD.MOV.U32 R6, RZ, RZ, R80 ;  /* 0x000000ffff068224 */ /* 0x000fca00078e0050 */
[----:B------:R1:W4:Y:S02]  /*14cf0*/  @!P0 LDG.E.U8 R18, desc[UR14][R6.64] ;  /* 0x0000000e06128981 */ /* 0x000324000c1e1100 */
[----:B-1----:R-:W-:Y:S02]  /*14d00*/  @!P0 IMAD.MOV.U32 R7, RZ, RZ, R79 ;  /* 0x000000ffff078224 */ /* 0x002fe400078e004f */
[----:B------:R-:W-:-:S05]  /*14d10*/  @!P0 IMAD.MOV.U32 R6, RZ, RZ, R78 ;  /* 0x000000ffff068224 */ /* 0x000fca00078e004e */
[----:B------:R1:W4:Y:S02]  /*14d20*/  @!P0 LDG.E.U8 R17, desc[UR14][R6.64] ;  /* 0x0000000e06118981 */ /* 0x000324000c1e1100 */
[----:B-1----:R-:W-:Y:S02]  /*14d30*/  @!P0 IMAD.MOV.U32 R7, RZ, RZ, R237 ;  /* 0x000000ffff078224 */ /* 0x002fe400078e00ed */
[----:B0-----:R-:W4:Y:S01]  /*14d40*/  LDL.LU R237, [R1+0x228] ;  /* 0x0002280001ed7983 */ /* 0x001f220000300800 */
[----:B------:R-:W-:Y:S01]  /*14d50*/  PRMT R15, RZ, 0x7610, R15 ;  /* 0x00007610ff0f7816 */ /* 0x000fe2000000000f */
[----:B--2---:R-:W-:Y:S01]  /*14d60*/  @!P0 IMAD.MOV.U32 R6, RZ, RZ, R77 ;  /* 0x000000ffff068224 */ /* 0x004fe200078e004d */
[----:B------:R-:W-:-:S04]  /*14d70*/  PRMT R14, RZ, 0x7610, R14 ;  /* 0x00007610ff0e7816 */ /* 0x000fc8000000000e */
        /* <DEDUP_REMOVED lines=11> */
[----:B---3--:R-:W-:-:S05]  /*14e30*/  @!P0 IMAD.MOV.U32 R7, RZ, RZ, R41 ;  /* 0x000000ffff078224 */ /* 0x008fca00078e0029 */
        /* <DEDUP_REMOVED lines=11> */
[----:B----4-:R-:W-:-:S05]  /*14ef0*/  @!P0 IMAD.MOV.U32 R6, RZ, RZ, R25 ;  /* 0x000000ffff068224 */ /* 0x010fca00078e0019 */
[----:B------:R0:W4:Y:S02]  /*14f00*/  @!P0 LDG.E.U8 R8, desc[UR14][R6.64] ;  /* 0x0000000e06088981 */ /* 0x000124000c1e1100 */
[----:B0-----:R-:W-:Y:S02]  /*14f10*/  @!P0 IMAD.MOV.U32 R7, RZ, RZ, R240 ;  /* 0x000000ffff078224 */ /* 0x001fe400078e00f0 */
[----:B------:R-:W-:-:S05]  /*14f20*/  @!P0 IMAD.MOV.U32 R6, RZ, RZ, R237 ;  /* 0x000000ffff068224 */ /* 0x000fca00078e00ed */
[----:B------:R0:W4:Y:S04]  /*14f30*/  @!P0 LDG.E.U8 R2, desc[UR14][R6.64] ;  /* 0x0000000e06028981 */ /* 0x000128000c1e1100 */
[----:B------:R1:W-:Y:S04]  /*14f40*/  STS.U8 [R0+UR12+0xd400], R55 ;  /* 0x00d4003700007988 */ /* 0x0003e8000800000c */
[----:B------:R-:W-:Y:S01]  /*14f50*/  STS.U8 [R0+UR12+0x8000], R76 ;  /* 0x0080004c00007988 */ /* 0x000fe2000800000c */
[----:B-1----:R-:W-:-:S03]  /*14f60*/  LOP3.LUT R55, R0, 0x20, RZ, 0x3c, !PT ;  /* 0x0000002000377812 */ /* 0x002fc600078e3cff */
[----:B------:R-:W-:Y:S04]  /*14f70*/  STS.U8 [R0+UR12+0x8400], R75 ;  /* 0x0084004b00007988 */ /* 0x000fe8000800000c */
        /* <DEDUP_REMOVED lines=24> */
[----:B------:R1:W-:Y:S04]  /*15100*/  STS.U8 [R0+UR12+0xec00], R236 ;  /* 0x00ec00ec00007988 */ /* 0x0003e8000800000c */
[----:B------:R3:W-:Y:S04]  /*15110*/  STS.U8 [R0+UR12+0xf000], R235 ;  /* 0x00f000eb00007988 */ /* 0x0007e8000800000c */
[----:B------:R-:W-:Y:S04]  /*15120*/  STS.U8 [R0+UR12+0xf400], R234 ;  /* 0x00f400ea00007988 */ /* 0x000fe8000800000c */
[----:B------:R-:W-:Y:S04]  /*15130*/  STS.U8 [R0+UR12+0xf800], R233 ;  /* 0x00f800e900007988 */ /* 0x000fe8000800000c */
[----:B------:R-:W-:Y:S04]  /*15140*/  STS.U8 [R0+UR12+0xfc00], R232 ;  /* 0x00fc00e800007988 */ /* 0x000fe8000800000c */
[----:B------:R3:W-:Y:S04]  /*15150*/  STS.U8 [R55+UR12+0x8100], R231 ;  /* 0x008100e737007988 */ /* 0x0007e8000800000c */
[----:B------:R-:W-:Y:S04]  /*15160*/  STS.U8 [R55+UR12+0x8500], R230 ;  /* 0x008500e637007988 */ /* 0x000fe8000800000c */
[----:B------:R3:W-:Y:S04]  /*15170*/  STS.U8 [R55+UR12+0x8900], R229 ;  /* 0x008900e537007988 */ /* 0x0007e8000800000c */
        /* <DEDUP_REMOVED lines=20> */
[----:B------:R-:W-:Y:S01]  /*152c0*/  STS.U8 [R55+UR12+0xdd00], R208 ;  /* 0x00dd00d037007988 */ /* 0x000fe2000800000c */
[----:B0-----:R-:W-:-:S03]  /*152d0*/  LOP3.LUT R7, R0, 0x40, RZ, 0x3c, !PT ;  /* 0x0000004000077812 */ /* 0x001fc600078e3cff */
        /* <DEDUP_REMOVED lines=32> */
[----:B------:R-:W-:-:S03]  /*154e0*/  LOP3.LUT R6, R0, 0x60, RZ, 0x3c, !PT ;  /* 0x0000006000067812 */ /* 0x000fc600078e3cff */
        /* <DEDUP_REMOVED lines=32> */
[----:B-1----:R-:W-:-:S03]  /*156f0*/  IMAD.MOV.U32 R236, RZ, RZ, R25 ;  /* 0x000000ffffec7224 */ /* 0x002fc600078e0019 */
[----:B--2---:R-:W-:Y:S01]  /*15700*/  STS.U8 [R6+UR12+0xdf00], R15 ;  /* 0x00df000f06007988 */ /* 0x004fe2000800000c */
[----:B---3--:R-:W-:-:S03]  /*15710*/  IMAD.MOV.U32 R235, RZ, RZ, R24 ;  /* 0x000000ffffeb7224 */ /* 0x008fc600078e0018 */
[----:B------:R-:W-:Y:S01]  /*15720*/  STS.U8 [R6+UR12+0xe300], R14 ;  /* 0x00e3000e06007988 */ /* 0x000fe2000800000c */
[----:B------:R-:W-:-:S03]  /*15730*/  IMAD.MOV.U32 R246, RZ, RZ, R27 ;  /* 0x000000fffff67224 */ /* 0x000fc600078e001b */
[----:B------:R-:W-:Y:S01]  /*15740*/  STS.U8 [R6+UR12+0xe700], R13 ;  /* 0x00e7000d06007988 */ /* 0x000fe2000800000c */
[----:B------:R-:W-:-:S03]  /*15750*/  IMAD.MOV.U32 R239, RZ, RZ, R26 ;  /* 0x000000ffffef7224 */ /* 0x000fc600078e001a */
[----:B------:R-:W-:Y:S01]  /*15760*/  STS.U8 [R6+UR12+0xeb00], R11 ;  /* 0x00eb000b06007988 */ /* 0x000fe2000800000c */
[----:B------:R-:W-:Y:S02]  /*15770*/  IMAD.MOV.U32 R231, RZ, RZ, R29 ;  /* 0x000000ffffe77224 */ /* 0x000fe400078e001d */
[----:B------:R-:W-:Y:S01]  /*15780*/  IMAD.MOV.U32 R242, RZ, RZ, R28 ;  /* 0x000000fffff27224 */ /* 0x000fe200078e001c */
[----:B------:R-:W-:Y:S01]  /*15790*/  STS.U8 [R6+UR12+0xef00], R10 ;  /* 0x00ef000a06007988 */ /* 0x000fe2000800000c */
[----:B------:R-:W-:-:S03]  /*157a0*/  IMAD.MOV.U32 R229, RZ, RZ, R31 ;  /* 0x000000ffffe57224 */ /* 0x000fc600078e001f */
[----:B------:R-:W2:Y:S01]  /*157b0*/  LDL.LU.64 R24, [R1] ;  /* 0x0000000001187983 */ /* 0x000ea20000300a00 */
[----:B------:R-:W-:-:S03]  /*157c0*/  IMAD.MOV.U32 R230, RZ, RZ, R30 ;  /* 0x000000ffffe67224 */ /* 0x000fc600078e001e */
[----:B------:R-:W-:Y:S01]  /*157d0*/  STS.U8 [R6+UR12+0xf300], R9 ;  /* 0x00f3000906007988 */ /* 0x000fe2000800000c */
[----:B------:R-:W-:-:S03]  /*157e0*/  IMAD.MOV.U32 R252, RZ, RZ, R33 ;  /* 0x000000fffffc7224 */ /* 0x000fc600078e0021 */
[----:B------:R-:W2:Y:S01]  /*157f0*/  LDL.LU.64 R26, [R1+0x8] ;  /* 0x00000800011a7983 */ /* 0x000ea20000300a00 */
[----:B------:R-:W-:-:S03]  /*15800*/  IMAD.MOV.U32 R218, RZ, RZ, R32 ;  /* 0x000000ffffda7224 */ /* 0x000fc600078e0020 */
[----:B----4-:R-:W-:Y:S01]  /*15810*/  STS.U8 [R6+UR12+0xf700], R8 ;  /* 0x00f7000806007988 */ /* 0x010fe2000800000c */
[----:B------:R-:W-:-:S03]  /*15820*/  IMAD.MOV.U32 R219, RZ, RZ, R34 ;  /* 0x000000ffffdb7224 */ /* 0x000fc600078e0022 */
[----:B------:R-:W2:Y:S01]  /*15830*/  LDL.LU.64 R28, [R1+0x10] ;  /* 0x00001000011c7983 */ /* 0x000ea20000300a00 */
[----:B0-----:R-:W-:-:S03]  /*15840*/  IMAD.MOV.U32 R7, RZ, RZ, R37 ;  /* 0x000000ffff077224 */ /* 0x001fc600078e0025 */
[----:B------:R0:W-:Y:S01]  /*15850*/  STS.U8 [R6+UR12+0xfb00], R2 ;  /* 0x00fb000206007988 */ /* 0x0001e2000800000c */
[----:B------:R-:W-:-:S03]  /*15860*/  IMAD.MOV.U32 R220, RZ, RZ, R36 ;  /* 0x000000ffffdc7224 */ /* 0x000fc600078e0024 */
[----:B------:R-:W2:Y:S01]  /*15870*/  LDL.LU.64 R30, [R1+0x18] ;  /* 0x00001800011e7983 */ /* 0x000ea20000300a00 */
[----:B------:R-:W-:-:S03]  /*15880*/  IMAD.MOV.U32 R247, RZ, RZ, R39 ;  /* 0x000000fffff77224 */ /* 0x000fc600078e0027 */
[----:B------:R-:W2:Y:S01]  /*15890*/  LDL.LU.64 R32, [R1+0x20] ;  /* 0x0000200001207983 */ /* 0x000ea20000300a00 */
[----:B0-----:R-:W-:-:S03]  /*158a0*/  IMAD.MOV.U32 R6, RZ, RZ, R35 ;  /* 0x000000ffff067224 */ /* 0x001fc600078e0023 */
[----:B------:R-:W2:Y:S01]  /*158b0*/  LDL.LU.64 R34, [R1+0x28] ;  /* 0x0000280001227983 */ /* 0x000ea20000300a00 */
[----:B------:R-:W-:Y:S02]  /*158c0*/  IMAD.MOV.U32 R221, RZ, RZ, R38 ;  /* 0x000000ffffdd7224 */ /* 0x000fe400078e0026 */
[----:B------:R-:W-:Y:S01]  /*158d0*/  IMAD.MOV.U32 R223, RZ, RZ, R41 ;  /* 0x000000ffffdf7224 */ /* 0x000fe200078e0029 */
[----:B------:R-:W2:Y:S01]  /*158e0*/  LDL.LU.64 R36, [R1+0x30] ;  /* 0x0000300001247983 */ /* 0x000ea20000300a00 */
[----:B------:R-:W-:Y:S02]  /*158f0*/  IMAD.MOV.U32 R222, RZ, RZ, R40 ;  /* 0x000000ffffde7224 */ /* 0x000fe400078e0028 */
[----:B------:R-:W-:Y:S01]  /*15900*/  IMAD.MOV.U32 R224, RZ, RZ, R43 ;  /* 0x000000ffffe07224 */ /* 0x000fe200078e002b */
[----:B------:R-:W2:Y:S01]  /*15910*/  LDL.LU.64 R38, [R1+0x38] ;  /* 0x0000380001267983 */ /* 0x000ea20000300a00 */
[----:B------:R-:W-:Y:S02]  /*15920*/  IMAD.MOV.U32 R248, RZ, RZ, R42 ;  /* 0x000000fffff87224 */ /* 0x000fe400078e002a */
[----:B------:R-:W-:Y:S01]  /*15930*/  IMAD.MOV.U32 R250, RZ, RZ, R45 ;  /* 0x000000fffffa7224 */ /* 0x000fe200078e002d */
[----:B------:R-:W2:Y:S01]  /*15940*/  LDL.LU.64 R40, [R1+0x40] ;  /* 0x0000400001287983 */ /* 0x000ea20000300a00 */
[----:B------:R-:W-:-:S02]  /*15950*/  IMAD.MOV.U32 R225, RZ, RZ, R44 ;  /* 0x000000ffffe17224 */ /* 0x000fc400078e002c */
        /* <DEDUP_REMOVED lines=11> */
[----:B------:R-:W-:-:S03]  /*15a10*/  IMAD.MOV.U32 R232, RZ, RZ, R52 ;  /* 0x000000ffffe87224 */ /* 0x000fc600078e0034 */
[----:B------:R-:W2:Y:S04]  /*15a20*/  LDL.LU.64 R50, [R1+0x68] ;  /* 0x0000680001327983 */ /* 0x000ea80000300a00 */
        /* <DEDUP_REMOVED lines=49> */
[----:B------:R-:W2:Y:S01]  /*15d40*/  LDL.LU.64 R150, [R1+0x1f8] ;  /* 0x0001f80001967983 */ /* 0x000ea20000300a00 */
[----:B------:R0:W-:Y:S06]  /*15d50*/  MEMBAR.ALL.CTA ;  /* 0x0000000000007992 */ /* 0x0001ec0000008000 */
[----:B0-----:R-:W0:Y:S01]  /*15d60*/  FENCE.VIEW.ASYNC.S ;  /* 0x00000000000073c6 */ /* 0x001e220000000000 */
[----:B------:R-:W-:-:S04]  /*15d70*/  USHF.L.U32 UR4, UR24, 0x7, URZ ;  /* 0x0000000718047899 */ /* 0x000fc8000800063f */
[----:B------:R-:W-:Y:S01]  /*15d80*/  ULOP3.LUT UR4, UR4, 0x200, URZ, 0xc0, !UPT ;  /* 0x0000020004047892 */ /* 0x000fe2000f8ec03f */
[----:B0-----:R-:W-:Y:S03]  /*15d90*/  BAR.SYNC.DEFER_BLOCKING 0x0 ;  /* 0x0000000000007b1d */ /* 0x001fe60000010000 */
[----:B------:R-:W-:-:S04]  /*15da0*/  ULEA.HI UR4, UR12, UR4, URZ, 0x1c ;  /* 0x000000040c047291 */ /* 0x000fc8000f8fe03f */
[----:B------:R-:W-:Y:S01]  /*15db0*/  ULOP3.LUT UR8, UR4, 0x3fff, URZ, 0xc0, !UPT ;  /* 0x00003fff04087892 */ /* 0x000fe2000f8ec03f */
[----:B------:R-:W-:Y:S02]  /*15dc0*/  UMOV UR9, 0x40000040 ;  /* 0x4000004000097882 */ /* 0x000fe40000000000 */
[----:B------:R-:W-:Y:S01]  /*15dd0*/  UMOV UR4, URZ ;  /* 0x0000003f00047c82 */ /* 0x000fe20008000000 */
[----:B--2---:R-:W-:-:S06]  /*15de0*/  WARPGROUP.ARRIVE ;  /* 0x00000000000079c5 */ /* 0x004fcc0000000000 */
[----:B------:R-:W-:Y:S01]  /*15df0*/  QGMMA.64x256x32.F32.E4M3.E4M3 R24, gdesc[UR8], R24, gsb0 ;  /* 0x03e00000081879f3 */ /* 0x000fe20008000818 */
[----:B------:R-:W-:-:S04]  /*15e00*/  UIADD3 UR8, UP0, UR8, 0x2, URZ ;  /* 0x0000000208087890 */ /* 0x000fc8000ff1e03f */
[----:B------:R-:W-:-:S03]  /*15e10*/  UIADD3.X UR5, UR4, 0x40000040, URZ, UP0, !UPT ;  /* 0x4000004004057890 */ /* 0x000fc600087fe43f */
[----:B------:R-:W-:Y:S02]  /*15e20*/  UMOV UR4, UR8 ;  /* 0x0000000800047c82 */ /* 0x000fe40008000000 */
[----:B------:R-:W-:Y:S01]  /*15e30*/  UIADD3.64 UR20, UR4, 0x2, URZ ;  /* 0x0000000204147897 */ /* 0x000fe2000fffe03f */
[----:B------:R-:W-:Y:S02]  /*15e40*/  WARPGROUP.DEPBAR.LE gsb0, 0x0 ;  /* 0x00008000000079c5 */ /* 0x000fe40000010000 */
[----:B------:R-:W-:-:S15]  /*15e50*/  WARPGROUP.ARRIVE ;  /* 0x00000000000079c5 */ /* 0x000fde0000000000 */
[----:B------:R-:W-:Y:S01]  /*15e60*/  QGMMA.64x256x32.F32.E4M3.E4M3 R24, gdesc[UR4], R24, gsb0 ;  /* 0x03e00000041879f3 */ /* 0x000fe20008000818 */
[----:B------:R-:W-:Y:S02]  /*15e70*/  UIADD3.64 UR16, UR4, 0x4, URZ ;  /* 0x0000000404107897 */ /* 0x000fe4000fffe03f */
[----:B------:R-:W-:Y:S02]  /*15e80*/  WARPGROUP.DEPBAR.LE gsb0, 0x0 ;  /* 0x00008000000079c5 */ /* 0x000fe40000010000 */
[----:B------:R-:W-:-:S15]  /*15e90*/  WARPGROUP.ARRIVE ;  /* 0x00000000000079c5 */ /* 0x000fde0000000000 */
[----:B------:R-:W-:-:S08]  /*15ea0*/  NOP ;  /* 0x0000000000007918 */ /* 0x000fd00000000000 */
[----:B------:R-:W-:Y:S03]  /*15eb0*/  QGMMA.64x256x32.F32.E4M3.E4M3 R24, gdesc[UR20], R24, gsb0 ;  /* 0x03e00000141879f3 */ /* 0x000fe60008000818 */
[----:B------:R-:W-:Y:S02]  /*15ec0*/  WARPGROUP.DEPBAR.LE gsb0, 0x0 ;  /* 0x00008000000079c5 */ /* 0x000fe40000010000 */
[----:B------:R-:W-:-:S15]  /*15ed0*/  WARPGROUP.ARRIVE ;  /* 0x00000000000079c5 */ /* 0x000fde0000000000 */
[----:B------:R-:W-:-:S08]  /*15ee0*/  NOP ;  /* 0x0000000000007918 */ /* 0x000fd00000000000 */
[----:B------:R-:W-:Y:S01]  /*15ef0*/  QGMMA.64x256x32.F32.E4M3.E4M3 R24, gdesc[UR16], R24, gsb0 ;  /* 0x03e00000101879f3 */ /* 0x000fe20008000818 */
[----:B------:R-:W-:Y:S02]  /*15f00*/  VIADD R16, R16, 0x1 ;  /* 0x0000000110107836 */ /* 0x000fe40000000000 */
[----:B------:R-:W-:Y:S02]  /*15f10*/  WARPGROUP.DEPBAR.LE gsb0, 0x0 ;  /* 0x00008000000079c5 */ /* 0x000fe40000010000 */
[----:B------:R-:W-:Y:S04]  /*15f20*/  STL.64 [R1], R24 ;  /* 0x0000001801007387 */ /* 0x000fe80000100a00 */
        /* <DEDUP_REMOVED lines=62> */
[----:B------:R0:W-:Y:S04]  /*16310*/  STL.64 [R1+0x1f8], R150 ;  /* 0x0001f89601007387 */ /* 0x0001e80000100a00 */
[----:B0-----:R-:W2:Y:S04]  /*16320*/  LDL.LU.64 R150, [R1+0xc58] ;  /* 0x000c580001967983 */ /* 0x001ea80000300a00 */
        /* <DEDUP_REMOVED lines=63> */
[----:B------:R-:W3:Y:S04]  /*16720*/  LDL R2, [R1+0xa0c] ;  /* 0x000a0c0001027983 */ /* 0x000ee80000100800 */
[----:B------:R0:W-:Y:S04]  /*16730*/  STL [R1+0x200], R16 ;  /* 0x0002001001007387 */ /* 0x0001e80000100800 */
[----:B------:R-:W4:Y:S01]  /*16740*/  LDL.LU R217, [R1+0x9e0] ;  /* 0x0009e00001d97983 */ /* 0x000f220000300800 */
[----:B---3--:R-:W-:-:S02]  /*16750*/  ISETP.NE.U32.AND P0, PT, R16, R2, PT ;  /* 0x000000021000720c */ /* 0x008fc40003f05070 */
[----:B0-----:R-:W0:Y:S02]  /*16760*/  LDC R16, c[0x0][0x238] ;  /* 0x00008e00ff107b82 */ /* 0x001e240000000800 */
[----:B0-----:R-:W-:-:S05]  /*16770*/  IMAD.SHL.U32 R16, R16, 0x80, RZ ;  /* 0x0000008010107824 */ /* 0x001fca00078e00ff */
[----:B----4-:R-:W-:-:S05]  /*16780*/  IADD3 R217, P3, R16, R217, RZ ;  /* 0x000000d910d97210 */ /* 0x010fca0007f7e0ff */
[----:B------:R0:W-:Y:S04]  /*16790*/  STL [R1+0x9e0], R217 ;  /* 0x0009e0d901007387 */ /* 0x0001e80000100800 */
[----:B0-----:R-:W3:Y:S02]  /*167a0*/  LDL.LU R217, [R1+0x9d8] ;  /* 0x0009d80001d97983 */ /* 0x001ee40000300800 */
[----:B---3--:R-:W-:-:S05]  /*167b0*/  IADD3 R217, P4, R16, R217, RZ ;  /* 0x000000d910d97210 */ /* 0x008fca0007f9e0ff */
[----:B------:R0:W-:Y:S04]  /*167c0*/  STL [R1+0x9d8], R217 ;  /* 0x0009d8d901007387 */ /* 0x0001e80000100800 */
[----:B0-----:R-:W3:Y:S01]  /*167d0*/  LDL.LU R217, [R1+0x9d0] ;  /* 0x0009d00001d97983 */ /* 0x001ee20000300800 */
[C---:B------:R-:W-:Y:S02]  /*167e0*/  IADD3 R5, P6, R16.reuse, R5, RZ ;  /* 0x0000000510057210 */ /* 0x040fe40007fde0ff */
[C---:B------:R-:W-:Y:S02]  /*167f0*/  IADD3 R4, P1, R16.reuse, R4, RZ ;  /* 0x0000000410047210 */ /* 0x040fe40007f3e0ff */
[----:B---3--:R-:W-:-:S05]  /*16800*/  IADD3 R217, P5, R16, R217, RZ ;  /* 0x000000d910d97210 */ /* 0x008fca0007fbe0ff */
[----:B------:R-:W-:Y:S04]  /*16810*/  STL [R1+0x9d0], R217 ;  /* 0x0009d0d901007387 */ /* 0x000fe80000100800 */
[----:B------:R0:W-:Y:S04]  /*16820*/  STL [R1+0x9c8], R5 ;  /* 0x0009c80501007387 */ /* 0x0001e80000100800 */
[----:B0-----:R-:W3:Y:S04]  /*16830*/  LDL.LU R5, [R1+0xa5c] ;  /* 0x000a5c0001057983 */ /* 0x001ee80000300800 */
[----:B------:R0:W-:Y:S04]  /*16840*/  STL [R1+0x9c0], R4 ;  /* 0x0009c00401007387 */ /* 0x0001e80000100800 */
[----:B------:R-:W4:Y:S01]  /*16850*/  LDL.LU R217, [R1+0x9b8] ;  /* 0x0009b80001d97983 */ /* 0x000f220000300800 */
[----:B------:R-:W-:-:S02]  /*16860*/  IADD3 R12, P2, R16, R12, RZ ;  /* 0x0000000c100c7210 */ /* 0x000fc40007f5e0ff */
[----:B0-----:R-:W-:-:S05]  /*16870*/  SHF.R.S32.HI R4, RZ, 0x1f, R16 ;  /* 0x0000001fff047819 */ /* 0x001fca0000011410 */
[----:B---3--:R-:W-:Y:S01]  /*16880*/  IMAD.X R5, R4, 0x1, R5, P2 ;  /* 0x0000000104057824 */ /* 0x008fe200010e0605 */
[----:B----4-:R-:W-:-:S05]  /*16890*/  IADD3 R217, P2, R16, R217, RZ ;  /* 0x000000d910d97210 */ /* 0x010fca0007f5e0ff */
[----:B------:R0:W-:Y:S04]  /*168a0*/  STL [R1+0x9b8], R217 ;  /* 0x0009b8d901007387 */ /* 0x0001e80000100800 */
[----:B0-----:R-:W3:Y:S02]  /*168b0*/  LDL.LU R217, [R1+0x9dc] ;  /* 0x0009dc0001d97983 */ /* 0x001ee40000300800 */
[----:B---3--:R-:W-:-:S05]  /*168c0*/  IMAD.X R217, R4, 0x1, R217, P3 ;  /* 0x0000000104d97824 */ /* 0x008fca00018e06d9 */
[----:B------:R0:W-:Y:S04]  /*168d0*/  STL [R1+0x9dc], R217 ;  /* 0x0009dcd901007387 */ /* 0x0001e80000100800 */
[----:B0-----:R-:W3:Y:S02]  /*168e0*/  LDL.LU R217, [R1+0x9b0] ;  /* 0x0009b00001d97983 */ /* 0x001ee40000300800 */
[----:B---3--:R-:W-:-:S05]  /*168f0*/  IADD3 R217, P3, R16, R217, RZ ;  /* 0x000000d910d97210 */ /* 0x008fca0007f7e0ff */
        /* <DEDUP_REMOVED lines=477> */
[----:B------:R0:W-:Y:S02]  /*186d0*/  STL [R1+0x75c], R217 ;  /* 0x00075cd901007387 */ /* 0x0001e40000100800 */
[----:B0-----:R-:W-:Y:S02]  /*186e0*/  IMAD.MOV.U32 R217, RZ, RZ, R218 ;  /* 0x000000ffffd97224 */ /* 0x001fe400078e00da */
[----:B------:R-:W-:Y:S02]  /*186f0*/  IMAD.MOV.U32 R218, RZ, RZ, R219 ;  /* 0x000000ffffda7224 */ /* 0x000fe400078e00db */
[----:B------:R-:W-:Y:S02]  /*18700*/  IMAD.MOV.U32 R219, RZ, RZ, R220 ;  /* 0x000000ffffdb7224 */ /* 0x000fe400078e00dc */
[----:B------:R-:W-:Y:S02]  /*18710*/  IMAD.MOV.U32 R220, RZ, RZ, R221 ;  /* 0x000000ffffdc7224 */ /* 0x000fe400078e00dd */
[----:B------:R-:W-:-:S02]  /*18720*/  IMAD.MOV.U32 R221, RZ, RZ, R222 ;  /* 0x000000ffffdd7224 */ /* 0x000fc400078e00de */
[----:B------:R-:W-:Y:S02]  /*18730*/  IMAD.MOV.U32 R222, RZ, RZ, R223 ;  /* 0x000000ffffde7224 */ /* 0x000fe400078e00df */
[----:B------:R-:W-:Y:S02]  /*18740*/  IMAD.MOV.U32 R223, RZ, RZ, R224 ;  /* 0x000000ffffdf7224 */ /* 0x000fe400078e00e0 */
        /* <DEDUP_REMOVED lines=9> */
[----:B------:R-:W-:Y:S01]  /*187e0*/  IMAD.MOV.U32 R233, RZ, RZ, R234 ;  /* 0x000000ffffe97224 */ /* 0x000fe200078e00ea */
[----:B------:R-:W-:Y:S01]  /*187f0*/  IADD3 R217, P5, R16, R217, RZ ;  /* 0x000000d910d97210 */ /* 0x000fe20007fbe0ff */
[----:B------:R-:W-:-:S02]  /*18800*/  IMAD.MOV.U32 R234, RZ, RZ, R235 ;  /* 0x000000ffffea7224 */ /* 0x000fc400078e00eb */
[----:B------:R-:W-:Y:S02]  /*18810*/  IMAD.MOV.U32 R235, RZ, RZ, R236 ;  /* 0x000000ffffeb7224 */ /* 0x000fe400078e00ec */
[----:B------:R-:W-:Y:S02]  /*18820*/  IMAD.MOV.U32 R236, RZ, RZ, R239 ;  /* 0x000000ffffec7224 */ /* 0x000fe400078e00ef */
[----:B------:R-:W-:Y:S02]  /*18830*/  IMAD.MOV.U32 R239, RZ, RZ, R242 ;  /* 0x000000ffffef7224 */ /* 0x000fe400078e00f2 */
[----:B------:R-:W-:Y:S02]  /*18840*/  IMAD.MOV.U32 R242, RZ, RZ, R246 ;  /* 0x000000fffff27224 */ /* 0x000fe400078e00f6 */
[----:B------:R-:W3:Y:S04]  /*18850*/  LDL.LU R246, [R1+0x238] ;  /* 0x0002380001f67983 */ /* 0x000ee80000300800 */
[----:B------:R0:W-:Y:S04]  /*18860*/  STL [R1+0x730], R217 ;  /* 0x000730d901007387 */ /* 0x0001e80000100800 */
[----:B0-----:R-:W4:Y:S02]  /*18870*/  LDL.LU R217, [R1+0x754] ;  /* 0x0007540001d97983 */ /* 0x001f240000300800 */
[----:B----4-:R-:W-:-:S05]  /*18880*/  IMAD.X R217, R4, 0x1, R217, P6 ;  /* 0x0000000104d97824 */ /* 0x010fca00030e06d9 */
[----:B------:R0:W-:Y:S04]  /*18890*/  STL [R1+0x754], R217 ;  /* 0x000754d901007387 */ /* 0x0001e80000100800 */
[----:B0-----:R-:W4:Y:S02]  /*188a0*/  LDL.LU R217, [R1+0x728] ;  /* 0x0007280001d97983 */ /* 0x001f240000300800 */
[----:B----4-:R-:W-:-:S05]  /*188b0*/  IADD3 R217, P6, R16, R217, RZ ;  /* 0x000000d910d97210 */ /* 0x010fca0007fde0ff */
        /* <DEDUP_REMOVED lines=33> */
[----:B------:R-:W-:Y:S01]  /*18ad0*/  IMAD.MOV.U32 R234, RZ, RZ, R235 ;  /* 0x000000ffffea7224 */ /* 0x000fe200078e00eb */
[----:B------:R-:W-:Y:S01]  /*18ae0*/  IADD3 R217, P3, R16, R217, RZ ;  /* 0x000000d910d97210 */ /* 0x000fe20007f7e0ff */
[----:B------:R-:W-:Y:S02]  /*18af0*/  IMAD.MOV.U32 R235, RZ, RZ, R236 ;  /* 0x000000ffffeb7224 */ /* 0x000fe400078e00ec */
[----:B------:R-:W-:Y:S02]  /*18b00*/  IMAD.MOV.U32 R236, RZ, RZ, R239 ;  /* 0x000000ffffec7224 */ /* 0x000fe400078e00ef */
[----:B------:R-:W-:Y:S02]  /*18b10*/  IMAD.MOV.U32 R239, RZ, RZ, R242 ;  /* 0x000000ffffef7224 */ /* 0x000fe400078e00f2 */
[----:B---3--:R-:W-:Y:S02]  /*18b20*/  IMAD.MOV.U32 R242, RZ, RZ, R246 ;  /* 0x000000fffff27224 */ /* 0x008fe400078e00f6 */
[----:B------:R-:W-:-:S02]  /*18b30*/  IMAD.MOV.U32 R246, RZ, RZ, R249 ;  /* 0x000000fffff67224 */ /* 0x000fc400078e00f9 */
        /* <DEDUP_REMOVED lines=222> */
[----:B----4-:R-:W-:-:S05]  /*19920*/  IADD3 R217, P4, R217, UR13, RZ ;  /* 0x0000000dd9d97c10 */ /* 0x010fca000ff9e0ff */
        /* <DEDUP_REMOVED lines=32> */
[----:B----4-:R-:W-:-:S05]  /*19b30*/  IADD3.X R217, R217, UR25, RZ, P4, !PT ;  /* 0x00000019d9d97c10 */ /* 0x010fca000a7fe4ff */
        /* <DEDUP_REMOVED lines=250> */
[----:B------:R-:W-:Y:S01]  /*1aae0*/  IMAD.MOV.U32 R242, RZ, RZ, R246 ;  /* 0x000000fffff27224 */ /* 0x000fe200078e00f6 */
[----:B------:R-:W-:Y:S01]  /*1aaf0*/  IADD3 R217, P6, R217, UR13, RZ ;  /* 0x0000000dd9d97c10 */ /* 0x000fe2000ffde0ff */
[----:B---3--:R-:W-:-:S02]  /*1ab00*/  IMAD.MOV.U32 R246, RZ, RZ, R249 ;  /* 0x000000fffff67224 */ /* 0x008fc400078e00f9 */
[----:B------:R-:W-:Y:S02]  /*1ab10*/  IMAD.MOV.U32 R249, RZ, RZ, R252 ;  /* 0x000000fffff97224 */ /* 0x000fe400078e00fc */
[----:B------:R-:W-:Y:S02]  /*1ab20*/  IMAD.MOV.U32 R252, RZ, RZ, R237 ;  /* 0x000000fffffc7224 */ /* 0x000fe400078e00ed */
[----:B------:R-:W3:Y:S04]  /*1ab30*/  LDL.LU R237, [R1+0xa58] ;  /* 0x000a580001ed7983 */ /* 0x000ee80000300800 */
        /* <DEDUP_REMOVED lines=45> */
[----:B------:R-:W-:-:S02]  /*1ae10*/  IMAD.MOV.U32 R246, RZ, RZ, R249 ;  /* 0x000000fffff67224 */ /* 0x000fc400078e00f9 */
[----:B------:R-:W-:Y:S02]  /*1ae20*/  IMAD.MOV.U32 R249, RZ, RZ, R252 ;  /* 0x000000fffff97224 */ /* 0x000fe400078e00fc */
[----:B------:R-:W-:Y:S02]  /*1ae30*/  IMAD.MOV.U32 R252, RZ, RZ, R6 ;  /* 0x000000fffffc7224 */ /* 0x000fe400078e0006 */
[----:B------:R-:W4:Y:S04]  /*1ae40*/  LDL.LU R6, [R1+0x220] ;  /* 0x0002200001067983 */ /* 0x000f280000300800 */
[----:B------:R0:W-:Y:S04]  /*1ae50*/  STL [R1+0x480], R217 ;  /* 0x000480d901007387 */ /* 0x0001e80000100800 */
[----:B0-----:R-:W2:Y:S02]  /*1ae60*/  LDL.LU R217, [R1+0x4a4] ;  /* 0x0004a40001d97983 */ /* 0x001ea40000300800 */
[----:B--2---:R-:W-:-:S05]  /*1ae70*/  IADD3.X R217, R217, UR25, RZ, P5, !PT ;  /* 0x00000019d9d97c10 */ /* 0x004fca000affe4ff */
[----:B------:R0:W-:Y:S04]  /*1ae80*/  STL [R1+0x4a4], R217 ;  /* 0x0004a4d901007387 */ /* 0x0001e80000100800 */
[----:B0-----:R-:W2:Y:S02]  /*1ae90*/  LDL.LU R217, [R1+0x478] ;  /* 0x0004780001d97983 */ /* 0x001ea40000300800 */
[----:B--2---:R-:W-:-:S05]  /*1aea0*/  IADD3 R217, P5, R217, UR13, RZ ;  /* 0x0000000dd9d97c10 */ /* 0x004fca000ffbe0ff */
        /* <DEDUP_REMOVED lines=296> */
[----:B--2---:R-:W-:Y:S02]  /*1c130*/  IADD3.X R217, R217, UR25, RZ, P1, !PT ;  /* 0x00000019d9d97c10 */ /* 0x004fe40008ffe4ff */
[----:B------:R-:W-:-:S03]  /*1c140*/  IADD3 R243, P1, R243, UR13, RZ ;  /* 0x0000000df3f37c10 */ /* 0x000fc6000ff3e0ff */
[----:B------:R-:W-:Y:S04]  /*1c150*/  STL [R1+0x314], R217 ;  /* 0x000314d901007387 */ /* 0x000fe80000100800 */
[----:B------:R0:W-:Y:S04]  /*1c160*/  STL [R1+0x2e8], R243 ;  /* 0x0002e8f301007387 */ /* 0x0001e80000100800 */
[----:B0-----:R-:W2:Y:S04]  /*1c170*/  LDL.LU R243, [R1+0xa54] ;  /* 0x000a540001f37983 */ /* 0x001ea80000300800 */
[----:B------:R-:W3:Y:S02]  /*1c180*/  LDL.LU R217, [R1+0x30c] ;  /* 0x00030c0001d97983 */ /* 0x000ee40000300800 */
[----:B---3--:R-:W-:-:S05]  /*1c190*/  IADD3.X R217, R217, UR25, RZ, P2, !PT ;  /* 0x00000019d9d97c10 */ /* 0x008fca00097fe4ff */
[----:B------:R0:W-:Y:S04]  /*1c1a0*/  STL [R1+0x30c], R217 ;  /* 0x00030cd901007387 */ /* 0x0001e80000100800 */
[----:B0-----:R-:W3:Y:S01]  /*1c1b0*/  LDL.LU R217, [R1+0x2e0] ;  /* 0x0002e00001d97983 */ /* 0x001ee20000300800 */
[----:B------:R-:W-:Y:S02]  /*1c1c0*/  IADD3.X R237, R237, UR25, RZ, P3, !PT ;  /* 0x00000019eded7c10 */ /* 0x000fe40009ffe4ff */
[----:B---3--:R-:W-:-:S05]  /*1c1d0*/  IADD3 R217, P2, R217, UR13, RZ ;  /* 0x0000000dd9d97c10 */ /* 0x008fca000ff5e0ff */
[----:B------:R-:W-:Y:S04]  /*1c1e0*/  STL [R1+0x2e0], R217 ;  /* 0x0002e0d901007387 */ /* 0x000fe80000100800 */
[----:B------:R0:W-:Y:S04]  /*1c1f0*/  STL [R1+0x304], R237 ;  /* 0x000304ed01007387 */ /* 0x0001e80000100800 */
[----:B0-----:R-:W3:Y:S04]  /*1c200*/  LDL.LU R237, [R1+0xa50] ;  /* 0x000a500001ed7983 */ /* 0x001ee80000300800 */
[----:B------:R-:W4:Y:S02]  /*1c210*/  LDL.LU R217, [R1+0x2d8] ;  /* 0x0002d80001d97983 */ /* 0x000f240000300800 */
        /* <DEDUP_REMOVED lines=9> */
[----:B----4-:R-:W-:Y:S02]  /*1c2b0*/  IADD3.X R217, R217, UR25, RZ, P5, !PT ;  /* 0x00000019d9d97c10 */ /* 0x010fe4000affe4ff */
[----:B------:R-:W-:-:S03]  /*1c2c0*/  IADD3 R241, P5, R241, UR13, RZ ;  /* 0x0000000df1f17c10 */ /* 0x000fc6000ffbe0ff */
[----:B------:R-:W-:Y:S04]  /*1c2d0*/  STL [R1+0x2f4], R217 ;  /* 0x0002f4d901007387 */ /* 0x000fe80000100800 */
[----:B------:R0:W-:Y:S04]  /*1c2e0*/  STL [R1+0x2c8], R241 ;  /* 0x0002c8f101007387 */ /* 0x0001e80000100800 */
[----:B0-----:R-:W4:Y:S04]  /*1c2f0*/  LDL.LU R241, [R1+0xa4c] ;  /* 0x000a4c0001f17983 */ /* 0x001f280000300800 */
[----:B------:R-:W2:Y:S02]  /*1c300*/  LDL.LU R217, [R1+0x2ec] ;  /* 0x0002ec0001d97983 */ /* 0x000ea40000300800 */
[----:B--2---:R-:W-:-:S05]  /*1c310*/  IADD3.X R217, R217, UR25, RZ, P6, !PT ;  /* 0x00000019d9d97c10 */ /* 0x004fca000b7fe4ff */
[----:B------:R0:W-:Y:S04]  /*1c320*/  STL [R1+0x2ec], R217 ;  /* 0x0002ecd901007387 */ /* 0x0001e80000100800 */
[----:B0-----:R-:W2:Y:S01]  /*1c330*/  LDL.LU R217, [R1+0x2c0] ;  /* 0x0002c00001d97983 */ /* 0x001ea20000300800 */
[----:B------:R-:W-:Y:S02]  /*1c340*/  IADD3.X R238, R238, UR25, RZ, P1, !PT ;  /* 0x00000019eeee7c10 */ /* 0x000fe40008ffe4ff */
[----:B--2---:R-:W-:-:S05]  /*1c350*/  IADD3 R217, P6, R217, UR13, RZ ;  /* 0x0000000dd9d97c10 */ /* 0x004fca000ffde0ff */
[----:B------:R-:W-:Y:S04]  /*1c360*/  STL [R1+0x2c0], R217 ;  /* 0x0002c0d901007387 */ /* 0x000fe80000100800 */
[----:B------:R0:W-:Y:S04]  /*1c370*/  STL [R1+0x2e4], R238 ;  /* 0x0002e4ee01007387 */ /* 0x0001e80000100800 */
[----:B0-----:R-:W2:Y:S04]  /*1c380*/  LDL.LU R238, [R1+0xa48] ;  /* 0x000a480001ee7983 */ /* 0x001ea80000300800 */
[----:B------:R-:W3:Y:S02]  /*1c390*/  LDL.LU R217, [R1+0x2b8] ;  /* 0x0002b80001d97983 */ /* 0x000ee40000300800 */
[----:B---3--:R-:W-:-:S05]  /*1c3a0*/  IADD3 R217, P1, R217, UR13, RZ ;  /* 0x0000000dd9d97c10 */ /* 0x008fca000ff3e0ff */
[----:B------:R0:W-:Y:S04]  /*1c3b0*/  STL [R1+0x2b8], R217 ;  /* 0x0002b8d901007387 */ /* 0x0001e80000100800 */
[----:B0-----:R-:W3:Y:S02]  /*1c3c0*/  LDL.LU R217, [R1+0x2dc] ;  /* 0x0002dc0001d97983 */ /* 0x001ee40000300800 */
[----:B---3--:R-:W-:-:S05]  /*1c3d0*/  IADD3.X R217, R217, UR25, RZ, P2, !PT ;  /* 0x00000019d9d97c10 */ /* 0x008fca00097fe4ff */
[----:B------:R0:W-:Y:S04]  /*1c3e0*/  STL [R1+0x2dc], R217 ;  /* 0x0002dcd901007387 */ /* 0x0001e80000100800 */
[----:B0-----:R-:W3:Y:S02]  /*1c3f0*/  LDL.LU R217, [R1+0x2b0] ;  /* 0x0002b00001d97983 */ /* 0x001ee40000300800 */
[----:B---3--:R-:W-:-:S05]  /*1c400*/  IADD3 R217, P2, R217, UR13, RZ ;  /* 0x0000000dd9d97c10 */ /* 0x008fca000ff5e0ff */
[----:B------:R0:W-:Y:S04]  /*1c410*/  STL [R1+0x2b0], R217 ;  /* 0x0002b0d901007387 */ /* 0x0001e80000100800 */
[----:B0-----:R-:W3:Y:S02]  /*1c420*/  LDL.LU R217, [R1+0x2d4] ;  /* 0x0002d40001d97983 */ /* 0x001ee40000300800 */
[----:B---3--:R-:W-:Y:S02]  /*1c430*/  IADD3.X R217, R217, UR25, RZ, P3, !PT ;  /* 0x00000019d9d97c10 */ /* 0x008fe40009ffe4ff */
[----:B------:R-:W-:-:S03]  /*1c440*/  IADD3 R3, P3, R3, UR13, RZ ;  /* 0x0000000d03037c10 */ /* 0x000fc6000ff7e0ff */
[----:B------:R-:W-:Y:S04]  /*1c450*/  STL [R1+0x2d4], R217 ;  /* 0x0002d4d901007387 */ /* 0x000fe80000100800 */
[----:B------:R0:W-:Y:S04]  /*1c460*/  STL [R1+0x2a8], R3 ;  /* 0x0002a80301007387 */ /* 0x0001e80000100800 */
[----:B0-----:R-:W3:Y:S04]  /*1c470*/  LDL.LU R3, [R1+0xa44] ;  /* 0x000a440001037983 */ /* 0x001ee80000300800 */
[----:B------:R-:W4:Y:S02]  /*1c480*/  LDL.LU R217, [R1+0x2cc] ;  /* 0x0002cc0001d97983 */ /* 0x000f240000300800 */
[----:B----4-:R-:W-:-:S05]  /*1c490*/  IADD3.X R217, R217, UR25, RZ, P4, !PT ;  /* 0x00000019d9d97c10 */ /* 0x010fca000a7fe4ff */
[----:B------:R0:W-:Y:S04]  /*1c4a0*/  STL [R1+0x2cc], R217 ;  /* 0x0002ccd901007387 */ /* 0x0001e80000100800 */
[----:B0-----:R-:W4:Y:S01]  /*1c4b0*/  LDL.LU R217, [R1+0x2a0] ;  /* 0x0002a00001d97983 */ /* 0x001f220000300800 */
[----:B------:R-:W-:Y:S02]  /*1c4c0*/  IADD3.X R245, R245, UR25, RZ, P5, !PT ;  /* 0x00000019f5f57c10 */ /* 0x000fe4000affe4ff */
[----:B----4-:R-:W-:-:S05]  /*1c4d0*/  IADD3 R217, P4, R217, UR13, RZ ;  /* 0x0000000dd9d97c10 */ /* 0x010fca000ff9e0ff */
[----:B------:R-:W-:Y:S04]  /*1c4e0*/  STL [R1+0x2a0], R217 ;  /* 0x0002a0d901007387 */ /* 0x000fe80000100800 */
[----:B------:R0:W-:Y:S04]  /*1c4f0*/  STL [R1+0x2c4], R245 ;  /* 0x0002c4f501007387 */ /* 0x0001e80000100800 */
[----:B0-----:R-:W4:Y:S04]  /*1c500*/  LDL.LU R245, [R1+0xa40] ;  /* 0x000a400001f57983 */ /* 0x001f280000300800 */
[----:B------:R-:W2:Y:S01]  /*1c510*/  LDL.LU R217, [R1+0x298] ;  /* 0x0002980001d97983 */ /* 0x000ea20000300800 */
[----:B------:R-:W-:Y:S01]  /*1c520*/  UIADD3.64 UR8, UR4, 0x3fe, URZ ;  /* 0x000003fe04087897 */ /* 0x000fe2000fffe03f */
[----:B------:R-:W-:-:S08]  /*1c530*/  WARPGROUP.ARRIVE ;  /* 0x00000000000079c5 */ /* 0x000fd00000000000 */
[----:B------:R-:W-:Y:S01]  /*1c540*/  QGMMA.64x256x32.F32.E4M3.E4M3 R24, gdesc[UR8], R24, gsb0 ;  /* 0x03e00000081879f3 */ /* 0x000fe20008000818 */
[----:B--2---:R-:W-:-:S05]  /*1c550*/  IADD3 R217, P5, R217, UR13, RZ ;  /* 0x0000000dd9d97c10 */ /* 0x004fca000ffbe0ff */
[----:B------:R0:W-:Y:S04]  /*1c560*/  STL [R1+0x298], R217 ;  /* 0x000298d901007387 */ /* 0x0001e80000100800 */
[----:B0-----:R-:W2:Y:S01]  /*1c570*/  LDL.LU R217, [R1+0x2bc] ;  /* 0x0002bc0001d97983 */ /* 0x001ea20000300800 */
[----:B------:R-:W-:Y:S01]  /*1c580*/  UIADD3.64 UR28, UR4, 0x400, URZ ;  /* 0x00000400041c7897 */ /* 0x000fe2000fffe03f */
[----:B------:R-:W-:Y:S02]  /*1c590*/  WARPGROUP.DEPBAR.LE gsb0, 0x0 ;  /* 0x00008000000079c5 */ /* 0x000fe40000010000 */
[----:B------:R-:W-:Y:S01]  /*1c5a0*/  WARPGROUP.ARRIVE ;  /* 0x00000000000079c5 */ /* 0x000fe20000000000 */
[----:B------:R-:W-:Y:S01]  /*1c5b0*/  UMOV UR30, UR6 ;  /* 0x00000006001e7c82 */ /* 0x000fe20008000000 */
[----:B------:R-:W-:-:S12]  /*1c5c0*/  UMOV UR31, UR7 ;  /* 0x00000007001f7c82 */ /* 0x000fd80008000000 */
[----:B------:R-:W-:Y:S01]  /*1c5d0*/  QGMMA.64x256x32.F32.E4M3.E4M3 R24, gdesc[UR28], R24, gsb0 ;  /* 0x03e000001c1879f3 */ /* 0x000fe20008000818 */
[----:B------:R-:W-:Y:S01]  /*1c5e0*/  UIADD3.64 UR20, UR4, 0x402, URZ ;  /* 0x0000040204147897 */ /* 0x000fe2000fffe03f */
[----:B--2---:R-:W-:Y:S02]  /*1c5f0*/  IADD3.X R217, R217, UR25, RZ, P6, !PT ;  /* 0x00000019d9d97c10 */ /* 0x004fe4000b7fe4ff */
[----:B------:R-:W-:-:S03]  /*1c600*/  IADD3 R238, P6, R238, UR13, RZ ;  /* 0x0000000deeee7c10 */ /* 0x000fc6000ffde0ff */
[----:B------:R-:W-:Y:S04]  /*1c610*/  STL [R1+0x2bc], R217 ;  /* 0x0002bcd901007387 */ /* 0x000fe80000100800 */
[----:B------:R0:W-:Y:S04]  /*1c620*/  STL [R1+0x290], R238 ;  /* 0x000290ee01007387 */ /* 0x0001e80000100800 */
[----:B0-----:R-:W2:Y:S04]  /*1c630*/  LDL.LU R238, [R1+0xa3c] ;  /* 0x000a3c0001ee7983 */ /* 0x001ea80000300800 */
[----:B------:R-:W4:Y:S01]  /*1c640*/  LDL.LU R217, [R1+0x2b4] ;  /* 0x0002b40001d97983 */ /* 0x000f220000300800 */
[----:B------:R-:W-:-:S02]  /*1c650*/  WARPGROUP.DEPBAR.LE gsb0, 0x0 ;  /* 0x00008000000079c5 */ /* 0x000fc40000010000 */
[----:B------:R-:W-:-:S06]  /*1c660*/  WARPGROUP.ARRIVE ;  /* 0x00000000000079c5 */ /* 0x000fcc0000000000 */
[----:B------:R-:W-:Y:S01]  /*1c670*/  QGMMA.64x256x32.F32.E4M3.E4M3 R24, gdesc[UR20], R24, gsb0 ;  /* 0x03e00000141879f3 */ /* 0x000fe20008000818 */
[----:B------:R-:W-:Y:S01]  /*1c680*/  UIADD3.64 UR16, UR4, 0x404, URZ ;  /* 0x0000040404107897 */ /* 0x000fe2000fffe03f */
[----:B---3--:R-:W-:Y:S02]  /*1c690*/  IADD3.X R3, R3, UR25, RZ, P2, !PT ;  /* 0x0000001903037c10 */ /* 0x008fe400097fe4ff */
[----:B------:R-:W-:Y:S02]  /*1c6a0*/  IADD3 R218, P2, R218, UR13, RZ ;  /* 0x0000000ddada7c10 */ /* 0x000fe4000ff5e0ff */
[----:B------:R-:W-:Y:S02]  /*1c6b0*/  IADD3.X R219, R219, UR25, RZ, P3, !PT ;  /* 0x00000019dbdb7c10 */ /* 0x000fe40009ffe4ff */
[----:B------:R-:W-:Y:S02]  /*1c6c0*/  IADD3 R220, P3, R220, UR13, RZ ;  /* 0x0000000ddcdc7c10 */ /* 0x000fe4000ff7e0ff */
[----:B------:R-:W-:-:S02]  /*1c6d0*/  IADD3.X R221, R221, UR25, RZ, P4, !PT ;  /* 0x00000019dddd7c10 */ /* 0x000fc4000a7fe4ff */
[----:B------:R-:W-:Y:S02]  /*1c6e0*/  IADD3 R222, P4, R222, UR13, RZ ;  /* 0x0000000ddede7c10 */ /* 0x000fe4000ff9e0ff */
[----:B------:R-:W-:Y:S02]  /*1c6f0*/  IADD3.X R223, R223, UR25, RZ, P5, !PT ;  /* 0x00000019dfdf7c10 */ /* 0x000fe4000affe4ff */
[----:B----4-:R-:W-:Y:S02]  /*1c700*/  IADD3.X R217, R217, UR25, RZ, P1, !PT ;  /* 0x00000019d9d97c10 */ /* 0x010fe40008ffe4ff */
[----:B------:R-:W-:-:S03]  /*1c710*/  IADD3 R244, P1, R244, UR13, RZ ;  /* 0x0000000df4f47c10 */ /* 0x000fc6000ff3e0ff */
[----:B------:R-:W-:Y:S04]  /*1c720*/  STL [R1+0x2b4], R217 ;  /* 0x0002b4d901007387 */ /* 0x000fe80000100800 */
[----:B------:R0:W-:Y:S04]  /*1c730*/  STL [R1+0x288], R244 ;  /* 0x000288f401007387 */ /* 0x0001e80000100800 */
[----:B0-----:R-:W3:Y:S01]  /*1c740*/  LDL.LU R244, [R1+0xa38] ;  /* 0x000a380001f47983 */ /* 0x001ee20000300800 */
[----:B------:R-:W-:Y:S02]  /*1c750*/  WARPGROUP.DEPBAR.LE gsb0, 0x0 ;  /* 0x00008000000079c5 */ /* 0x000fe40000010000 */
[----:B------:R-:W-:-:S06]  /*1c760*/  WARPGROUP.ARRIVE ;  /* 0x00000000000079c5 */ /* 0x000fcc0000000000 */
[----:B------:R-:W-:Y:S01]  /*1c770*/  QGMMA.64x256x32.F32.E4M3.E4M3 R24, gdesc[UR16], R24, gsb0 ;  /* 0x03e00000101879f3 */ /* 0x000fe20008000818 */
[----:B------:R0:W-:Y:S01]  /*1c780*/  STL [R1+0x2ac], R3 ;  /* 0x0002ac0301007387 */ /* 0x0001e20000100800 */
[----:B------:R-:W-:Y:S02]  /*1c790*/  IADD3 R224, P5, R224, UR13, RZ ;  /* 0x0000000de0e07c10 */ /* 0x000fe4000ffbe0ff */
[----:B------:R-:W-:Y:S02]  /*1c7a0*/  IADD3.X R225, R225, UR25, RZ, P6, !PT ;  /* 0x00000019e1e17c10 */ /* 0x000fe4000b7fe4ff */
[----:B------:R-:W-:Y:S02]  /*1c7b0*/  IADD3 R226, P6, R226, UR13, RZ ;  /* 0x0000000de2e27c10 */ /* 0x000fe4000ffde0ff */
[----:B------:R-:W-:Y:S01]  /*1c7c0*/  IADD3.X R227, R227, UR25, RZ, P1, !PT ;  /* 0x00000019e3e37c10 */ /* 0x000fe20008ffe4ff */
[----:B0-----:R0:W5:Y:S04]  /*1c7d0*/  LDL.LU R3, [R1+0xa34] ;  /* 0x000a340001037983 */ /* 0x0011680000300800 */
[----:B------:R0:W-:Y:S04]  /*1c7e0*/  STL [R1+0x280], R218 ;  /* 0x000280da01007387 */ /* 0x0001e80000100800 */
[----:B------:R0:W-:Y:S04]  /*1c7f0*/  STL [R1+0x2a4], R219 ;  /* 0x0002a4db01007387 */ /* 0x0001e80000100800 */
[----:B------:R0:W-:Y:S04]  /*1c800*/  STL [R1+0x278], R220 ;  /* 0x000278dc01007387 */ /* 0x0001e80000100800 */
[----:B------:R0:W-:Y:S04]  /*1c810*/  STL [R1+0x29c], R221 ;  /* 0x00029cdd01007387 */ /* 0x0001e80000100800 */
[----:B------:R0:W-:Y:S04]  /*1c820*/  STL [R1+0x270], R222 ;  /* 0x000270de01007387 */ /* 0x0001e80000100800 */
[----:B------:R0:W-:Y:S01]  /*1c830*/  STL [R1+0x294], R223 ;  /* 0x000294df01007387 */ /* 0x0001e20000100800 */
[----:B------:R-:W-:-:S03]  /*1c840*/  IADD3 R228, P1, R228, UR13, RZ ;  /* 0x0000000de4e47c10 */ /* 0x000fc6000ff3e0ff */
[----:B------:R0:W-:Y:S01]  /*1c850*/  STL [R1+0x268], R224 ;  /* 0x000268e001007387 */ /* 0x0001e20000100800 */
[----:B------:R-:W-:-:S03]  /*1c860*/  IADD3.X R229, R229, UR25, RZ, P2, !PT ;  /* 0x00000019e5e57c10 */ /* 0x000fc600097fe4ff */
        /* <DEDUP_REMOVED lines=34> */
[----:B------:R0:W-:Y:S04]  /*1ca90*/  STL [R1+0x220], R6 ;  /* 0x0002200601007387 */ /* 0x0001e80000100800 */
[----:B------:R0:W-:Y:S04]  /*1caa0*/  STL [R1+0x244], R7 ;  /* 0x0002440701007387 */ /* 0x0001e80000100800 */
[----:B------:R0:W-:Y:S01]  /*1cab0*/  STL [R1+0x218], R245 ;  /* 0x000218f501007387 */ /* 0x0001e20000100800 */
[----:B------:R-:W-:-:S03]  /*1cac0*/  IADD3.X R241, R241, UR25, RZ, P6, !PT ;  /* 0x00000019f1f17c10 */ /* 0x000fc6000b7fe4ff */
[----:B------:R0:W-:Y:S01]  /*1cad0*/  STL [R1+0x23c], R247 ;  /* 0x00023cf701007387 */ /* 0x0001e20000100800 */
[----:B------:R-:W-:-:S03]  /*1cae0*/  IADD3.X R240, R240, UR25, RZ, P1, !PT ;  /* 0x00000019f0f07c10 */ /* 0x000fc60008ffe4ff */
[----:B------:R0:W-:Y:S01]  /*1caf0*/  STL [R1+0x210], R243 ;  /* 0x000210f301007387 */ /* 0x0001e20000100800 */
[----:B------:R-:W-:Y:S02]  /*1cb00*/  IADD3.X R250, R250, UR25, RZ, P2, !PT ;  /* 0x00000019fafa7c10 */ /* 0x000fe400097fe4ff */
[----:B--2---:R-:W-:Y:S02]  /*1cb10*/  IADD3.X R238, R238, UR25, RZ, P3, !PT ;  /* 0x00000019eeee7c10 */ /* 0x004fe40009ffe4ff */
[----:B------:R-:W-:Y:S01]  /*1cb20*/  IADD3.X R237, R237, UR25, RZ, P4, !PT ;  /* 0x00000019eded7c10 */ /* 0x000fe2000a7fe4ff */
[----:B------:R-:W-:Y:S02]  /*1cb30*/  WARPGROUP.DEPBAR.LE gsb0, 0x0 ;  /* 0x00008000000079c5 */ /* 0x000fe40000010000 */
[----:B---3--:R-:W-:Y:S02]  /*1cb40*/  IADD3.X R244, R244, UR25, RZ, P5, !PT ;  /* 0x00000019f4f47c10 */ /* 0x008fe4000affe4ff */
[----:B------:R-:W-:-:S03]  /*1cb50*/  IADD3 R248, P5, R248, UR13, RZ ;  /* 0x0000000df8f87c10 */ /* 0x000fc6000ffbe0ff */
[----:B------:R0:W-:Y:S01]  /*1cb60*/  STL [R1+0x234], R244 ;  /* 0x000234f401007387 */ /* 0x0001e20000100800 */
[----:B------:R-:W-:-:S03]  /*1cb70*/  IADD3.X R251, R251, UR25, RZ, P5, !PT ;  /* 0x00000019fbfb7c10 */ /* 0x000fc6000affe4ff */
[----:B------:R0:W-:Y:S04]  /*1cb80*/  STL [R1+0x208], R248 ;  /* 0x000208f801007387 */ /* 0x0001e80000100800 */
[----:B------:R0:W-:Y:S04]  /*1cb90*/  STL [R1+0x22c], R241 ;  /* 0x00022cf101007387 */ /* 0x0001e80000100800 */
[----:B------:R0:W-:Y:S04]  /*1cba0*/  STL [R1+0x224], R240 ;  /* 0x000224f001007387 */ /* 0x0001e80000100800 */
[----:B------:R0:W-:Y:S04]  /*1cbb0*/  STL [R1+0x21c], R250 ;  /* 0x00021cfa01007387 */ /* 0x0001e80000100800 */
[----:B------:R0:W-:Y:S04]  /*1cbc0*/  STL [R1+0x204], R251 ;  /* 0x000204fb01007387 */ /* 0x0001e80000100800 */
[----:B------:R0:W-:Y:S04]  /*1cbd0*/  STL [R1+0x214], R238 ;  /* 0x000214ee01007387 */ /* 0x0001e80000100800 */
[----:B------:R0:W-:Y:S01]  /*1cbe0*/  STL [R1+0x20c], R237 ;  /* 0x00020ced01007387 */ /* 0x0001e20000100800 */
[----:B------:R-:W-:Y:S05]  /*1cbf0*/  @P0 BRA `(.L_x_2) ;  /* 0xffffff0400d00947 */ /* 0x000fea000383ffff */
.L_x_1:
[----:B------:R2:W-:Y:S01]  /*1cc00*/  STL [R1+0xa44], R149 ;  /* 0x000a449501007387 */ /* 0x0005e20000100800 */
[----:B------:R-:W-:Y:S01]  /*1cc10*/  ULDC.64 UR6, c[0x0][0x228] ;  /* 0x00008a0000067ab9 */ /* 0x000fe20000000a00 */
[----:B------:R-:W-:Y:S01]  /*1cc20*/  ULDC UR5, c[0x0][0x22c] ;  /* 0x00008b0000057ab9 */ /* 0x000fe20000000800 */
[----:B------:R-:W-:Y:S01]  /*1cc30*/  F2FP.SATFINITE.E4M3.F32.PACK_AB_MERGE_C R27, R27, R26, RZ ;  /* 0x0000001a1b1b723e */ /* 0x000fe200048070ff */
[----:B------:R-:W3:Y:S01]  /*1cc40*/  LDL.LU R5, [R1+0x4] ;  /* 0x0000040001057983 */ /* 0x000ee20000300800 */
[----:B------:R-:W-:-:S03]  /*1cc50*/  ULDC UR4, c[0x0][0x22c] ;  /* 0x00008b0000047ab9 */ /* 0x000fc60000000800 */
[----:B--2---:R-:W3:Y:S04]  /*1cc60*/  LDL.LU R149, [R1] ;  /* 0x0000000001957983 */ /* 0x004ee80000300800 */
[----:B------:R2:W-:Y:S04]  /*1cc70*/  STL [R1+0xa40], R148 ;  /* 0x000a409401007387 */ /* 0x0005e80000100800 */
[----:B--2---:R-:W2:Y:S04]  /*1cc80*/  LDL.LU R148, [R1+0x8] ;  /* 0x0000080001947983 */ /* 0x004ea80000300800 */
[----:B------:R-:W2:Y:S04]  /*1cc90*/  LDL.LU R2, [R1+0xc] ;  /* 0x00000c0001027983 */ /* 0x000ea80000300800 */
[----:B------:R4:W-:Y:S04]  /*1cca0*/  STL [R1+0xa3c], R151 ;  /* 0x000a3c9701007387 */ /* 0x0009e80000100800 */
[----:B----4-:R-:W4:Y:S04]  /*1ccb0*/  LDL.LU R151, [R1+0x10] ;  /* 0x0000100001977983 */ /* 0x010f280000300800 */
[----:B-1----:R-:W4:Y:S04]  /*1ccc0*/  LDL.LU R0, [R1+0x14] ;  /* 0x0000140001007983 */ /* 0x002f280000300800 */
[----:B------:R1:W-:Y:S04]  /*1ccd0*/  STL [R1+0xa38], R150 ;  /* 0x000a389601007387 */ /* 0x0003e80000100800 */
[----:B-1----:R-:W4:Y:S04]  /*1cce0*/  LDL.LU R150, [R1+0x18] ;  /* 0x0000180001967983 */ /* 0x002f280000300800 */
[----:B------:R-:W4:Y:S04]  /*1ccf0*/  LDL.LU R4, [R1+0x1c] ;  /* 0x00001c0001047983 */ /* 0x000f280000300800 */
[----:B-----5:R1:W-:Y:S04]  /*1cd00*/  STL [R1+0xa34], R3 ;  /* 0x000a340301007387 */ /* 0x0203e80000100800 */
[----:B-1----:R-:W4:Y:S04]  /*1cd10*/  LDL.LU R3, [R1+0x20] ;  /* 0x0000200001037983 */ /* 0x002f280000300800 */
[----:B0-----:R-:W4:Y:S04]  /*1cd20*/  LDL.LU R6, [R1+0x24] ;  /* 0x0000240001067983 */ /* 0x001f280000300800 */
[----:B------:R-:W4:Y:S04]  /*1cd30*/  LDL.LU R12, [R1+0x28] ;  /* 0x00002800010c7983 */ /* 0x000f280000300800 */
        /* <DEDUP_REMOVED lines=114> */
[----:B------:R-:W4:Y:S01]  /*1d460*/  LDL.LU R193, [R1+0x1f4] ;  /* 0x0001f40001c17983 */ /* 0x000f220000300800 */
[----:B---3--:R-:W-:-:S03]  /*1d470*/  F2FP.SATFINITE.E4M3.F32.PACK_AB_MERGE_C R5, R5, R149, RZ ;  /* 0x000000950505723e */ /* 0x008fc600048070ff */
[----:B------:R-:W3:Y:S01]  /*1d480*/  LDL.LU R194, [R1+0x1f8] ;  /* 0x0001f80001c27983 */ /* 0x000ee20000300800 */
[----:B--2---:R-:W-:-:S03]  /*1d490*/  F2FP.SATFINITE.E4M3.F32.PACK_AB_MERGE_C R2, R2, R148, RZ ;  /* 0x000000940202723e */ /* 0x004fc600048070ff */
[----:B------:R-:W3:Y:S01]  /*1d4a0*/  LDL.LU R192, [R1+0x1fc] ;  /* 0x0001fc0001c07983 */ /* 0x000ee20000300800 */
[----:B----4-:R-:W-:-:S03]  /*1d4b0*/  F2FP.SATFINITE.E4M3.F32.PACK_AB_MERGE_C R0, R0, R151, RZ ;  /* 0x000000970000723e */ /* 0x010fc600048070ff */
[----:B------:R-:W2:Y:S01]  /*1d4c0*/  LDL.LU R149, [R1+0xa44] ;  /* 0x000a440001957983 */ /* 0x000ea20000300800 */
[----:B------:R-:W-:-:S03]  /*1d4d0*/  F2FP.SATFINITE.E4M3.F32.PACK_AB_MERGE_C R4, R4, R150, RZ ;  /* 0x000000960404723e */ /* 0x000fc600048070ff */
[----:B------:R-:W2:Y:S01]  /*1d4e0*/  LDL.LU R148, [R1+0xa40] ;  /* 0x000a400001947983 */ /* 0x000ea20000300800 */
[----:B------:R-:W-:-:S03]  /*1d4f0*/  F2FP.SATFINITE.E4M3.F32.PACK_AB_MERGE_C R6, R6, R3, RZ ;  /* 0x000000030606723e */ /* 0x000fc600048070ff */
[----:B------:R-:W4:Y:S04]  /*1d500*/  LDL.LU R151, [R1+0xa3c] ;  /* 0x000a3c0001977983 */ /* 0x000f280000300800 */
[----:B------:R-:W4:Y:S04]  /*1d510*/  LDL.LU R150, [R1+0xa38] ;  /* 0x000a380001967983 */ /* 0x000f280000300800 */
[----:B------:R-:W2:Y:S01]  /*1d520*/  LDL.LU R3, [R1+0xa34] ;  /* 0x000a340001037983 */ /* 0x000ea20000300800 */
[----:B------:R-:W-:Y:S02]  /*1d530*/  F2FP.SATFINITE.E4M3.F32.PACK_AB_MERGE_C R29, R29, R28, RZ ;  /* 0x0000001c1d1d723e */ /* 0x000fe400048070ff */
[----:B------:R-:W-:-:S02]  /*1d540*/  F2FP.SATFINITE.E4M3.F32.PACK_AB_MERGE_C R30, R31, R30, RZ ;  /* 0x0000001e1f1e723e */ /* 0x000fc400048070ff */
[----:B------:R-:W-:Y:S02]  /*1d550*/  F2FP.SATFINITE.E4M3.F32.PACK_AB_MERGE_C R64, R65, R64, RZ ;  /* 0x000000404140723e */ /* 0x000fe400048070ff */
[----:B------:R-:W-:Y:S02]  /*1d560*/  F2FP.SATFINITE.E4M3.F32.PACK_AB_MERGE_C R7, R7, R12, RZ ;  /* 0x0000000c0707723e */ /* 0x000fe400048070ff */
[----:B------:R-:W-:Y:S02]  /*1d570*/  F2FP.SATFINITE.E4M3.F32.PACK_AB_MERGE_C R8, R8, R16, RZ ;  /* 0x000000100808723e */ /* 0x000fe400048070ff */
[----:B------:R-:W-:Y:S02]  /*1d580*/  F2FP.SATFINITE.E4M3.F32.PACK_AB_MERGE_C R9, R9, R252, RZ ;  /* 0x000000fc0909723e */ /* 0x000fe400048070ff */
        /* <DEDUP_REMOVED lines=106> */
[----:B------:R-:W4:Y:S01]  /*1dc30*/  LDL.LU R197, [R1+0xa30] ;  /* 0x000a300001c57983 */ /* 0x000f220000300800 */
[----:B------:R-:W-:Y:S02]  /*1dc40*/  F2FP.SATFINITE.E4M3.F32.PACK_AB_MERGE_C R191, R191, R196, RZ ;  /* 0x000000c4bfbf723e */ /* 0x000fe400048070ff */
[----:B------:R-:W-:Y:S02]  /*1dc50*/  F2FP.SATFINITE.E4M3.F32.PACK_AB_MERGE_C R193, R193, R195, RZ ;  /* 0x000000c3c1c1723e */ /* 0x000fe400048070ff */
[----:B------:R-:W4:Y:S01]  /*1dc60*/  LDL.LU R195, [R1+0xa2c] ;  /* 0x000a2c0001c37983 */ /* 0x000f220000300800 */
[----:B---3--:R-:W-:Y:S01]  /*1dc70*/  F2FP.SATFINITE.E4M3.F32.PACK_AB_MERGE_C R192, R192, R194, RZ ;  /* 0x000000c2c0c0723e */ /* 0x008fe200048070ff */
[----:B------:R-:W0:Y:S01]  /*1dc80*/  S2R R196, SR_TID.X ;  /* 0x0000000000c47919 */ /* 0x000e220000002100 */
[----:B------:R-:W-:-:S02]  /*1dc90*/  F2FP.SATFINITE.E4M3.F32.PACK_AB_MERGE_C R194, R25, R24, RZ ;  /* 0x0000001819c2723e */ /* 0x000fc400048070ff */
[----:B------:R-:W-:Y:S02]  /*1dca0*/  PRMT R27, R27, 0x5410, R30 ;  /* 0x000054101b1b7816 */ /* 0x000fe4000000001e */
[----:B------:R-:W-:Y:S02]  /*1dcb0*/  F2FP.SATFINITE.E4M3.F32.PACK_AB_MERGE_C R12, R247, R248, RZ ;  /* 0x000000f8f70c723e */ /* 0x000fe400048070ff */
[----:B------:R-:W-:Y:S01]  /*1dcc0*/  F2FP.SATFINITE.E4M3.F32.PACK_AB_MERGE_C R16, R242, R243, RZ ;  /* 0x000000f3f210723e */ /* 0x000fe200048070ff */
[----:B0-----:R-:W-:-:S05]  /*1dcd0*/  IMAD.SHL.U32 R25, R196, 0x80, RZ ;  /* 0x00000080c4197824 */ /* 0x001fca00078e00ff */
[----:B------:R-:W-:Y:S01]  /*1dce0*/  LOP3.LUT R25, R25, 0x800, RZ, 0xc0, !PT ;  /* 0x0000080019197812 */ /* 0x000fe200078ec0ff */
[C---:B--2---:R-:W-:Y:S02]  /*1dcf0*/  VIADD R26, R3.reuse, 0x1 ;  /* 0x00000001031a7836 */ /* 0x044fe40000000000 */
[----:B------:R-:W-:Y:S01]  /*1dd00*/  VIADD R28, R3, 0x3 ;  /* 0x00000003031c7836 */ /* 0x000fe20000000000 */
[----:B------:R-:W-:Y:S01]  /*1dd10*/  BAR.SYNC.DEFER_BLOCKING 0x0 ;  /* 0x0000000000007b1d */ /* 0x000fe20000010000 */
[----:B----4-:R-:W-:-:S04]  /*1dd20*/  LOP3.LUT R24, R197, 0xf0, RZ, 0xc0, !PT ;  /* 0x000000f0c5187812 */ /* 0x010fc800078ec0ff */
[----:B------:R-:W-:Y:S01]  /*1dd30*/  IADD3 R25, R25, UR12, R24 ;  /* 0x0000000c19197c10 */ /* 0x000fe2000fffe018 */
[----:B------:R-:W-:Y:S01]  /*1dd40*/  VIADD R24, R3, 0x2 ;  /* 0x0000000203187836 */ /* 0x000fe20000000000 */
[----:B------:R-:W-:Y:S01]  /*1dd50*/  ISETP.GE.AND P0, PT, R195, UR6, PT ;  /* 0x00000006c3007c0c */ /* 0x000fe2000bf06270 */
[----:B------:R-:W-:-:S03]  /*1dd60*/  ULDC UR6, c[0x0][0x248] ;  /* 0x0000920000067ab9 */ /* 0x000fc60000000800 */
[----:B------:R-:W-:Y:S01]  /*1dd70*/  ISETP.LT.AND P4, PT, R24, UR5, !P0 ;  /* 0x0000000518007c0c */ /* 0x000fe2000c781270 */
[----:B------:R-:W-:Y:S01]  /*1dd80*/  IMAD.SHL.U32 R24, R196, 0x8, RZ ;  /* 0x00000008c4187824 */ /* 0x000fe200078e00ff */
[----:B------:R-:W-:Y:S01]  /*1dd90*/  ISETP.LT.AND P6, PT, R26, UR4, !P0 ;  /* 0x000000041a007c0c */ /* 0x000fe2000c7c1270 */
[----:B------:R-:W-:Y:S01]  /*1dda0*/  VIADD R26, R3, 0x4 ;  /* 0x00000004031a7836 */ /* 0x000fe20000000000 */
[----:B------:R-:W-:Y:S01]  /*1ddb0*/  ULDC UR5, c[0x0][0x22c] ;  /* 0x00008b0000057ab9 */ /* 0x000fe20000000800 */
[----:B------:R-:W-:Y:S01]  /*1ddc0*/  LOP3.LUT R196, R196, 0xff, RZ, 0xc0, !PT ;  /* 0x000000ffc4c47812 */ /* 0x000fe200078ec0ff */
[----:B------:R-:W-:Y:S01]  /*1ddd0*/  ULDC UR4, c[0x0][0x22c] ;  /* 0x00008b0000047ab9 */ /* 0x000fe20000000800 */
[----:B------:R-:W-:Y:S02]  /*1dde0*/  LOP3.LUT R24, R24, 0x700, RZ, 0xc0, !PT ;  /* 0x0000070018187812 */ /* 0x000fe400078ec0ff */
[----:B------:R-:W-:Y:S02]  /*1ddf0*/  ISETP.LT.AND P3, PT, R26, UR5, !P0 ;  /* 0x000000051a007c0c */ /* 0x000fe4000c761270 */
[----:B------:R-:W-:Y:S01]  /*1de00*/  PRMT R26, R194, 0x5410, R29 ;  /* 0x00005410c21a7816 */ /* 0x000fe2000000001d */
[----:B------:R-:W-:Y:S01]  /*1de10*/  IMAD.IADD R65, R24, 0x1, R25 ;  /* 0x0000000118417824 */ /* 0x000fe200078e0219 */
[----:B------:R-:W-:-:S02]  /*1de20*/  PRMT R24, R5, 0x5410, R0 ;  /* 0x0000541005187816 */ /* 0x000fc40000000000 */
[----:B------:R-:W-:-:S05]  /*1de30*/  PRMT R25, R2, 0x5410, R4 ;  /* 0x0000541002197816 */ /* 0x000fca0000000004 */
[----:B------:R0:W-:Y:S01]  /*1de40*/  STSM.16.M88.4 [R65], R24 ;  /* 0x0000001841007844 */ /* 0x0001e20000000200 */
[----:B------:R-:W-:Y:S02]  /*1de50*/  LEA R0, R196, UR12, 0x4 ;  /* 0x0000000cc4007c11 */ /* 0x000fe4000f8e20ff */
[----:B------:R-:W-:Y:S01]  /*1de60*/  ISETP.LT.AND P5, PT, R28, UR4, !P0 ;  /* 0x000000041c007c0c */ /* 0x000fe2000c7a1270 */
[----:B------:R-:W-:Y:S01]  /*1de70*/  BAR.SYNC.DEFER_BLOCKING 0x0 ;  /* 0x0000000000007b1d */ /* 0x000fe20000010000 */
[----:B------:R-:W-:Y:S02]  /*1de80*/  PRMT R4, R6, 0x5410, R8 ;  /* 0x0000541006047816 */ /* 0x000fe40000000008 */
[----:B------:R-:W-:Y:S02]  /*1de90*/  PRMT R5, R7, 0x5410, R9 ;  /* 0x0000541007057816 */ /* 0x000fe40000000009 */
[----:B------:R-:W-:Y:S01]  /*1dea0*/  PRMT R49, R171, 0x5410, R172 ;  /* 0x00005410ab317816 */ /* 0x000fe200000000ac */
[----:B------:R-:W-:Y:S01]  /*1deb0*/  ULDC UR4, c[0x0][0x244] ;  /* 0x0000910000047ab9 */ /* 0x000fe20000000800 */
[----:B------:R-:W1:Y:S01]  /*1dec0*/  LDS.128 R28, [R0] ;  /* 0x00000000001c7984 */ /* 0x000e620000000c00 */
[----:B------:R-:W-:-:S02]  /*1ded0*/  PRMT R6, R32, 0x5410, R37 ;  /* 0x0000541020067816 */ /* 0x000fc40000000025 */
[----:B------:R-:W-:Y:S01]  /*1dee0*/  PRMT R7, R34, 0x5410, R39 ;  /* 0x0000541022077816 */ /* 0x000fe20000000027 */
[----:B------:R-:W-:Y:S06]  /*1def0*/  BAR.SYNC.DEFER_BLOCKING 0x0 ;  /* 0x0000000000007b1d */ /* 0x000fec0000010000 */
[----:B------:R-:W-:Y:S02]  /*1df00*/  STSM.16.M88.4 [R65], R4 ;  /* 0x0000000441007844 */ /* 0x000fe40000000200 */
[----:B------:R-:W-:Y:S01]  /*1df10*/  BAR.SYNC.DEFER_BLOCKING 0x0 ;  /* 0x0000000000007b1d */ /* 0x000fe20000010000 */
[----:B0-----:R-:W-:-:S02]  /*1df20*/  PRMT R24, R10, 0x5410, R13 ;  /* 0x000054100a187816 */ /* 0x001fc4000000000d */
[----:B------:R-:W-:-:S03]  /*1df30*/  PRMT R25, R11, 0x5410, R12 ;  /* 0x000054100b197816 */ /* 0x000fc6000000000c */
[----:B------:R-:W0:Y:S01]  /*1df40*/  LDS.128 R8, [R0] ;  /* 0x0000000000087984 */ /* 0x000e220000000c00 */
[----:B------:R-:W-:Y:S02]  /*1df50*/  PRMT R26, R40, 0x5410, R45 ;  /* 0x00005410281a7816 */ /* 0x000fe4000000002d */
[----:B------:R-:W-:Y:S01]  /*1df60*/  PRMT R27, R42, 0x5410, R47 ;  /* 0x000054102a1b7816 */ /* 0x000fe2000000002f */
[----:B------:R-:W-:Y:S06]  /*1df70*/  BAR.SYNC.DEFER_BLOCKING 0x0 ;  /* 0x0000000000007b1d */ /* 0x000fec0000010000 */
[----:B------:R2:W-:Y:S02]  /*1df80*/  STSM.16.M88.4 [R65], R24 ;  /* 0x0000001841007844 */ /* 0x0005e40000000200 */
[----:B------:R-:W-:Y:S06]  /*1df90*/  BAR.SYNC.DEFER_BLOCKING 0x0 ;  /* 0x0000000000007b1d */ /* 0x000fec0000010000 */
[----:B------:R-:W3:Y:S01]  /*1dfa0*/  LDS.128 R4, [R0] ;  /* 0x0000000000047984 */ /* 0x000ee20000000c00 */
[----:B--2---:R-:W-:-:S02]  /*1dfb0*/  PRMT R24, R14, 0x5410, R17 ;  /* 0x000054100e187816 */ /* 0x004fc40000000011 */
[----:B------:R-:W-:Y:S01]  /*1dfc0*/  PRMT R25, R15, 0x5410, R16 ;  /* 0x000054100f197816 */ /* 0x000fe20000000010 */
[----:B------:R-:W-:Y:S01]  /*1dfd0*/  BAR.SYNC.DEFER_BLOCKING 0x0 ;  /* 0x0000000000007b1d */ /* 0x000fe20000010000 */
[----:B------:R-:W-:Y:S02]  /*1dfe0*/  PRMT R26, R48, 0x5410, R53 ;  /* 0x00005410301a7816 */ /* 0x000fe40000000035 */
[----:B------:R-:W-:-:S05]  /*1dff0*/  PRMT R27, R50, 0x5410, R55 ;  /* 0x00005410321b7816 */ /* 0x000fca0000000037 */
[----:B------:R-:W-:Y:S01]  /*1e000*/  STSM.16.M88.4 [R65], R24 ;  /* 0x0000001841007844 */ /* 0x000fe20000000200 */
[----:B------:R-:W-:Y:S01]  /*1e010*/  BAR.SYNC.DEFER_BLOCKING 0x0 ;  /* 0x0000000000007b1d */ /* 0x000fe20000010000 */
[----:B------:R-:W-:Y:S02]  /*1e020*/  PRMT R16, R18, 0x5410, R21 ;  /* 0x0000541012107816 */ /* 0x000fe40000000015 */
[----:B------:R-:W-:-:S03]  /*1e030*/  PRMT R17, R19, 0x5410, R20 ;  /* 0x0000541013117816 */ /* 0x000fc60000000014 */
[----:B------:R-:W2:Y:S01]  /*1e040*/  LDS.128 R12, [R0] ;  /* 0x00000000000c7984 */ /* 0x000ea20000000c00 */
[----:B------:R-:W-:Y:S02]  /*1e050*/  PRMT R18, R56, 0x5410, R61 ;  /* 0x0000541038127816 */ /* 0x000fe4000000003d */
[----:B------:R-:W-:Y:S01]  /*1e060*/  PRMT R19, R58, 0x5410, R63 ;  /* 0x000054103a137816 */ /* 0x000fe2000000003f */
[----:B------:R-:W-:Y:S06]  /*1e070*/  BAR.SYNC.DEFER_BLOCKING 0x0 ;  /* 0x0000000000007b1d */ /* 0x000fec0000010000 */
[----:B------:R4:W-:Y:S02]  /*1e080*/  STSM.16.M88.4 [R65], R16 ;  /* 0x0000001041007844 */ /* 0x0009e40000000200 */
[----:B----4-:R-:W-:-:S02]  /*1e090*/  PRMT R16, R22, 0x5410, R153 ;  /* 0x0000541016107816 */ /* 0x010fc40000000099 */
[----:B------:R-:W-:Y:S01]  /*1e0a0*/  PRMT R17, R23, 0x5410, R152 ;  /* 0x0000541017117816 */ /* 0x000fe20000000098 */
[----:B------:R-:W-:Y:S01]  /*1e0b0*/  BAR.SYNC.DEFER_BLOCKING 0x0 ;  /* 0x0000000000007b1d */ /* 0x000fe20000010000 */
[----:B------:R-:W-:Y:S02]  /*1e0c0*/  PRMT R18, R64, 0x5410, R69 ;  /* 0x0000541040127816 */ /* 0x000fe40000000045 */
[----:B------:R-:W-:-:S03]  /*1e0d0*/  PRMT R19, R66, 0x5410, R71 ;  /* 0x0000541042137816 */ /* 0x000fc60000000047 */
[----:B------:R-:W4:Y:S02]  /*1e0e0*/  LDS.128 R20, [R0] ;  /* 0x0000000000147984 */ /* 0x000f240000000c00 */
[----:B------:R-:W-:Y:S06]  /*1e0f0*/  BAR.SYNC.DEFER_BLOCKING 0x0 ;  /* 0x0000000000007b1d */ /* 0x000fec0000010000 */
[----:B------:R1:W-:Y:S02]  /*1e100*/  STSM.16.M88.4 [R65], R16 ;  /* 0x0000001041007844 */ /* 0x0003e40000000200 */
[----:B------:R-:W-:Y:S06]  /*1e110*/  BAR.SYNC.DEFER_BLOCKING 0x0 ;  /* 0x0000000000007b1d */ /* 0x000fec0000010000 */
[----:B------:R-:W4:Y:S01]  /*1e120*/  LDS.128 R24, [R0] ;  /* 0x0000000000187984 */ /* 0x000f220000000c00 */
[----:B-1----:R-:W-:-:S02]  /*1e130*/  PRMT R16, R154, 0x5410, R157 ;  /* 0x000054109a107816 */ /* 0x002fc4000000009d */
[----:B------:R-:W-:Y:S02]  /*1e140*/  PRMT R17, R155, 0x5410, R156 ;  /* 0x000054109b117816 */ /* 0x000fe4000000009c */
[----:B------:R-:W-:Y:S02]  /*1e150*/  PRMT R18, R72, 0x5410, R77 ;  /* 0x0000541048127816 */ /* 0x000fe4000000004d */
[----:B------:R-:W-:Y:S01]  /*1e160*/  PRMT R19, R74, 0x5410, R79 ;  /* 0x000054104a137816 */ /* 0x000fe2000000004f */
        /* <DEDUP_REMOVED lines=25> */
[----:B------:R-:W-:Y:S02]  /*1e300*/  STSM.16.M88.4 [R65], R16 ;  /* 0x0000001041007844 */ /* 0x000fe40000000200 */
[----:B------:R-:W-:Y:S01]  /*1e310*/  BAR.SYNC.DEFER_BLOCKING 0x0 ;  /* 0x0000000000007b1d */ /* 0x000fe20000010000 */
[----:B------:R-:W-:-:S02]  /*1e320*/  PRMT R48, R170, 0x5410, R173 ;  /* 0x00005410aa307816 */ /* 0x000fc400000000ad */
[----:B------:R-:W-:-:S03]  /*1e330*/  PRMT R50, R104, 0x5410, R109 ;  /* 0x0000541068327816 */ /* 0x000fc6000000006d */
[----:B------:R-:W1:Y:S01]  /*1e340*/  LDS.128 R44, [R0] ;  /* 0x00000000002c7984 */ /* 0x000e620000000c00 */
[----:B------:R-:W-:Y:S01]  /*1e350*/  PRMT R51, R106, 0x5410, R111 ;  /* 0x000054106a337816 */ /* 0x000fe2000000006f */
[----:B------:R-:W-:Y:S06]  /*1e360*/  BAR.SYNC.DEFER_BLOCKING 0x0 ;  /* 0x0000000000007b1d */ /* 0x000fec0000010000 */
[----:B------:R-:W-:Y:S02]  /*1e370*/  STSM.16.M88.4 [R65], R48 ;  /* 0x0000003041007844 */ /* 0x000fe40000000200 */
[----:B------:R-:W-:Y:S01]  /*1e380*/  BAR.SYNC.DEFER_BLOCKING 0x0 ;  /* 0x0000000000007b1d */ /* 0x000fe20000010000 */
[----:B------:R-:W-:-:S02]  /*1e390*/  PRMT R52, R174, 0x5410, R177 ;  /* 0x00005410ae347816 */ /* 0x000fc400000000b1 */
[----:B------:R-:W-:-:S03]  /*1e3a0*/  PRMT R53, R175, 0x5410, R176 ;  /* 0x00005410af357816 */ /* 0x000fc600000000b0 */
[----:B------:R-:W1:Y:S01]  /*1e3b0*/  LDS.128 R16, [R0] ;  /* 0x0000000000107984 */ /* 0x000e620000000c00 */
        /* <DEDUP_REMOVED lines=19> */
[----:B------:R0:W-:Y:S02]  /*1e4f0*/  STSM.16.M88.4 [R65], R60 ;  /* 0x0000003c41007844 */ /* 0x0001e40000000200 */
[----:B------:R-:W-:Y:S06]  /*1e500*/  BAR.SYNC.DEFER_BLOCKING 0x0 ;  /* 0x0000000000007b1d */ /* 0x000fec0000010000 */
[----:B------:R-:W1:Y:S01]  /*1e510*/  LDS.128 R56, [R0] ;  /* 0x0000000000387984 */ /* 0x000e620000000c00 */
[----:B0-----:R-:W-:-:S02]  /*1e520*/  PRMT R60, R186, 0x5410, R189 ;  /* 0x00005410ba3c7816 */ /* 0x001fc400000000bd */
[----:B------:R-:W-:Y:S02]  /*1e530*/  PRMT R61, R187, 0x5410, R188 ;  /* 0x00005410bb3d7816 */ /* 0x000fe400000000bc */
[----:B------:R-:W-:Y:S02]  /*1e540*/  PRMT R62, R136, 0x5410, R141 ;  /* 0x00005410883e7816 */ /* 0x000fe4000000008d */
[----:B------:R-:W-:Y:S01]  /*1e550*/  PRMT R63, R138, 0x5410, R143 ;  /* 0x000054108a3f7816 */ /* 0x000fe2000000008f */
[----:B------:R-:W-:Y:S06]  /*1e560*/  BAR.SYNC.DEFER_BLOCKING 0x0 ;  /* 0x0000000000007b1d */ /* 0x000fec0000010000 */
[----:B------:R-:W-:Y:S02]  /*1e570*/  STSM.16.M88.4 [R65], R60 ;  /* 0x0000003c41007844 */ /* 0x000fe40000000200 */
[----:B------:R-:W-:Y:S01]  /*1e580*/  BAR.SYNC.DEFER_BLOCKING 0x0 ;  /* 0x0000000000007b1d */ /* 0x000fe20000010000 */
[----:B------:R-:W-:-:S02]  /*1e590*/  F2FP.SATFINITE.E4M3.F32.PACK_AB_MERGE_C R144, R145, R144, RZ ;  /* 0x000000909190723e */ /* 0x000fc400048070ff */
[----:B------:R-:W-:Y:S02]  /*1e5a0*/  F2FP.SATFINITE.E4M3.F32.PACK_AB_MERGE_C R146, R147, R146, RZ ;  /* 0x000000929392723e */ /* 0x000fe400048070ff */
[----:B------:R-:W-:Y:S02]  /*1e5b0*/  F2FP.SATFINITE.E4M3.F32.PACK_AB_MERGE_C R149, R149, R148, RZ ;  /* 0x000000949595723e */ /* 0x000fe400048070ff */
[----:B------:R-:W-:Y:S01]  /*1e5c0*/  F2FP.SATFINITE.E4M3.F32.PACK_AB_MERGE_C R151, R151, R150, RZ ;  /* 0x000000969797723e */ /* 0x000fe200048070ff */
[----:B------:R-:W0:Y:S01]  /*1e5d0*/  LDS.128 R60, [R0] ;  /* 0x00000000003c7984 */ /* 0x000e220000000c00 */
[----:B------:R-:W-:Y:S02]  /*1e5e0*/  PRMT R76, R190, 0x5410, R193 ;  /* 0x00005410be4c7816 */ /* 0x000fe400000000c1 */
[----:B------:R-:W-:Y:S02]  /*1e5f0*/  PRMT R77, R191, 0x5410, R192 ;  /* 0x00005410bf4d7816 */ /* 0x000fe400000000c0 */
[----:B------:R-:W-:-:S02]  /*1e600*/  PRMT R78, R144, 0x5410, R149 ;  /* 0x00005410904e7816 */ /* 0x000fc40000000095 */
[----:B------:R-:W-:Y:S01]  /*1e610*/  PRMT R79, R146, 0x5410, R151 ;  /* 0x00005410924f7816 */ /* 0x000fe20000000097 */
[----:B------:R-:W-:Y:S01]  /*1e620*/  BAR.SYNC.DEFER_BLOCKING 0x0 ;  /* 0x0000000000007b1d */ /* 0x000fe20000010000 */
[----:B------:R-:W-:-:S05]  /*1e630*/  IMAD R2, R195, UR4, RZ ;  /* 0x00000004c3027c24 */ /* 0x000fca000f8e02ff */
[----:B------:R-:W-:Y:S02]  /*1e640*/  ULDC.64 UR4, c[0x0][0x220] ;  /* 0x0000880000047ab9 */ /* 0x000fe40000000a00 */
[C---:B------:R-:W-:Y:S01]  /*1e650*/  IADD3 R64, P2, R2.reuse, UR4, RZ ;  /* 0x0000000402407c10 */ /* 0x040fe2000ff5e0ff */
[----:B------:R-:W-:Y:S01]  /*1e660*/  ULDC UR4, c[0x0][0x248] ;  /* 0x0000920000047ab9 */ /* 0x000fe20000000800 */
[C---:B------:R-:W-:Y:S01]  /*1e670*/  ISETP.LT.AND P1, PT, R3.reuse, UR7, !P0 ;  /* 0x0000000703007c0c */ /* 0x040fe2000c721270 */
[----:B------:R-:W-:Y:S01]  /*1e680*/  IMAD R71, R3, UR4, RZ ;  /* 0x0000000403477c24 */ /* 0x000fe2000f8e02ff */
[----:B------:R3:W-:Y:S01]  /*1e690*/  STSM.16.M88.4 [R65], R76 ;  /* 0x0000004c41007844 */ /* 0x0007e20000000200 */
[----:B------:R-:W-:Y:S01]  /*1e6a0*/  LEA.HI.X.SX32 R2, R2, UR5, 0x1, P2 ;  /* 0x0000000502027c11 */ /* 0x000fe200090f0eff */
[----:B------:R-:W-:Y:S02]  /*1e6b0*/  ULDC UR4, c[0x0][0x248] ;  /* 0x0000920000047ab9 */ /* 0x000fe40000000800 */
[----:B------:R-:W-:-:S02]  /*1e6c0*/  IADD3 R66, P2, R71, R64, RZ ;  /* 0x0000004047427210 */ /* 0x000fc40007f5e0ff */
[----:B------:R-:W-:Y:S01]  /*1e6d0*/  PRMT R73, R28, 0x7770, RZ ;  /* 0x000077701c497816 */ /* 0x000fe200000000ff */
[----:B------:R-:W-:Y:S01]  /*1e6e0*/  VIADD R69, R3, 0x5 ;  /* 0x0000000503457836 */ /* 0x000fe20000000000 */
[C---:B------:R-:W-:Y:S01]  /*1e6f0*/  LEA.HI.X.SX32 R67, R71.reuse, R2, 0x1, P2 ;  /* 0x0000000247437211 */ /* 0x040fe200010f0eff */
[----:B------:R-:W-:Y:S01]  /*1e700*/  BAR.SYNC.DEFER_BLOCKING 0x0 ;  /* 0x0000000000007b1d */ /* 0x000fe20000010000 */
[----:B------:R-:W-:-:S05]  /*1e710*/  VIADD R71, R71, UR4 ;  /* 0x0000000447477c36 */ /* 0x000fca0008000000 */
[----:B------:R-:W-:Y:S01]  /*1e720*/  ULDC UR4, c[0x0][0x22c] ;  /* 0x00008b0000047ab9 */ /* 0x000fe20000000800 */
[----:B------:R-:W-:Y:S01]  /*1e730*/  ULDC UR5, c[0x0][0x22c] ;  /* 0x00008b0000057ab9 */ /* 0x000fe20000000800 */
[----:B------:R-:W-:Y:S01]  /*1e740*/  ISETP.LT.AND P2, PT, R69, UR4, !P0 ;  /* 0x0000000445007c0c */ /* 0x000fe2000c741270 */
[----:B------:R-:W-:Y:S01]  /*1e750*/  ULDC UR4, c[0x0][0x248] ;  /* 0x0000920000047ab9 */ /* 0x000fe20000000800 */
[----:B---3--:R-:W-:Y:S01]  /*1e760*/  PRMT R77, R28, 0x7771, RZ ;  /* 0x000077711c4d7816 */ /* 0x008fe200000000ff */
[----:B------:R-:W-:Y:S01]  /*1e770*/  VIADD R65, R3, 0x6 ;  /* 0x0000000603417836 */ /* 0x000fe20000000000 */
[----:B------:R-:W-:Y:S01]  /*1e780*/  ULDC UR7, c[0x0][0x22c] ;  /* 0x00008b0000077ab9 */ /* 0x000fe20000000800 */
[----:B------:R3:W-:Y:S01]  /*1e790*/  @P1 STG.E.U8 desc[UR14][R66.64], R73 ;  /* 0x0000004942001986 */ /* 0x0007e2000c10110e */
[----:B------:R-:W-:-:S04]  /*1e7a0*/  IADD3 R68, P1, R71, R64, RZ ;  /* 0x0000004047447210 */ /* 0x000fc80007f3e0ff */
[C---:B------:R-:W-:Y:S01]  /*1e7b0*/  LEA.HI.X.SX32 R69, R71.reuse, R2, 0x1, P1 ;  /* 0x0000000247457211 */ /* 0x040fe200008f0eff */
[----:B------:R-:W-:Y:S01]  /*1e7c0*/  VIADD R71, R71, UR4 ;  /* 0x0000000447477c36 */ /* 0x000fe20008000000 */
[----:B------:R-:W-:-:S03]  /*1e7d0*/  ULDC UR4, c[0x0][0x248] ;  /* 0x0000920000047ab9 */ /* 0x000fc60000000800 */
[----:B------:R2:W-:Y:S01]  /*1e7e0*/  @P6 STG.E.U8 desc[UR14][R68.64], R77 ;  /* 0x0000004d44006986 */ /* 0x0005e2000c10110e */
[C---:B---3--:R-:W-:Y:S01]  /*1e7f0*/  IADD3 R66, P6, R71.reuse, R64, RZ ;  /* 0x0000004047427210 */ /* 0x048fe20007fde0ff */
[----:B------:R-:W-:Y:S01]  /*1e800*/  VIADD R73, R71, UR4 ;  /* 0x0000000447497c36 */ /* 0x000fe20008000000 */
[----:B------:R-:W-:Y:S01]  /*1e810*/  ISETP.LT.AND P1, PT, R65, UR5, !P0 ;  /* 0x0000000541007c0c */ /* 0x000fe2000c721270 */
[----:B------:R-:W-:Y:S01]  /*1e820*/  ULDC UR5, c[0x0][0x248] ;  /* 0x0000920000057ab9 */ /* 0x000fe20000000800 */
[----:B------:R-:W-:Y:S01]  /*1e830*/  LEA.HI.X.SX32 R67, R71, R2, 0x1, P6 ;  /* 0x0000000247437211 */ /* 0x000fe200030f0eff */
[C---:B------:R-:W-:Y:S01]  /*1e840*/  VIADD R75, R73.reuse, UR5 ;  /* 0x00000005494b7c36 */ /* 0x040fe20008000000 */
[----:B------:R-:W-:Y:S01]  /*1e850*/  IADD3 R70, P6, R73, R64, RZ ;  /* 0x0000004049467210 */ /* 0x000fe20007fde0ff */
[----:B------:R-:W-:Y:S01]  /*1e860*/  VIADD R65, R3, 0x7 ;  /* 0x0000000703417836 */ /* 0x000fe20000000000 */
[----:B------:R-:W-:Y:S01]  /*1e870*/  PRMT R79, R29, 0x7770, RZ ;  /* 0x000077701d4f7816 */ /* 0x000fe200000000ff */
[----:B------:R-:W-:Y:S01]  /*1e880*/  ULDC UR4, c[0x0][0x22c] ;  /* 0x00008b0000047ab9 */ /* 0x000fe20000000800 */
[----:B------:R-:W-:Y:S01]  /*1e890*/  LEA.HI.X.SX32 R71, R73, R2, 0x1, P6 ;  /* 0x0000000249477211 */ /* 0x000fe200030f0eff */
[----:B------:R-:W-:Y:S01]  /*1e8a0*/  ULDC UR5, c[0x0][0x22c] ;  /* 0x00008b0000057ab9 */ /* 0x000fe20000000800 */
[----:B--2---:R-:W-:Y:S01]  /*1e8b0*/  IADD3 R68, P6, R75, R64, RZ ;  /* 0x000000404b447210 */ /* 0x004fe20007fde0ff */
[----:B------:R2:W-:Y:S01]  /*1e8c0*/  @P4 STG.E.U8 desc[UR14][R66.64], R79 ;  /* 0x0000004f42004986 */ /* 0x0005e2000c10110e */
[----:B------:R-:W-:Y:S01]  /*1e8d0*/  ISETP.LT.AND P4, PT, R65, UR4, !P0 ;  /* 0x0000000441007c0c */ /* 0x000fe2000c781270 */
[----:B------:R-:W-:Y:S01]  /*1e8e0*/  VIADD R65, R3, 0x8 ;  /* 0x0000000803417836 */ /* 0x000fe20000000000 */
[----:B------:R-:W-:Y:S01]  /*1e8f0*/  PRMT R77, R29, 0x7771, RZ ;  /* 0x000077711d4d7816 */ /* 0x000fe200000000ff */
[----:B------:R-:W-:Y:S01]  /*1e900*/  ULDC UR4, c[0x0][0x248] ;  /* 0x0000920000047ab9 */ /* 0x000fe20000000800 */
[C---:B------:R-:W-:Y:S01]  /*1e910*/  LEA.HI.X.SX32 R69, R75.reuse, R2, 0x1, P6 ;  /* 0x000000024b457211 */ /* 0x040fe200030f0eff */
[----:B------:R-:W-:Y:S01]  /*1e920*/  VIADD R75, R75, UR4 ;  /* 0x000000044b4b7c36 */ /* 0x000fe20008000000 */
[----:B------:R-:W-:Y:S01]  /*1e930*/  PRMT R73, R30, 0x7770, RZ ;  /* 0x000077701e497816 */ /* 0x000fe200000000ff */
[----:B------:R3:W-:Y:S01]  /*1e940*/  @P5 STG.E.U8 desc[UR14][R70.64], R77 ;  /* 0x0000004d46005986 */ /* 0x0007e2000c10110e */
[----:B------:R-:W-:Y:S01]  /*1e950*/  ISETP.LT.AND P6, PT, R65, UR5, !P0 ;  /* 0x0000000541007c0c */ /* 0x000fe2000c7c1270 */
[----:B------:R-:W-:Y:S01]  /*1e960*/  VIADD R65, R3, 0x9 ;  /* 0x0000000903417836 */ /* 0x000fe20000000000 */
[----:B------:R-:W-:Y:S01]  /*1e970*/  ULDC UR4, c[0x0][0x248] ;  /* 0x0000920000047ab9 */ /* 0x000fe20000000800 */
[----:B------:R4:W-:Y:S01]  /*1e980*/  @P3 STG.E.U8 desc[UR14][R68.64], R73 ;  /* 0x0000004944003986 */ /* 0x0009e2000c10110e */
[----:B--2---:R-:W-:Y:S01]  /*1e990*/  IADD3 R66, P3, R75, R64, RZ ;  /* 0x000000404b427210 */ /* 0x004fe20007f7e0ff */
[----:B------:R-:W-:-:S02]  /*1e9a0*/  ULDC UR5, c[0x0][0x22c] ;  /* 0x00008b0000057ab9 */ /* 0x000fc40000000800 */
[----:B------:R-:W-:Y:S01]  /*1e9b0*/  ISETP.LT.AND P5, PT, R65, UR5, !P0 ;  /* 0x0000000541007c0c */ /* 0x000fe2000c7a1270 */
[----:B------:R-:W-:Y:S01]  /*1e9c0*/  VIADD R65, R3, 0xa ;  /* 0x0000000a03417836 */ /* 0x000fe20000000000 */
[C---:B------:R-:W-:Y:S01]  /*1e9d0*/  LEA.HI.X.SX32 R67, R75.reuse, R2, 0x1, P3 ;  /* 0x000000024b437211 */ /* 0x040fe200018f0eff */
[----:B------:R-:W-:Y:S01]  /*1e9e0*/  ULDC UR5, c[0x0][0x22c] ;  /* 0x00008b0000057ab9 */ /* 0x000fe20000000800 */
[----:B---3--:R-:W-:Y:S01]  /*1e9f0*/  VIADD R71, R75, UR4 ;  /* 0x000000044b477c36 */ /* 0x008fe20008000000 */
[----:B------:R-:W-:Y:S01]  /*1ea00*/  PRMT R77, R30, 0x7771, RZ ;  /* 0x000077711e4d7816 */ /* 0x000fe200000000ff */
[----:B------:R-:W-:-:S03]  /*1ea10*/  ULDC UR4, c[0x0][0x22c] ;  /* 0x00008b0000047ab9 */ /* 0x000fc60000000800 */
[----:B----4-:R-:W-:Y:S01]  /*1ea20*/  IADD3 R68, P3, R71, R64, RZ ;  /* 0x0000004047447210 */ /* 0x010fe20007f7e0ff */
[----:B------:R2:W-:Y:S01]  /*1ea30*/  @P2 STG.E.U8 desc[UR14][R66.64], R77 ;  /* 0x0000004d42002986 */ /* 0x0005e2000c10110e */
[----:B------:R-:W-:Y:S01]  /*1ea40*/  ISETP.LT.AND P2, PT, R65, UR4, !P0 ;  /* 0x0000000441007c0c */ /* 0x000fe2000c741270 */
[----:B------:R-:W-:Y:S01]  /*1ea50*/  ULDC UR4, c[0x0][0x248] ;  /* 0x0000920000047ab9 */ /* 0x000fe20000000800 */
[C---:B------:R-:W-:Y:S01]  /*1ea60*/  LEA.HI.X.SX32 R69, R71.reuse, R2, 0x1, P3 ;  /* 0x0000000247457211 */ /* 0x040fe200018f0eff */
[----:B------:R-:W-:Y:S01]  /*1ea70*/  VIADD R73, R71, UR4 ;  /* 0x0000000447497c36 */ /* 0x000fe20008000000 */
[----:B------:R-:W-:Y:S01]  /*1ea80*/  PRMT R75, R31, 0x7770, RZ ;  /* 0x000077701f4b7816 */ /* 0x000fe200000000ff */
[----:B------:R-:W-:Y:S01]  /*1ea90*/  VIADD R65, R3, 0xb ;  /* 0x0000000b03417836 */ /* 0x000fe20000000000 */
[----:B------:R-:W-:-:S03]  /*1eaa0*/  ULDC UR4, c[0x0][0x22c] ;  /* 0x00008b0000047ab9 */ /* 0x000fc60000000800 */
[----:B------:R3:W-:Y:S01]  /*1eab0*/  @P1 STG.E.U8 desc[UR14][R68.64], R75 ;  /* 0x0000004b44001986 */ /* 0x0007e2000c10110e */
[----:B------:R-:W-:Y:S02]  /*1eac0*/  IADD3 R70, P1, R73, R64, RZ ;  /* 0x0000004049467210 */ /* 0x000fe40007f3e0ff */
        /* <DEDUP_REMOVED lines=8> */
[C---:B--2---:R-:W-:Y:S01]  /*1eb50*/  IADD3 R66, P4, R73.reuse, R64, RZ ;  /* 0x0000004049427210 */ /* 0x044fe20007f9e0ff */
[----:B---3--:R-:W-:Y:S01]  /*1eb60*/  VIADD R69, R73, UR4 ;  /* 0x0000000449457c36 */ /* 0x008fe20008000000 */
[----:B------:R-:W-:Y:S01]  /*1eb70*/  ISETP.LT.AND P1, PT, R65, UR5, !P0 ;  /* 0x0000000541007c0c */ /* 0x000fe2000c721270 */
[----:B------:R-:W-:Y:S01]  /*1eb80*/  ULDC UR5, c[0x0][0x248] ;  /* 0x0000920000057ab9 */ /* 0x000fe20000000800 */
[----:B------:R-:W-:Y:S01]  /*1eb90*/  LEA.HI.X.SX32 R67, R73, R2, 0x1, P4 ;  /* 0x0000000249437211 */ /* 0x000fe200020f0eff */
[----:B------:R-:W-:Y:S01]  /*1eba0*/  VIADD R73, R69, UR5 ;  /* 0x0000000545497c36 */ /* 0x000fe20008000000 */
[C---:B------:R-:W-:Y:S01]  /*1ebb0*/  PRMT R77, R28.reuse, 0x7772, RZ ;  /* 0x000077721c4d7816 */ /* 0x040fe200000000ff */
[----:B------:R-:W-:Y:S01]  /*1ebc0*/  VIADD R65, R3, 0xd ;  /* 0x0000000d03417836 */ /* 0x000fe20000000000 */
[-C--:B------:R-:W-:Y:S01]  /*1ebd0*/  IADD3 R68, P4, R69, R64.reuse, RZ ;  /* 0x0000004045447210 */ /* 0x080fe20007f9e0ff */
[----:B------:R-:W-:Y:S01]  /*1ebe0*/  ULDC UR4, c[0x0][0x22c] ;  /* 0x00008b0000047ab9 */ /* 0x000fe20000000800 */
[----:B------:R-:W-:Y:S01]  /*1ebf0*/  PRMT R75, R28, 0x7773, RZ ;  /* 0x000077731c4b7816 */ /* 0x000fe200000000ff */
[----:B------:R2:W-:Y:S01]  /*1ec00*/  @P6 STG.E.U8 desc[UR14][R66.64], R77 ;  /* 0x0000004d42006986 */ /* 0x0005e2000c10110e */
[----:B----4-:R-:W-:Y:S01]  /*1ec10*/  IADD3 R70, P6, R73, R64, RZ ;  /* 0x0000004049467210 */ /* 0x010fe20007fde0ff */
[----:B------:R-:W-:Y:S01]  /*1ec20*/  ULDC UR5, c[0x0][0x22c] ;  /* 0x00008b0000057ab9 */ /* 0x000fe20000000800 */
[----:B------:R-:W-:-:S02]  /*1ec30*/  LEA.HI.X.SX32 R69, R69, R2, 0x1, P4 ;  /* 0x0000000245457211 */ /* 0x000fc400020f0eff */
[----:B------:R-:W-:Y:S01]  /*1ec40*/  ISETP.LT.AND P4, PT, R65, UR4, !P0 ;  /* 0x0000000441007c0c */ /* 0x000fe2000c781270 */
[----:B------:R-:W-:Y:S01]  /*1ec50*/  ULDC UR4, c[0x0][0x248] ;  /* 0x0000920000047ab9 */ /* 0x000fe20000000800 */
[C---:B------:R-:W-:Y:S01]  /*1ec60*/  LEA.HI.X.SX32 R71, R73.reuse, R2, 0x1, P6 ;  /* 0x0000000249477211 */ /* 0x040fe200030f0eff */
[----:B------:R-:W-:Y:S01]  /*1ec70*/  VIADD R73, R73, UR4 ;  /* 0x0000000449497c36 */ /* 0x000fe20008000000 */
[----:B------:R-:W-:Y:S01]  /*1ec80*/  PRMT R65, R29, 0x7772, RZ ;  /* 0x000077721d417816 */ /* 0x000fe200000000ff */
[----:B------:R-:W-:Y:S01]  /*1ec90*/  VIADD R28, R3, 0xe ;  /* 0x0000000e031c7836 */ /* 0x000fe20000000000 */
[----:B------:R3:W-:Y:S01]  /*1eca0*/  @P5 STG.E.U8 desc[UR14][R68.64], R75 ;  /* 0x0000004b44005986 */ /* 0x0007e2000c10110e */
[----:B------:R-:W-:-:S03]  /*1ecb0*/  ULDC UR4, c[0x0][0x248] ;  /* 0x0000920000047ab9 */ /* 0x000fc60000000800 */
[----:B------:R4:W-:Y:S01]  /*1ecc0*/  @P2 STG.E.U8 desc[UR14][R70.64], R65 ;  /* 0x0000004146002986 */ /* 0x0009e2000c10110e */
[----:B--2---:R-:W-:Y:S02]  /*1ecd0*/  IADD3 R66, P2, R73, R64, RZ ;  /* 0x0000004049427210 */ /* 0x004fe40007f5e0ff */
[----:B------:R-:W-:Y:S01]  /*1ece0*/  ISETP.LT.AND P6, PT, R28, UR5, !P0 ;  /* 0x000000051c007c0c */ /* 0x000fe2000c7c1270 */
[----:B------:R-:W-:Y:S01]  /*1ecf0*/  VIADD R28, R3, 0xf ;  /* 0x0000000f031c7836 */ /* 0x000fe20000000000 */
[C---:B------:R-:W-:Y:S01]  /*1ed00*/  LEA.HI.X.SX32 R67, R73.reuse, R2, 0x1, P2 ;  /* 0x0000000249437211 */ /* 0x040fe200010f0eff */
[----:B------:R-:W-:Y:S01]  /*1ed10*/  ULDC UR5, c[0x0][0x22c] ;  /* 0x00008b0000057ab9 */ /* 0x000fe20000000800 */
[----:B---3--:R-:W-:Y:S01]  /*1ed20*/  VIADD R69, R73, UR4 ;  /* 0x0000000449457c36 */ /* 0x008fe20008000000 */
[----:B------:R-:W-:Y:S01]  /*1ed30*/  PRMT R75, R29, 0x7773, RZ ;  /* 0x000077731d4b7816 */ /* 0x000fe200000000ff */
[----:B------:R-:W-:Y:S01]  /*1ed40*/  VIADD R29, R3, 0x10 ;  /* 0x00000010031d7836 */ /* 0x000fe20000000000 */
[----:B------:R-:W-:Y:S01]  /*1ed50*/  ISETP.LT.AND P5, PT, R28, UR5, !P0 ;  /* 0x000000051c007c0c */ /* 0x000fe2000c7a1270 */
[----:B------:R-:W-:Y:S01]  /*1ed60*/  ULDC UR4, c[0x0][0x22c] ;  /* 0x00008b0000047ab9 */ /* 0x000fe20000000800 */
[----:B------:R-:W-:Y:S01]  /*1ed70*/  IADD3 R28, P2, R69, R64, RZ ;  /* 0x00000040451c7210 */ /* 0x000fe20007f5e0ff */
[----:B------:R2:W-:Y:S01]  /*1ed80*/  @P3 STG.E.U8 desc[UR14][R66.64], R75 ;  /* 0x0000004b42003986 */ /* 0x0005e2000c10110e */
[----:B------:R-:W-:Y:S01]  /*1ed90*/  ISETP.LT.AND P3, PT, R29, UR4, !P0 ;  /* 0x000000041d007c0c */ /* 0x000fe2000c761270 */
[----:B------:R-:W-:Y:S01]  /*1eda0*/  ULDC UR4, c[0x0][0x248] ;  /* 0x0000920000047ab9 */ /* 0x000fe20000000800 */
[C---:B------:R-:W-:Y:S01]  /*1edb0*/  LEA.HI.X.SX32 R29, R69.reuse, R2, 0x1, P2 ;  /* 0x00000002451d7211 */ /* 0x040fe200010f0eff */
[----:B----4-:R-:W-:Y:S01]  /*1edc0*/  VIADD R71, R69, UR4 ;  /* 0x0000000445477c36 */ /* 0x010fe20008000000 */
[C---:B------:R-:W-:Y:S01]  /*1edd0*/  PRMT R73, R30.reuse, 0x7772, RZ ;  /* 0x000077721e497816 */ /* 0x040fe200000000ff */
[----:B------:R-:W-:Y:S01]  /*1ede0*/  VIADD R65, R3, 0x11 ;  /* 0x0000001103417836 */ /* 0x000fe20000000000 */
[----:B------:R-:W-:Y:S01]  /*1edf0*/  ULDC UR4, c[0x0][0x22c] ;  /* 0x00008b0000047ab9 */ /* 0x000fe20000000800 */
[----:B------:R-:W-:Y:S01]  /*1ee00*/  PRMT R77, R30, 0x7773, RZ ;  /* 0x000077731e4d7816 */ /* 0x000fe200000000ff */
[----:B------:R-:W-:Y:S01]  /*1ee10*/  ULDC UR5, c[0x0][0x22c] ;  /* 0x00008b0000057ab9 */ /* 0x000fe20000000800 */
[----:B------:R3:W-:Y:S01]  /*1ee20*/  @P1 STG.E.U8 desc[UR14][R28.64], R73 ;  /* 0x000000491c001986 */ /* 0x0007e2000c10110e */
[----:B------:R-:W-:-:S02]  /*1ee30*/  IADD3 R68, P1, R71, R64, RZ ;  /* 0x0000004047447210 */ /* 0x000fc40007f3e0ff */
[----:B------:R-:W-:Y:S01]  /*1ee40*/  ISETP.LT.AND P2, PT, R65, UR4, !P0 ;  /* 0x0000000441007c0c */ /* 0x000fe2000c741270 */
[----:B------:R-:W-:Y:S01]  /*1ee50*/  ULDC UR4, c[0x0][0x248] ;  /* 0x0000920000047ab9 */ /* 0x000fe20000000800 */
[C---:B------:R-:W-:Y:S01]  /*1ee60*/  LEA.HI.X.SX32 R69, R71.reuse, R2, 0x1, P1 ;  /* 0x0000000247457211 */ /* 0x040fe200008f0eff */
[----:B------:R-:W-:Y:S01]  /*1ee70*/  VIADD R71, R71, UR4 ;  /* 0x0000000447477c36 */ /* 0x000fe20008000000 */
[----:B------:R-:W-:-:S03]  /*1ee80*/  ULDC UR4, c[0x0][0x248] ;  /* 0x0000920000047ab9 */ /* 0x000fc60000000800 */
[----:B------:R4:W-:Y:S01]  /*1ee90*/  @P4 STG.E.U8 desc[UR14][R68.64], R77 ;  /* 0x0000004d44004986 */ /* 0x0009e2000c10110e */
[C---:B--2---:R-:W-:Y:S01]  /*1eea0*/  VIADD R67, R71.reuse, UR4 ;  /* 0x0000000447437c36 */ /* 0x044fe20008000000 */
[----:B---3--:R-:W-:Y:S01]  /*1eeb0*/  IADD3 R28, P4, R71, R64, RZ ;  /* 0x00000040471c7210 */ /* 0x008fe20007f9e0ff */
[----:B------:R-:W-:Y:S01]  /*1eec0*/  VIADD R65, R3, 0x12 ;  /* 0x0000001203417836 */ /* 0x000fe20000000000 */
[----:B------:R-:W-:Y:S01]  /*1eed0*/  ULDC UR4, c[0x0][0x248] ;  /* 0x0000920000047ab9 */ /* 0x000fe20000000800 */
[----:B------:R-:W-:Y:S02]  /*1eee0*/  PRMT R75, R31, 0x7772, RZ ;  /* 0x000077721f4b7816 */ /* 0x000fe400000000ff */
[----:B------:R-:W-:Y:S02]  /*1eef0*/  LEA.HI.X.SX32 R29, R71, R2, 0x1, P4 ;  /* 0x00000002471d7211 */ /* 0x000fe400020f0eff */
[----:B------:R-:W-:Y:S01]  /*1ef00*/  ISETP.LT.AND P1, PT, R65, UR5, !P0 ;  /* 0x0000000541007c0c */ /* 0x000fe2000c721270 */
[C---:B----4-:R-:W-:Y:S01]  /*1ef10*/  VIADD R69, R67.reuse, UR4 ;  /* 0x0000000443457c36 */ /* 0x050fe20008000000 */
[-C--:B------:R-:W-:Y:S01]  /*1ef20*/  IADD3 R30, P4, R67, R64.reuse, RZ ;  /* 0x00000040431e7210 */ /* 0x080fe20007f9e0ff */
[----:B------:R-:W-:Y:S01]  /*1ef30*/  VIADD R65, R3, 0x13 ;  /* 0x0000001303417836 */ /* 0x000fe20000000000 */
[----:B------:R2:W-:Y:S01]  /*1ef40*/  @P6 STG.E.U8 desc[UR14][R28.64], R75 ;  /* 0x0000004b1c006986 */ /* 0x0005e2000c10110e */
[----:B------:R-:W-:Y:S01]  /*1ef50*/  PRMT R73, R31, 0x7773, RZ ;  /* 0x000077731f497816 */ /* 0x000fe200000000ff */
[----:B------:R-:W-:Y:S01]  /*1ef60*/  ULDC UR5, c[0x0][0x22c] ;  /* 0x00008b0000057ab9 */ /* 0x000fe20000000800 */
[----:B------:R-:W-:Y:S01]  /*1ef70*/  IADD3 R66, P6, R69, R64, RZ ;  /* 0x0000004045427210 */ /* 0x000fe20007fde0ff */
[----:B------:R-:W-:Y:S01]  /*1ef80*/  ULDC UR4, c[0x0][0x248] ;  /* 0x0000920000047ab9 */ /* 0x000fe20000000800 */
[----:B------:R-:W-:-:S02]  /*1ef90*/  LEA.HI.X.SX32 R31, R67, R2, 0x1, P4 ;  /* 0x00000002431f7211 */ /* 0x000fc400020f0eff */
[----:B------:R-:W-:Y:S01]  /*1efa0*/  ISETP.LT.AND P4, PT, R65, UR5, !P0 ;  /* 0x0000000541007c0c */ /* 0x000fe2000c781270 */
[----:B------:R-:W-:Y:S01]  /*1efb0*/  VIADD R65, R3, 0x14 ;  /* 0x0000001403417836 */ /* 0x000fe20000000000 */
[C---:B------:R-:W-:Y:S01]  /*1efc0*/  LEA.HI.X.SX32 R67, R69.reuse, R2, 0x1, P6 ;  /* 0x0000000245437211 */ /* 0x040fe200030f0eff */
[----:B------:R-:W-:Y:S01]  /*1efd0*/  VIADD R69, R69, UR4 ;  /* 0x0000000445457c36 */ /* 0x000fe20008000000 */
[C---:B------:R-:W-:Y:S01]  /*1efe0*/  PRMT R77, R8.reuse, 0x7770, RZ ;  /* 0x00007770084d7816 */ /* 0x040fe200000000ff */
[----:B------:R3:W-:Y:S01]  /*1eff0*/  @P5 STG.E.U8 desc[UR14][R30.64], R73 ;  /* 0x000000491e005986 */ /* 0x0007e2000c10110e */
[----:B------:R-:W-:Y:S01]  /*1f000*/  ULDC UR5, c[0x0][0x22c] ;  /* 0x00008b0000057ab9 */ /* 0x000fe20000000800 */
[----:B--2---:R-:W-:Y:S01]  /*1f010*/  VIADD R29, R3, 0x15 ;  /* 0x00000015031d7836 */ /* 0x004fe20000000000 */
[----:B------:R-:W-:Y:S01]  /*1f020*/  ISETP.LT.AND P6, PT, R65, UR5, !P0 ;  /* 0x0000000541007c0c */ /* 0x000fe2000c7c1270 */
[----:B------:R2:W-:Y:S01]  /*1f030*/  @P3 STG.E.U8 desc[UR14][R66.64], R77 ;  /* 0x0000004d42003986 */ /* 0x0005e2000c10110e */
[----:B------:R-:W-:Y:S01]  /*1f040*/  IADD3 R28, P3, R69, R64, RZ ;  /* 0x00000040451c7210 */ /* 0x000fe20007f7e0ff */
[----:B------:R-:W-:Y:S01]  /*1f050*/  ULDC UR5, c[0x0][0x22c] ;  /* 0x00008b0000057ab9 */ /* 0x000fe20000000800 */
[----:B------:R-:W-:Y:S01]  /*1f060*/  ULDC UR4, c[0x0][0x248] ;  /* 0x0000920000047ab9 */ /* 0x000fe20000000800 */
[----:B------:R-:W-:Y:S01]  /*1f070*/  ISETP.LT.AND P5, PT, R29, UR5, !P0 ;  /* 0x000000051d007c0c */ /* 0x000fe2000c7a1270 */
[C---:B------:R-:W-:Y:S01]  /*1f080*/  VIADD R71, R69.reuse, UR4 ;  /* 0x0000000445477c36 */ /* 0x040fe20008000000 */
[----:B------:R-:W-:Y:S01]  /*1f090*/  LEA.HI.X.SX32 R29, R69, R2, 0x1, P3 ;  /* 0x00000002451d7211 */ /* 0x000fe200018f0eff */
[----:B------:R-:W-:Y:S01]  /*1f0a0*/  ULDC UR4, c[0x0][0x22c] ;  /* 0x00008b0000047ab9 */ /* 0x000fe20000000800 */
[----:B------:R-:W-:Y:S01]  /*1f0b0*/  PRMT R69, R8, 0x7771, RZ ;  /* 0x0000777108457816 */ /* 0x000fe200000000ff */
[----:B---3--:R-:W-:Y:S01]  /*1f0c0*/  VIADD R31, R3, 0x16 ;  /* 0x00000016031f7836 */ /* 0x008fe20000000000 */
[----:B------:R-:W-:-:S02]  /*1f0d0*/  IADD3 R30, P3, R71, R64, RZ ;  /* 0x00000040471e7210 */ /* 0x000fc40007f7e0ff */
[----:B------:R-:W-:Y:S01]  /*1f0e0*/  PRMT R73, R9, 0x7770, RZ ;  /* 0x0000777009497816 */ /* 0x000fe200000000ff */
[----:B------:R3:W-:Y:S01]  /*1f0f0*/  @P2 STG.E.U8 desc[UR14][R28.64], R69 ;  /* 0x000000451c002986 */ /* 0x0007e2000c10110e */
[----:B------:R-:W-:Y:S01]  /*1f100*/  ISETP.LT.AND P2, PT, R31, UR4, !P0 ;  /* 0x000000041f007c0c */ /* 0x000fe2000c741270 */
[----:B------:R-:W-:Y:S01]  /*1f110*/  ULDC UR4, c[0x0][0x248] ;  /* 0x0000920000047ab9 */ /* 0x000fe20000000800 */
[C---:B------:R-:W-:Y:S01]  /*1f120*/  LEA.HI.X.SX32 R31, R71.reuse, R2, 0x1, P3 ;  /* 0x00000002471f7211 */ /* 0x040fe200018f0eff */
[----:B------:R-:W-:Y:S01]  /*1f130*/  VIADD R71, R71, UR4 ;  /* 0x0000000447477c36 */ /* 0x000fe20008000000 */
[----:B------:R-:W-:Y:S01]  /*1f140*/  ULDC UR4, c[0x0][0x22c] ;  /* 0x00008b0000047ab9 */ /* 0x000fe20000000800 */
[----:B------:R-:W-:Y:S01]  /*1f150*/  VIADD R65, R3, 0x17 ;  /* 0x0000001703417836 */ /* 0x000fe20000000000 */
[----:B------:R-:W-:Y:S01]  /*1f160*/  ULDC UR5, c[0x0][0x22c] ;  /* 0x00008b0000057ab9 */ /* 0x000fe20000000800 */
[----:B------:R4:W-:Y:S01]  /*1f170*/  @P1 STG.E.U8 desc[UR14][R30.64], R73 ;  /* 0x000000491e001986 */ /* 0x0009e2000c10110e */
[----:B--2---:R-:W-:-:S02]  /*1f180*/  IADD3 R66, P1, R71, R64, RZ ;  /* 0x0000004047427210 */ /* 0x004fc40007f3e0ff */
[----:B------:R-:W-:Y:S01]  /*1f190*/  ISETP.LT.AND P3, PT, R65, UR4, !P0 ;  /* 0x0000000441007c0c */ /* 0x000fe2000c761270 */
[----:B------:R-:W-:Y:S01]  /*1f1a0*/  ULDC UR4, c[0x0][0x248] ;  /* 0x0000920000047ab9 */ /* 0x000fe20000000800 */
[----:B---3--:R-:W-:Y:S01]  /*1f1b0*/  VIADD R28, R3, 0x18 ;  /* 0x00000018031c7836 */ /* 0x008fe20000000000 */
[C---:B------:R-:W-:Y:S01]  /*1f1c0*/  LEA.HI.X.SX32 R67, R71.reuse, R2, 0x1, P1 ;  /* 0x0000000247437211 */ /* 0x040fe200008f0eff */
[----:B------:R-:W-:Y:S01]  /*1f1d0*/  VIADD R71, R71, UR4 ;  /* 0x0000000447477c36 */ /* 0x000fe20008000000 */
[----:B------:R-:W-:Y:S01]  /*1f1e0*/  PRMT R69, R9, 0x7771, RZ ;  /* 0x0000777109457816 */ /* 0x000fe200000000ff */
[----:B------:R-:W-:Y:S01]  /*1f1f0*/  ULDC UR4, c[0x0][0x248] ;  /* 0x0000920000047ab9 */ /* 0x000fe20000000800 */
[----:B------:R-:W-:Y:S01]  /*1f200*/  ISETP.LT.AND P1, PT, R28, UR5, !P0 ;  /* 0x000000051c007c0c */ /* 0x000fe2000c721270 */
[----:B------:R-:W-:Y:S02]  /*1f210*/  ULDC UR5, c[0x0][0x248] ;  /* 0x0000920000057ab9 */ /* 0x000fe40000000800 */
[----:B------:R2:W-:Y:S01]  /*1f220*/  @P4 STG.E.U8 desc[UR14][R66.64], R69 ;  /* 0x0000004542004986 */ /* 0x0005e2000c10110e */
[C---:B------:R-:W-:Y:S01]  /*1f230*/  IADD3 R28, P4, R71.reuse, R64, RZ ;  /* 0x00000040471c7210 */ /* 0x040fe20007f9e0ff */
[----:B----4-:R-:W-:Y:S01]  /*1f240*/  VIADD R31, R71, UR4 ;  /* 0x00000004471f7c36 */ /* 0x010fe20008000000 */
[----:B------:R-:W-:Y:S01]  /*1f250*/  PRMT R73, R10, 0x7770, RZ ;  /* 0x000077700a497816 */ /* 0x000fe200000000ff */
[----:B------:R-:W-:Y:S01]  /*1f260*/  VIADD R65, R3, 0x19 ;  /* 0x0000001903417836 */ /* 0x000fe20000000000 */
[----:B------:R-:W-:Y:S01]  /*1f270*/  LEA.HI.X.SX32 R29, R71, R2, 0x1, P4 ;  /* 0x00000002471d7211 */ /* 0x000fe200020f0eff */
[----:B------:R-:W-:Y:S01]  /*1f280*/  ULDC UR4, c[0x0][0x22c] ;  /* 0x00008b0000047ab9 */ /* 0x000fe20000000800 */
[C---:B------:R-:W-:Y:S01]  /*1f290*/  IADD3 R30, P4, R31.reuse, R64, RZ ;  /* 0x000000401f1e7210 */ /* 0x040fe20007f9e0ff */
[----:B--2---:R-:W-:-:S02]  /*1f2a0*/  VIADD R69, R31, UR5 ;  /* 0x000000051f457c36 */ /* 0x004fc40008000000 */
[----:B------:R2:W-:Y:S01]  /*1f2b0*/  @P6 STG.E.U8 desc[UR14][R28.64], R73 ;  /* 0x000000491c006986 */ /* 0x0005e2000c10110e */
[----:B------:R-:W-:Y:S01]  /*1f2c0*/  LEA.HI.X.SX32 R31, R31, R2, 0x1, P4 ;  /* 0x000000021f1f7211 */ /* 0x000fe200020f0eff */
[----:B------:R-:W-:Y:S01]  /*1f2d0*/  ULDC UR5, c[0x0][0x22c] ;  /* 0x00008b0000057ab9 */ /* 0x000fe20000000800 */
[----:B------:R-:W-:Y:S02]  /*1f2e0*/  IADD3 R66, P6, R69, R64, RZ ;  /* 0x0000004045427210 */ /* 0x000fe40007fde0ff */
[----:B------:R-:W-:Y:S01]  /*1f2f0*/  ISETP.LT.AND P4, PT, R65, UR4, !P0 ;  /* 0x0000000441007c0c */ /* 0x000fe2000c781270 */
[----:B------:R-:W-:Y:S01]  /*1f300*/  ULDC UR4, c[0x0][0x248] ;  /* 0x0000920000047ab9 */ /* 0x000fe20000000800 */
[----:B------:R-:W-:Y:S01]  /*1f310*/  PRMT R71, R10, 0x7771, RZ ;  /* 0x000077710a477816 */ /* 0x000fe200000000ff */
[----:B------:R-:W-:Y:S01]  /*1f320*/  VIADD R65, R3, 0x1a ;  /* 0x0000001a03417836 */ /* 0x000fe20000000000 */
[C---:B------:R-:W-:Y:S01]  /*1f330*/  LEA.HI.X.SX32 R67, R69.reuse, R2, 0x1, P6 ;  /* 0x0000000245437211 */ /* 0x040fe200030f0eff */
[----:B------:R-:W-:Y:S01]  /*1f340*/  VIADD R69, R69, UR4 ;  /* 0x0000000445457c36 */ /* 0x000fe20008000000 */
[----:B------:R-:W-:Y:S01]  /*1f350*/  PRMT R75, R11, 0x7770, RZ ;  /* 0x000077700b4b7816 */ /* 0x000fe200000000ff */
[----:B------:R3:W-:Y:S01]  /*1f360*/  @P5 STG.E.U8 desc[UR14][R30.64], R71 ;  /* 0x000000471e005986 */ /* 0x0007e2000c10110e */
[----:B--2---:R-:W-:Y:S01]  /*1f370*/  VIADD R29, R3, 0x1b ;  /* 0x0000001b031d7836 */ /* 0x004fe20000000000 */
[----:B------:R-:W-:Y:S01]  /*1f380*/  ISETP.LT.AND P6, PT, R65, UR5, !P0 ;  /* 0x0000000541007c0c */ /* 0x000fe2000c7c1270 */
[----:B------:R-:W-:Y:S01]  /*1f390*/  ULDC UR5, c[0x0][0x22c] ;  /* 0x00008b0000057ab9 */ /* 0x000fe20000000800 */
[----:B------:R2:W-:Y:S01]  /*1f3a0*/  @P2 STG.E.U8 desc[UR14][R66.64], R75 ;  /* 0x0000004b42002986 */ /* 0x0005e2000c10110e */
[----:B------:R-:W-:Y:S01]  /*1f3b0*/  IADD3 R28, P2, R69, R64, RZ ;  /* 0x00000040451c7210 */ /* 0x000fe20007f5e0ff */
[----:B------:R-:W-:Y:S01]  /*1f3c0*/  ULDC UR4, c[0x0][0x248] ;  /* 0x0000920000047ab9 */ /* 0x000fe20000000800 */
[----:B------:R-:W-:-:S02]  /*1f3d0*/  ISETP.LT.AND P5, PT, R29, UR5, !P0 ;  /* 0x000000051d007c0c */ /* 0x000fc4000c7a1270 */
[----:B------:R-:W-:Y:S01]  /*1f3e0*/  PRMT R73, R11, 0x7771, RZ ;  /* 0x000077710b497816 */ /* 0x000fe200000000ff */
[----:B---3--:R-:W-:Y:S01]  /*1f3f0*/  VIADD R31, R3, 0x1c ;  /* 0x0000001c031f7836 */ /* 0x008fe20000000000 */
[C---:B------:R-:W-:Y:S01]  /*1f400*/  LEA.HI.X.SX32 R29, R69.reuse, R2, 0x1, P2 ;  /* 0x00000002451d7211 */ /* 0x040fe200010f0eff */
[----:B------:R-:W-:Y:S01]  /*1f410*/  VIADD R71, R69, UR4 ;  /* 0x0000000445477c36 */ /* 0x000fe20008000000 */
[----:B------:R-:W-:Y:S01]  /*1f420*/  ULDC UR4, c[0x0][0x22c] ;  /* 0x00008b0000047ab9 */ /* 0x000fe20000000800 */
[----:B------:R-:W-:Y:S01]  /*1f430*/  VIADD R65, R3, 0x1d ;  /* 0x0000001d03417836 */ /* 0x000fe20000000000 */
[----:B------:R-:W-:Y:S01]  /*1f440*/  ULDC UR5, c[0x0][0x22c] ;  /* 0x00008b0000057ab9 */ /* 0x000fe20000000800 */
[----:B------:R3:W-:Y:S01]  /*1f450*/  @P3 STG.E.U8 desc[UR14][R28.64], R73 ;  /* 0x000000491c003986 */ /* 0x0007e2000c10110e */
[----:B------:R-:W-:Y:S02]  /*1f460*/  IADD3 R30, P2, R71, R64, RZ ;  /* 0x00000040471e7210 */ /* 0x000fe40007f5e0ff */
[----:B------:R-:W-:Y:S01]  /*1f470*/  ISETP.LT.AND P3, PT, R31, UR4, !P0 ;  /* 0x000000041f007c0c */ /* 0x000fe2000c761270 */
[----:B------:R-:W-:Y:S01]  /*1f480*/  ULDC UR4, c[0x0][0x248] ;  /* 0x0000920000047ab9 */ /* 0x000fe20000000800 */
[C---:B------:R-:W-:Y:S01]  /*1f490*/  LEA.HI.X.SX32 R31, R71.reuse, R2, 0x1, P2 ;  /* 0x00000002471f7211 */ /* 0x040fe200010f0eff */
[----:B------:R-:W-:Y:S01]  /*1f4a0*/  VIADD R71, R71, UR4 ;  /* 0x0000000447477c36 */ /* 0x000fe20008000000 */
[----:B------:R-:W-:Y:S01]  /*1f4b0*/  PRMT R69, R8, 0x7772, RZ ;  /* 0x0000777208457816 */ /* 0x000fe200000000ff */
[----:B------:R-:W-:-:S04]  /*1f4c0*/  ULDC UR4, c[0x0][0x22c] ;  /* 0x00008b0000047ab9 */ /* 0x000fc80000000800 */
[----:B------:R4:W-:Y:S01]  /*1f4d0*/  @P1 STG.E.U8 desc[UR14][R30.64], R69 ;  /* 0x000000451e001986 */ /* 0x0009e2000c10110e */
[----:B--2---:R-:W-:Y:S02]  /*1f4e0*/  IADD3 R66, P1, R71, R64, RZ ;  /* 0x0000004047427210 */ /* 0x004fe40007f3e0ff */
        /* <DEDUP_REMOVED lines=8> */
[----:B------:R-:W-:Y:S01]  /*1f570*/  ULDC UR5, c[0x0][0x248] ;  /* 0x0000920000057ab9 */ /* 0x000fe20000000800 */
[C---:B----4-:R-:W-:Y:S01]  /*1f580*/  VIADD R31, R71.reuse, UR4 ;  /* 0x00000004471f7c36 */ /* 0x050fe20008000000 */
[----:B------:R2:W-:Y:S01]  /*1f590*/  @P4 STG.E.U8 desc[UR14][R66.64], R65 ;  /* 0x0000004142004986 */ /* 0x0005e2000c10110e */
[----:B------:R-:W-:Y:S01]  /*1f5a0*/  IADD3 R28, P4, R71, R64, RZ ;  /* 0x00000040471c7210 */ /* 0x000fe20007f9e0ff */
[----:B------:R-:W-:Y:S01]  /*1f5b0*/  VIADD R30, R3, 0x1f ;  /* 0x0000001f031e7836 */ /* 0x000fe20000000000 */
[----:B------:R-:W-:Y:S01]  /*1f5c0*/  PRMT R73, R9, 0x7772, RZ ;  /* 0x0000777209497816 */ /* 0x000fe200000000ff */
[----:B------:R-:W-:Y:S01]  /*1f5d0*/  ULDC UR4, c[0x0][0x22c] ;  /* 0x00008b0000047ab9 */ /* 0x000fe20000000800 */
[----:B------:R-:W-:-:S02]  /*1f5e0*/  LEA.HI.X.SX32 R29, R71, R2, 0x1, P4 ;  /* 0x00000002471d7211 */ /* 0x000fc400020f0eff */
[----:B------:R-:W-:Y:S02]  /*1f5f0*/  IADD3 R8, P4, R31, R64, RZ ;  /* 0x000000401f087210 */ /* 0x000fe40007f9e0ff */
[----:B------:R-:W-:Y:S01]  /*1f600*/  PRMT R69, R9, 0x7773, RZ ;  /* 0x0000777309457816 */ /* 0x000fe200000000ff */
[C---:B--2---:R-:W-:Y:S01]  /*1f610*/  VIADD R67, R31.reuse, UR5 ;  /* 0x000000051f437c36 */ /* 0x044fe20008000000 */
[----:B------:R-:W-:Y:S01]  /*1f620*/  LEA.HI.X.SX32 R9, R31, R2, 0x1, P4 ;  /* 0x000000021f097211 */ /* 0x000fe200020f0eff */
[----:B------:R2:W-:Y:S01]  /*1f630*/  @P6 STG.E.U8 desc[UR14][R28.64], R73 ;  /* 0x000000491c006986 */ /* 0x0005e2000c10110e */
[----:B------:R-:W-:Y:S01]  /*1f640*/  ISETP.LT.AND P4, PT, R30, UR4, !P0 ;  /* 0x000000041e007c0c */ /* 0x000fe2000c781270 */
[----:B------:R-:W-:Y:S01]  /*1f650*/  ULDC UR4, c[0x0][0x248] ;  /* 0x0000920000047ab9 */ /* 0x000fe20000000800 */
[----:B------:R-:W-:Y:S01]  /*1f660*/  IADD3 R30, P6, R67, R64, RZ ;  /* 0x00000040431e7210 */ /* 0x000fe20007fde0ff */
[----:B------:R-:W-:Y:S01]  /*1f670*/  VIADD R65, R3, 0x20 ;  /* 0x0000002003417836 */ /* 0x000fe20000000000 */
[----:B------:R-:W-:Y:S01]  /*1f680*/  PRMT R71, R10, 0x7772, RZ ;  /* 0x000077720a477816 */ /* 0x000fe200000000ff */
[----:B------:R-:W-:Y:S01]  /*1f690*/  ULDC UR5, c[0x0][0x22c] ;  /* 0x00008b0000057ab9 */ /* 0x000fe20000000800 */
[C---:B------:R-:W-:Y:S01]  /*1f6a0*/  LEA.HI.X.SX32 R31, R67.reuse, R2, 0x1, P6 ;  /* 0x00000002431f7211 */ /* 0x040fe200030f0eff */
[----:B------:R-:W-:Y:S01]  /*1f6b0*/  VIADD R67, R67, UR4 ;  /* 0x0000000443437c36 */ /* 0x000fe20008000000 */
[----:B------:R3:W-:Y:S01]  /*1f6c0*/  @P5 STG.E.U8 desc[UR14][R8.64], R69 ;  /* 0x0000004508005986 */ /* 0x0007e2000c10110e */
[----:B------:R-:W-:-:S03]  /*1f6d0*/  ULDC UR4, c[0x0][0x248] ;  /* 0x0000920000047ab9 */ /* 0x000fc60000000800 */
[----:B------:R4:W-:Y:S01]  /*1f6e0*/  @P3 STG.E.U8 desc[UR14][R30.64], R71 ;  /* 0x000000471e003986 */ /* 0x0009e2000c10110e */
[----:B------:R-:W-:Y:S01]  /*1f6f0*/  ISETP.LT.AND P6, PT, R65, UR5, !P0 ;  /* 0x0000000541007c0c */ /* 0x000fe2000c7c1270 */
[----:B--2---:R-:W-:Y:S01]  /*1f700*/  VIADD R28, R3, 0x21 ;  /* 0x00000021031c7836 */ /* 0x004fe20000000000 */
[----:B------:R-:W-:Y:S01]  /*1f710*/  ULDC UR5, c[0x0][0x22c] ;  /* 0x00008b0000057ab9 */ /* 0x000fe20000000800 */
[C---:B------:R-:W-:Y:S01]  /*1f720*/  VIADD R65, R67.reuse, UR4 ;  /* 0x0000000443417c36 */ /* 0x040fe20008000000 */
[----:B------:R-:W-:Y:S01]  /*1f730*/  ULDC UR4, c[0x0][0x22c] ;  /* 0x00008b0000047ab9 */ /* 0x000fe20000000800 */
[----:B---3--:R-:W-:Y:S02]  /*1f740*/  IADD3 R8, P3, R67, R64, RZ ;  /* 0x0000004043087210 */ /* 0x008fe40007f7e0ff */
[----:B------:R-:W-:Y:S01]  /*1f750*/  PRMT R69, R10, 0x7773, RZ ;  /* 0x000077730a457816 */ /* 0x000fe200000000ff */
[----:B------:R-:W-:Y:S01]  /*1f760*/  VIADD R10, R3, 0x22 ;  /* 0x00000022030a7836 */ /* 0x000fe20000000000 */
[----:B------:R-:W-:-:S02]  /*1f770*/  LEA.HI.X.SX32 R9, R67, R2, 0x1, P3 ;  /* 0x0000000243097211 */ /* 0x000fc400018f0eff */
[----:B------:R-:W-:Y:S01]  /*1f780*/  ISETP.LT.AND P5, PT, R28, UR5, !P0 ;  /* 0x000000051c007c0c */ /* 0x000fe2000c7a1270 */
[----:B----4-:R-:W-:Y:S01]  /*1f790*/  VIADD R30, R3, 0x23 ;  /* 0x00000023031e7836 */ /* 0x010fe20000000000 */
[C---:B------:R-:W-:Y:S01]  /*1f7a0*/  IADD3 R28, P3, R65.reuse, R64, RZ ;  /* 0x00000040411c7210 */ /* 0x040fe20007f7e0ff */
[----:B------:R2:W-:Y:S01]  /*1f7b0*/  @P2 STG.E.U8 desc[UR14][R8.64], R69 ;  /* 0x0000004508002986 */ /* 0x0005e2000c10110e */
[----:B------:R-:W-:Y:S01]  /*1f7c0*/  ISETP.LT.AND P2, PT, R10, UR4, !P0 ;  /* 0x000000040a007c0c */ /* 0x000fe2000c741270 */
[----:B------:R-:W-:Y:S01]  /*1f7d0*/  ULDC UR4, c[0x0][0x248] ;  /* 0x0000920000047ab9 */ /* 0x000fe20000000800 */
[C---:B------:R-:W-:Y:S01]  /*1f7e0*/  LEA.HI.X.SX32 R29, R65.reuse, R2, 0x1, P3 ;  /* 0x00000002411d7211 */ /* 0x040fe200018f0eff */
[----:B------:R-:W-:Y:S01]  /*1f7f0*/  VIADD R65, R65, UR4 ;  /* 0x0000000441417c36 */ /* 0x000fe20008000000 */
[C---:B------:R-:W-:Y:S01]  /*1f800*/  PRMT R67, R11.reuse, 0x7772, RZ ;  /* 0x000077720b437816 */ /* 0x040fe200000000ff */
[----:B------:R-:W-:Y:S01]  /*1f810*/  ULDC UR4, c[0x0][0x22c] ;  /* 0x00008b0000047ab9 */ /* 0x000fe20000000800 */
[----:B------:R-:W-:Y:S01]  /*1f820*/  PRMT R31, R11, 0x7773, RZ ;  /* 0x000077730b1f7816 */ /* 0x000fe200000000ff */
[----:B------:R-:W-:-:S02]  /*1f830*/  ULDC UR5, c[0x0][0x22c] ;  /* 0x00008b0000057ab9 */ /* 0x000fc40000000800 */
[----:B------:R3:W-:Y:S01]  /*1f840*/  @P1 STG.E.U8 desc[UR14][R28.64], R67 ;  /* 0x000000431c001986 */ /* 0x0007e2000c10110e */
[----:B------:R-:W-:Y:S02]  /*1f850*/  IADD3 R10, P1, R65, R64, RZ ;  /* 0x00000040410a7210 */ /* 0x000fe40007f3e0ff */
[----:B------:R-:W-:Y:S01]  /*1f860*/  ISETP.LT.AND P3, PT, R30, UR4, !P0 ;  /* 0x000000041e007c0c */ /* 0x000fe2000c761270 */
[----:B------:R-:W-:Y:S01]  /*1f870*/  ULDC UR4, c[0x0][0x248] ;  /* 0x0000920000047ab9 */ /* 0x000fe20000000800 */
[----:B--2---:R-:W-:Y:S01]  /*1f880*/  VIADD R8, R3, 0x24 ;  /* 0x0000002403087836 */ /* 0x004fe20000000000 */
[C---:B------:R-:W-:Y:S01]  /*1f890*/  LEA.HI.X.SX32 R11, R65.reuse, R2, 0x1, P1 ;  /* 0x00000002410b7211 */ /* 0x040fe200008f0eff */
[----:B------:R-:W-:Y:S01]  /*1f8a0*/  VIADD R65, R65, UR4 ;  /* 0x0000000441417c36 */ /* 0x000fe20008000000 */
[----:B------:R-:W-:Y:S02]  /*1f8b0*/  ULDC UR4, c[0x0][0x248] ;  /* 0x0000920000047ab9 */ /* 0x000fe40000000800 */
[----:B------:R-:W-:Y:S01]  /*1f8c0*/  ISETP.LT.AND P1, PT, R8, UR5, !P0 ;  /* 0x0000000508007c0c */ /* 0x000fe2000c721270 */
[----:B------:R2:W-:Y:S01]  /*1f8d0*/  @P4 STG.E.U8 desc[UR14][R10.64], R31 ;  /* 0x0000001f0a004986 */ /* 0x0005e2000c10110e */
[C---:B------:R-:W-:Y:S01]  /*1f8e0*/  IADD3 R8, P4, R65.reuse, R64, RZ ;  /* 0x0000004041087210 */ /* 0x040fe20007f9e0ff */
[----:B---3--:R-:W-:Y:S01]  /*1f8f0*/  VIADD R29, R65, UR4 ;  /* 0x00000004411d7c36 */ /* 0x008fe20008000000 */
[----:B------:R-:W-:Y:S01]  /*1f900*/  ULDC UR5, c[0x0][0x248] ;  /* 0x0000920000057ab9 */ /* 0x000fe20000000800 */
        /* <DEDUP_REMOVED lines=24> */
[----:B------:R-:W-:Y:S01]  /*1fa90*/  ISETP.LT.AND P5, PT, R9, UR5, !P0 ;  /* 0x0000000509007c0c */ /* 0x000fe2000c7a1270 */
[----:B------:R-:W-:Y:S01]  /*1faa0*/  ULDC UR5, c[0x0][0x22c] ;  /* 0x00008b0000057ab9 */ /* 0x000fe20000000800 */
[C---:B------:R-:W-:Y:S01]  /*1fab0*/  LEA.HI.X.SX32 R9, R31.reuse, R2, 0x1, P2 ;  /* 0x000000021f097211 */ /* 0x040fe200010f0eff */
[----:B---3--:R-:W-:Y:S01]  /*1fac0*/  VIADD R65, R31, UR4 ;  /* 0x000000041f417c36 */ /* 0x008fe20008000000 */
[----:B------:R-:W-:Y:S01]  /*1fad0*/  PRMT R31, R5, 0x7771, RZ ;  /* 0x00007771051f7816 */ /* 0x000fe200000000ff */
[----:B------:R-:W-:Y:S01]  /*1fae0*/  VIADD R28, R3, 0x28 ;  /* 0x00000028031c7836 */ /* 0x000fe20000000000 */
[----:B------:R-:W-:-:S02]  /*1faf0*/  ULDC UR4, c[0x0][0x22c] ;  /* 0x00008b0000047ab9 */ /* 0x000fc40000000800 */
[C---:B--2---:R-:W-:Y:S01]  /*1fb00*/  IADD3 R10, P2, R65.reuse, R64, RZ ;  /* 0x00000040410a7210 */ /* 0x044fe20007f5e0ff */
        /* <DEDUP_REMOVED lines=12> */
[----:B--2---:R-:W-:Y:S01]  /*1fbd0*/  VIADD R8, R3, 0x2a ;  /* 0x0000002a03087836 */ /* 0x004fe20000000000 */
[C---:B------:R-:W-:Y:S01]  /*1fbe0*/  LEA.HI.X.SX32 R29, R65.reuse, R2, 0x1, P1 ;  /* 0x00000002411d7211 */ /* 0x040fe200008f0eff */
[----:B------:R-:W-:Y:S01]  /*1fbf0*/  VIADD R65, R65, UR4 ;  /* 0x0000000441417c36 */ /* 0x000fe20008000000 */
[----:B------:R-:W-:Y:S01]  /*1fc00*/  PRMT R31, R6, 0x7771, RZ ;  /* 0x00007771061f7816 */ /* 0x000fe200000000ff */
[----:B------:R-:W-:Y:S01]  /*1fc10*/  ULDC UR4, c[0x0][0x248] ;  /* 0x0000920000047ab9 */ /* 0x000fe20000000800 */
[----:B------:R-:W-:Y:S01]  /*1fc20*/  ISETP.LT.AND P1, PT, R8, UR5, !P0 ;  /* 0x0000000508007c0c */ /* 0x000fe2000c721270 */
[----:B------:R-:W-:-:S02]  /*1fc30*/  ULDC UR5, c[0x0][0x248] ;  /* 0x0000920000057ab9 */ /* 0x000fc40000000800 */
[----:B------:R2:W-:Y:S01]  /*1fc40*/  @P4 STG.E.U8 desc[UR14][R28.64], R31 ;  /* 0x0000001f1c004986 */ /* 0x0005e2000c10110e */
[C---:B------:R-:W-:Y:S01]  /*1fc50*/  IADD3 R8, P4, R65.reuse, R64, RZ ;  /* 0x0000004041087210 */ /* 0x040fe20007f9e0ff */
[----:B---3--:R-:W-:Y:S01]  /*1fc60*/  VIADD R11, R65, UR4 ;  /* 0x00000004410b7c36 */ /* 0x008fe20008000000 */
[----:B------:R-:W-:Y:S01]  /*1fc70*/  PRMT R67, R7, 0x7770, RZ ;  /* 0x0000777007437816 */ /* 0x000fe200000000ff */
[----:B------:R-:W-:Y:S01]  /*1fc80*/  VIADD R30, R3, 0x2b ;  /* 0x0000002b031e7836 */ /* 0x000fe20000000000 */
[----:B------:R-:W-:Y:S01]  /*1fc90*/  LEA.HI.X.SX32 R9, R65, R2, 0x1, P4 ;  /* 0x0000000241097211 */ /* 0x000fe200020f0eff */
[----:B------:R-:W-:Y:S01]  /*1fca0*/  ULDC UR4, c[0x0][0x22c] ;  /* 0x00008b0000047ab9 */ /* 0x000fe20000000800 */
[C---:B------:R-:W-:Y:S01]  /*1fcb0*/  IADD3 R10, P4, R11.reuse, R64, RZ ;  /* 0x000000400b0a7210 */ /* 0x040fe20007f9e0ff */
[C---:B--2---:R-:W-:Y:S02]  /*1fcc0*/  VIADD R31, R11.reuse, UR5 ;  /* 0x000000050b1f7c36 */ /* 0x044fe40008000000 */
[----:B------:R2:W-:Y:S01]  /*1fcd0*/  @P6 STG.E.U8 desc[UR14][R8.64], R67 ;  /* 0x0000004308006986 */ /* 0x0005e2000c10110e */
[----:B------:R-:W-:Y:S01]  /*1fce0*/  LEA.HI.X.SX32 R11, R11, R2, 0x1, P4 ;  /* 0x000000020b0b7211 */ /* 0x000fe200020f0eff */
[----:B------:R-:W-:Y:S01]  /*1fcf0*/  ULDC UR5, c[0x0][0x22c] ;  /* 0x00008b0000057ab9 */ /* 0x000fe20000000800 */
[----:B------:R-:W-:-:S02]  /*1fd00*/  IADD3 R28, P6, R31, R64, RZ ;  /* 0x000000401f1c7210 */ /* 0x000fc40007fde0ff */
        /* <DEDUP_REMOVED lines=16> */
[----:B------:R-:W-:-:S02]  /*1fe10*/  LEA.HI.X.SX32 R9, R31, R2, 0x1, P3 ;  /* 0x000000021f097211 */ /* 0x000fc400018f0eff */
[----:B------:R-:W-:Y:S01]  /*1fe20*/  PRMT R67, R4, 0x7773, RZ ;  /* 0x0000777304437816 */ /* 0x000fe200000000ff */
[----:B---3--:R-:W-:Y:S01]  /*1fe30*/  VIADD R65, R31, UR4 ;  /* 0x000000041f417c36 */ /* 0x008fe20008000000 */
[----:B------:R-:W-:Y:S01]  /*1fe40*/  ULDC UR4, c[0x0][0x22c] ;  /* 0x00008b0000047ab9 */ /* 0x000fe20000000800 */
[----:B------:R-:W-:Y:S02]  /*1fe50*/  VIADD R4, R3, 0x2e ;  /* 0x0000002e03047836 */ /* 0x000fe40000000000 */
[----:B------:R3:W-:Y:S01]  /*1fe60*/  @P2 STG.E.U8 desc[UR14][R8.64], R67 ;  /* 0x0000004308002986 */ /* 0x0007e2000c10110e */
[C---:B------:R-:W-:Y:S02]  /*1fe70*/  IADD3 R10, P3, R65.reuse, R64, RZ ;  /* 0x00000040410a7210 */ /* 0x040fe40007f7e0ff */
        /* <DEDUP_REMOVED lines=8> */
[----:B--2---:R-:W-:Y:S02]  /*1ff00*/  IADD3 R28, P1, R65, R64, RZ ;  /* 0x00000040411c7210 */ /* 0x004fe40007f3e0ff */
[----:B------:R-:W-:Y:S01]  /*1ff10*/  ISETP.LT.AND P3, PT, R4, UR4, !P0 ;  /* 0x0000000404007c0c */ /* 0x000fe2000c761270 */
[----:B------:R-:W-:Y:S01]  /*1ff20*/  ULDC UR4, c[0x0][0x248] ;  /* 0x0000920000047ab9 */ /* 0x000fe20000000800 */
[----:B------:R-:W-:Y:S01]  /*1ff30*/  VIADD R4, R3, 0x30 ;  /* 0x0000003003047836 */ /* 0x000fe20000000000 */
[C---:B------:R-:W-:Y:S01]  /*1ff40*/  LEA.HI.X.SX32 R29, R65.reuse, R2, 0x1, P1 ;  /* 0x00000002411d7211 */ /* 0x040fe200008f0eff */
[----:B------:R-:W-:Y:S01]  /*1ff50*/  VIADD R65, R65, UR4 ;  /* 0x0000000441417c36 */ /* 0x000fe20008000000 */
[----:B------:R-:W-:Y:S01]  /*1ff60*/  PRMT R69, R5, 0x7773, RZ ;  /* 0x0000777305457816 */ /* 0x000fe200000000ff */
[----:B------:R-:W-:Y:S01]  /*1ff70*/  ULDC UR4, c[0x0][0x248] ;  /* 0x0000920000047ab9 */ /* 0x000fe20000000800 */
[----:B------:R-:W-:Y:S01]  /*1ff80*/  ISETP.LT.AND P1, PT, R4, UR5, !P0 ;  /* 0x0000000504007c0c */ /* 0x000fe2000c721270 */
[C---:B---3--:R-:W-:Y:S01]  /*1ff90*/  VIADD R9, R65.reuse, UR4 ;  /* 0x0000000441097c36 */ /* 0x048fe20008000000 */
[----:B------:R-:W-:Y:S01]  /*1ffa0*/  ULDC UR5, c[0x0][0x248] ;  /* 0x0000920000057ab9 */ /* 0x000fe20000000800 */
[----:B------:R2:W-:Y:S01]  /*1ffb0*/  @P4 STG.E.U8 desc[UR14][R28.64], R69 ;  /* 0x000000451c004986 */ /* 0x0005e2000c10110e */
[----:B------:R-:W-:Y:S01]  /*1ffc0*/  IADD3 R4, P4, R65, R64, RZ ;  /* 0x0000004041047210 */ /* 0x000fe20007f9e0ff */
[----:B----4-:R-:W-:Y:S01]  /*1ffd0*/  VIADD R10, R3, 0x31 ;  /* 0x00000031030a7836 */ /* 0x010fe20000000000 */
[----:B------:R-:W-:Y:S01]  /*1ffe0*/  PRMT R67, R6, 0x7772, RZ ;  /* 0x0000777206437816 */ /* 0x000fe200000000ff */
[----:B------:R-:W-:Y:S01]  /*1fff0*/  ULDC UR4, c[0x0][0x22c] ;  /* 0x00008b0000047ab9 */ /* 0x000fe20000000800 */
[----:B------:R-:W-:-:S02]  /*20000*/  LEA.HI.X.SX32 R5, R65, R2, 0x1, P4 ;  /* 0x0000000241057211 */ /* 0x000fc400020f0eff */
[C---:B------:R-:W-:Y:S01]  /*20010*/  IADD3 R8, P4, R9.reuse, R64, RZ ;  /* 0x0000004009087210 */ /* 0x040fe20007f9e0ff */
[----:B--2---:R-:W-:-:S03]  /*20020*/  VIADD R29, R9, UR5 ;  /* 0x00000005091d7c36 */ /* 0x004fc60008000000 */
[----:B------:R-:W-:Y:S01]  /*20030*/  LEA.HI.X.SX32 R9, R9, R2, 0x1, P4 ;  /* 0x0000000209097211 */ /* 0x000fe200020f0eff */
[----:B------:R2:W-:Y:S01]  /*20040*/  @P6 STG.E.U8 desc[UR14][R4.64], R67 ;  /* 0x0000004304006986 */ /* 0x0005e2000c10110e */
[----:B------:R-:W-:Y:S01]  /*20050*/  ISETP.LT.AND P4, PT, R10, UR4, !P0 ;  /* 0x000000040a007c0c */ /* 0x000fe2000c781270 */
[----:B------:R-:W-:Y:S01]  /*20060*/  ULDC UR4, c[0x0][0x248] ;  /* 0x0000920000047ab9 */ /* 0x000fe20000000800 */
[----:B------:R-:W-:Y:S01]  /*20070*/  IADD3 R10, P6, R29, R64, RZ ;  /* 0x000000401d0a7210 */ /* 0x000fe20007fde0ff */
        /* <DEDUP_REMOVED lines=8> */
[----:B------:R-:W-:-:S02]  /*20100*/  ISETP.LT.AND P6, PT, R6, UR5, !P0 ;  /* 0x0000000506007c0c */ /* 0x000fc4000c7c1270 */
[----:B------:R2:W-:Y:S01]  /*20110*/  @P2 STG.E.U8 desc[UR14][R10.64], R65 ;  /* 0x000000410a002986 */ /* 0x0005e2000c10110e */
[----:B------:R-:W-:Y:S01]  /*20120*/  IADD3 R4, P2, R29, R64, RZ ;  /* 0x000000401d047210 */ /* 0x000fe20007f5e0ff */
[----:B------:R-:W-:Y:S01]  /*20130*/  ULDC UR5, c[0x0][0x22c] ;  /* 0x00008b0000057ab9 */ /* 0x000fe20000000800 */
        /* <DEDUP_REMOVED lines=8> */
[----:B------:R-:W-:Y:S01]  /*201c0*/  IADD3 R6, P2, R31, R64, RZ ;  /* 0x000000401f067210 */ /* 0x000fe20007f5e0ff */
[----:B------:R3:W-:Y:S01]  /*201d0*/  @P3 STG.E.U8 desc[UR14][R4.64], R29 ;  /* 0x0000001d04003986 */ /* 0x0007e2000c10110e */
[----:B------:R-:W-:Y:S01]  /*201e0*/  ISETP.LT.AND P3, PT, R7, UR4, !P0 ;  /* 0x0000000407007c0c */ /* 0x000fe2000c761270 */
[----:B------:R-:W-:Y:S01]  /*201f0*/  ULDC UR4, c[0x0][0x248] ;  /* 0x0000920000047ab9 */ /* 0x000fe20000000800 */
[C---:B------:R-:W-:Y:S01]  /*20200*/  LEA.HI.X.SX32 R7, R31.reuse, R2, 0x1, P2 ;  /* 0x000000021f077211 */ /* 0x040fe200010f0eff */
[----:B------:R-:W-:Y:S01]  /*20210*/  VIADD R31, R31, UR4 ;  /* 0x000000041f1f7c36 */ /* 0x000fe20008000000 */
[----:B--2---:R-:W-:Y:S01]  /*20220*/  PRMT R65, R12, 0x7770, RZ ;  /* 0x000077700c417816 */ /* 0x004fe200000000ff */
[----:B------:R-:W-:Y:S01]  /*20230*/  VIADD R9, R3, 0x35 ;  /* 0x0000003503097836 */ /* 0x000fe20000000000 */
[----:B------:R-:W-:-:S03]  /*20240*/  ULDC UR4, c[0x0][0x22c] ;  /* 0x00008b0000047ab9 */ /* 0x000fc60000000800 */
[----:B------:R2:W-:Y:S01]  /*20250*/  @P1 STG.E.U8 desc[UR14][R6.64], R65 ;  /* 0x0000004106001986 */ /* 0x0005e2000c10110e */
[----:B------:R-:W-:Y:S02]  /*20260*/  IADD3 R8, P1, R31, R64, RZ ;  /* 0x000000401f087210 */ /* 0x000fe40007f3e0ff */
        /* <DEDUP_REMOVED lines=11> */
[----:B--2---:R-:W-:Y:S01]  /*20320*/  VIADD R7, R31, UR4 ;  /* 0x000000041f077c36 */ /* 0x004fe20008000000 */
[----:B------:R-:W-:Y:S01]  /*20330*/  PRMT R65, R13, 0x7770, RZ ;  /* 0x000077700d417816 */ /* 0x000fe200000000ff */
[----:B------:R-:W-:Y:S01]  /*20340*/  VIADD R10, R3, 0x37 ;  /* 0x00000037030a7836 */ /* 0x000fe20000000000 */
[----:B------:R-:W-:Y:S01]  /*20350*/  LEA.HI.X.SX32 R5, R31, R2, 0x1, P4 ;  /* 0x000000021f057211 */ /* 0x000fe200020f0eff */
[----:B------:R-:W-:Y:S01]  /*20360*/  ULDC UR4, c[0x0][0x22c] ;  /* 0x00008b0000047ab9 */ /* 0x000fe20000000800 */
[C---:B------:R-:W-:Y:S01]  /*20370*/  IADD3 R6, P4, R7.reuse, R64, RZ ;  /* 0x0000004007067210 */ /* 0x040fe20007f9e0ff */
[C---:B---3--:R-:W-:Y:S02]  /*20380*/  VIADD R11, R7.reuse, UR5 ;  /* 0x00000005070b7c36 */ /* 0x048fe40008000000 */
        /* <DEDUP_REMOVED lines=85> */
[----:B------:R-:W-:Y:S01]  /*208e0*/  PRMT R13, R14, 0x7772, RZ ;  /* 0x000077720e0d7816 */ /* 0x000fe200000000ff */
[----:B--2---:R-:W-:Y:S01]  /*208f0*/  VIADD R9, R3, 0x41 ;  /* 0x0000004103097836 */ /* 0x004fe20000000000 */
        /* <DEDUP_REMOVED lines=11> */
[----:B------:R-:W-:Y:S01]  /*209b0*/  VIADD R10, R3, 0x43 ;  /* 0x00000043030a7836 */ /* 0x000fe20000000000 */
[----:B--2---:R-:W-:Y:S01]  /*209c0*/  PRMT R13, R15, 0x7773, RZ ;  /* 0x000077730f0d7816 */ /* 0x004fe200000000ff */
[----:B------:R2:W-:Y:S01]  /*209d0*/  @P4 STG.E.U8 desc[UR14][R8.64], R11 ;  /* 0x0000000b08004986 */ /* 0x0005e2000c10110e */
[C---:B------:R-:W-:Y:S01]  /*209e0*/  IADD3 R4, P4, R29.reuse, R64, RZ ;  /* 0x000000401d047210 */ /* 0x040fe20007f9e0ff */
[----:B------:R-:W-:Y:S01]  /*209f0*/  VIADD R7, R29, UR4 ;  /* 0x000000041d077c36 */ /* 0x000fe20008000000 */
[----:B------:R-:W-:Y:S01]  /*20a00*/  ULDC UR4, c[0x0][0x248] ;  /* 0x0000920000047ab9 */ /* 0x000fe20000000800 */
[----:B------:R-:W-:Y:S01]  /*20a10*/  PRMT R15, R15, 0x7772, RZ ;  /* 0x000077720f0f7816 */ /* 0x000fe200000000ff */
[----:B------:R-:W-:Y:S01]  /*20a20*/  ULDC UR5, c[0x0][0x22c] ;  /* 0x00008b0000057ab9 */ /* 0x000fe20000000800 */
[----:B------:R-:W-:-:S02]  /*20a30*/  LEA.HI.X.SX32 R5, R29, R2, 0x1, P4 ;  /* 0x000000021d057211 */ /* 0x000fc400020f0eff */
[C---:B------:R-:W-:Y:S01]  /*20a40*/  IADD3 R6, P4, R7.reuse, R64, RZ ;  /* 0x0000004007067210 */ /* 0x040fe20007f9e0ff */
[C---:B--2---:R-:W-:Y:S02]  /*20a50*/  VIADD R11, R7.reuse, UR4 ;  /* 0x00000004070b7c36 */ /* 0x044fe40008000000 */
[----:B------:R2:W-:Y:S01]  /*20a60*/  @P6 STG.E.U8 desc[UR14][R4.64], R15 ;  /* 0x0000000f04006986 */ /* 0x0005e2000c10110e */
[----:B------:R-:W-:Y:S01]  /*20a70*/  LEA.HI.X.SX32 R7, R7, R2, 0x1, P4 ;  /* 0x0000000207077211 */ /* 0x000fe200020f0eff */
[----:B------:R-:W-:Y:S01]  /*20a80*/  ULDC UR4, c[0x0][0x248] ;  /* 0x0000920000047ab9 */ /* 0x000fe20000000800 */
[----:B------:R-:W-:Y:S02]  /*20a90*/  IADD3 R8, P6, R11, R64, RZ ;  /* 0x000000400b087210 */ /* 0x000fe40007fde0ff */
[----:B------:R-:W-:Y:S01]  /*20aa0*/  ISETP.LT.AND P4, PT, R10, UR5, !P0 ;  /* 0x000000050a007c0c */ /* 0x000fe2000c781270 */
[----:B------:R-:W-:Y:S01]  /*20ab0*/  VIADD R10, R3, 0x44 ;  /* 0x00000044030a7836 */ /* 0x000fe20000000000 */
[C---:B------:R-:W-:Y:S01]  /*20ac0*/  LEA.HI.X.SX32 R9, R11.reuse, R2, 0x1, P6 ;  /* 0x000000020b097211 */ /* 0x040fe200030f0eff */
[----:B------:R-:W-:Y:S01]  /*20ad0*/  VIADD R11, R11, UR4 ;  /* 0x000000040b0b7c36 */ /* 0x000fe20008000000 */
[----:B------:R-:W-:Y:S01]  /*20ae0*/  PRMT R29, R20, 0x7770, RZ ;  /* 0x00007770141d7816 */ /* 0x000fe200000000ff */
        /* <DEDUP_REMOVED lines=124> */
[----:B------:R-:W-:Y:S02]  /*212b0*/  IADD3 R6, P3, R13, R64, RZ ;  /* 0x000000400d067210 */ /* 0x000fe40007f7e0ff */
        /* <DEDUP_REMOVED lines=11> */
[----:B------:R-:W-:Y:S01]  /*21370*/  PRMT R23, R23, 0x7773, RZ ;  /* 0x0000777317177816 */ /* 0x000fe200000000ff */
[----:B---3--:R-:W-:Y:S01]  /*21380*/  VIADD R4, R3, 0x54 ;  /* 0x0000005403047836 */ /* 0x008fe20000000000 */
[C---:B------:R-:W-:Y:S01]  /*21390*/  LEA.HI.X.SX32 R9, R13.reuse, R2, 0x1, P1 ;  /* 0x000000020d097211 */ /* 0x040fe200008f0eff */
[----:B------:R-:W-:Y:S01]  /*213a0*/  VIADD R13, R13, UR4 ;  /* 0x000000040d0d7c36 */ /* 0x000fe20008000000 */
[----:B------:R-:W-:Y:S02]  /*213b0*/  ULDC UR4, c[0x0][0x248] ;  /* 0x0000920000047ab9 */ /* 0x000fe40000000800 */
[----:B------:R-:W-:Y:S01]  /*213c0*/  ISETP.LT.AND P1, PT, R4, UR5, !P0 ;  /* 0x0000000504007c0c */ /* 0x000fe2000c721270 */
[----:B------:R3:W-:Y:S01]  /*213d0*/  @P4 STG.E.U8 desc[UR14][R8.64], R23 ;  /* 0x0000001708004986 */ /* 0x0007e2000c10110e */
[C---:B------:R-:W-:Y:S01]  /*213e0*/  IADD3 R4, P4, R13.reuse, R64, RZ ;  /* 0x000000400d047210 */ /* 0x040fe20007f9e0ff */
[----:B--2---:R-:W-:Y:S01]  /*213f0*/  VIADD R7, R13, UR4 ;  /* 0x000000040d077c36 */ /* 0x004fe20008000000 */
[----:B------:R-:W-:Y:S01]  /*21400*/  ULDC UR5, c[0x0][0x248] ;  /* 0x0000920000057ab9 */ /* 0x000fe20000000800 */
[C---:B------:R-:W-:Y:S01]  /*21410*/  PRMT R21, R24.reuse, 0x7770, RZ ;  /* 0x0000777018157816 */ /* 0x040fe200000000ff */
[----:B------:R-:W-:Y:S01]  /*21420*/  VIADD R10, R3, 0x55 ;  /* 0x00000055030a7836 */ /* 0x000fe20000000000 */
[----:B------:R-:W-:Y:S01]  /*21430*/  LEA.HI.X.SX32 R5, R13, R2, 0x1, P4 ;  /* 0x000000020d057211 */ /* 0x000fe200020f0eff */
[C---:B------:R-:W-:Y:S01]  /*21440*/  VIADD R11, R7.reuse, UR5 ;  /* 0x00000005070b7c36 */ /* 0x040fe20008000000 */
[-C--:B------:R-:W-:Y:S01]  /*21450*/  IADD3 R6, P4, R7, R64.reuse, RZ ;  /* 0x0000004007067210 */ /* 0x080fe20007f9e0ff */
[----:B------:R-:W-:Y:S01]  /*21460*/  ULDC UR4, c[0x0][0x22c] ;  /* 0x00008b0000047ab9 */ /* 0x000fe20000000800 */
[----:B------:R-:W-:Y:S01]  /*21470*/  PRMT R13, R24, 0x7771, RZ ;  /* 0x00007771180d7816 */ /* 0x000fe200000000ff */
[----:B------:R2:W-:Y:S01]  /*21480*/  @P6 STG.E.U8 desc[UR14][R4.64], R21 ;  /* 0x0000001504006986 */ /* 0x0005e2000c10110e */
[----:B---3--:R-:W-:Y:S01]  /*21490*/  IADD3 R8, P6, R11, R64, RZ ;  /* 0x000000400b087210 */ /* 0x008fe20007fde0ff */
[----:B------:R-:W-:Y:S01]  /*214a0*/  ULDC UR5, c[0x0][0x22c] ;  /* 0x00008b0000057ab9 */ /* 0x000fe20000000800 */
[----:B------:R-:W-:-:S02]  /*214b0*/  LEA.HI.X.SX32 R7, R7, R2, 0x1, P4 ;  /* 0x0000000207077211 */ /* 0x000fc400020f0eff */
[----:B------:R-:W-:Y:S01]  /*214c0*/  ISETP.LT.AND P4, PT, R10, UR4, !P0 ;  /* 0x000000040a007c0c */ /* 0x000fe2000c781270 */
[----:B------:R-:W-:Y:S01]  /*214d0*/  ULDC UR4, c[0x0][0x248] ;  /* 0x0000920000047ab9 */ /* 0x000fe20000000800 */
[----:B------:R-:W-:Y:S01]  /*214e0*/  LEA.HI.X.SX32 R9, R11, R2, 0x1, P6 ;  /* 0x000000020b097211 */ /* 0x000fe200030f0eff */
[----:B------:R-:W-:Y:S01]  /*214f0*/  VIADD R10, R3, 0x56 ;  /* 0x00000056030a7836 */ /* 0x000fe20000000000 */
[----:B------:R-:W-:Y:S01]  /*21500*/  PRMT R15, R25, 0x7770, RZ ;  /* 0x00007770190f7816 */ /* 0x000fe200000000ff */
[----:B------:R-:W-:Y:S01]  /*21510*/  VIADD R11, R11, UR4 ;  /* 0x000000040b0b7c36 */ /* 0x000fe20008000000 */
        /* <DEDUP_REMOVED lines=91> */
[C---:B------:R-:W-:Y:S01]  /*21ad0*/  PRMT R21, R26.reuse, 0x7772, RZ ;  /* 0x000077721a157816 */ /* 0x040fe200000000ff */
[----:B------:R-:W-:Y:S01]  /*21ae0*/  VIADD R10, R3, 0x61 ;  /* 0x00000061030a7836 */ /* 0x000fe20000000000 */
[----:B------:R-:W-:Y:S01]  /*21af0*/  LEA.HI.X.SX32 R5, R13, R2, 0x1, P4 ;  /* 0x000000020d057211 */ /* 0x000fe200020f0eff */
[C---:B------:R-:W-:Y:S01]  /*21b00*/  VIADD R11, R7.reuse, UR5 ;  /* 0x00000005070b7c36 */ /* 0x040fe20008000000 */
[C---:B------:R-:W-:Y:S01]  /*21b10*/  IADD3 R6, P4, R7.reuse, R64, RZ ;  /* 0x0000004007067210 */ /* 0x040fe20007f9e0ff */
[----:B------:R-:W-:Y:S01]  /*21b20*/  ULDC UR4, c[0x0][0x22c] ;  /* 0x00008b0000047ab9 */ /* 0x000fe20000000800 */
[----:B------:R-:W-:Y:S01]  /*21b30*/  PRMT R13, R26, 0x7773, RZ ;  /* 0x000077731a0d7816 */ /* 0x000fe200000000ff */
[----:B------:R2:W-:Y:S01]  /*21b40*/  @P6 STG.E.U8 desc[UR14][R4.64], R21 ;  /* 0x0000001504006986 */ /* 0x0005e2000c10110e */
[----:B------:R-:W-:Y:S01]  /*21b50*/  LEA.HI.X.SX32 R7, R7, R2, 0x1, P4 ;  /* 0x0000000207077211 */ /* 0x000fe200020f0eff */
[----:B------:R-:W-:Y:S01]  /*21b60*/  ULDC UR5, c[0x0][0x22c] ;  /* 0x00008b0000057ab9 */ /* 0x000fe20000000800 */
[----:B---3--:R-:W-:-:S02]  /*21b70*/  IADD3 R8, P6, R11, R64, RZ ;  /* 0x000000400b087210 */ /* 0x008fc40007fde0ff */
        /* <DEDUP_REMOVED lines=181> */
[----:B------:R-:W-:Y:S01]  /*226d0*/  IADD3 R6, P3, R13, R64, RZ ;  /* 0x000000400d067210 */ /* 0x000fe20007f7e0ff */
[----:B------:R-:W-:-:S02]  /*226e0*/  ULDC UR5, c[0x0][0x22c] ;  /* 0x00008b0000057ab9 */ /* 0x000fc40000000800 */
        /* <DEDUP_REMOVED lines=75> */
[C---:B--2---:R-:W-:Y:S01]  /*22ba0*/  VIADD R7, R13.reuse, UR4 ;  /* 0x000000040d077c36 */ /* 0x044fe20008000000 */
[----:B------:R-:W-:Y:S02]  /*22bb0*/  ULDC UR4, c[0x0][0x22c] ;  /* 0x00008b0000047ab9 */ /* 0x000fe40000000800 */
[----:B------:R-:W-:Y:S02]  /*22bc0*/  LEA.HI.X.SX32 R5, R13, R2, 0x1, P4 ;  /* 0x000000020d057211 */ /* 0x000fe400020f0eff */
[----:B------:R-:W-:Y:S01]  /*22bd0*/  PRMT R13, R37, 0x7772, RZ ;  /* 0x00007772250d7816 */ /* 0x000fe200000000ff */
[----:B------:R-:W-:Y:S01]  /*22be0*/  VIADD R10, R3, 0x7f ;  /* 0x0000007f030a7836 */ /* 0x000fe20000000000 */
[C---:B------:R-:W-:Y:S01]  /*22bf0*/  IADD3 R6, P4, R7.reuse, R64, RZ ;  /* 0x0000004007067210 */ /* 0x040fe20007f9e0ff */
[----:B---3--:R-:W-:-:S02]  /*22c00*/  VIADD R11, R7, UR5 ;  /* 0x00000005070b7c36 */ /* 0x008fc40008000000 */
        /* <DEDUP_REMOVED lines=193> */
[----:B-1----:R-:W-:Y:S01]  /*23820*/  PRMT R15, R44, 0x7770, RZ ;  /* 0x000077702c0f7816 */ /* 0x002fe200000000ff */
        /* <DEDUP_REMOVED lines=15> */
[----:B-1----:R-:W-:Y:S01]  /*23920*/  VIADD R7, R13, UR4 ;  /* 0x000000040d077c36 */ /* 0x002fe20008000000 */
        /* <DEDUP_REMOVED lines=18> */
[----:B-1----:R-:W-:Y:S01]  /*23a50*/  VIADD R5, R3, 0x99 ;  /* 0x0000009903057836 */ /* 0x002fe20000000000 */
        /* <DEDUP_REMOVED lines=8> */
[----:B--2---:R-:W-:Y:S01]  /*23ae0*/  VIADD R13, R11, UR4 ;  /* 0x000000040b0d7c36 */ /* 0x004fe20008000000 */
        /* <DEDUP_REMOVED lines=54> */
[----:B--2---:R-:W-:Y:S01]  /*23e50*/  VIADD R13, R11, UR4 ;  /* 0x000000040b0d7c36 */ /* 0x004fe20008000000 */
        /* <DEDUP_REMOVED lines=21> */
[----:B------:R-:W-:Y:S01]  /*23fb0*/  VIADD R10, R3, 0xa3 ;  /* 0x000000a3030a7836 */ /* 0x000fe20000000000 */
[----:B-1----:R-:W-:Y:S01]  /*23fc0*/  PRMT R15, R47, 0x7773, RZ ;  /* 0x000077732f0f7816 */ /* 0x002fe200000000ff */
        /* <DEDUP_REMOVED lines=8> */
[C---:B-1----:R-:W-:Y:S02]  /*24050*/  VIADD R11, R7.reuse, UR4 ;  /* 0x00000004070b7c36 */ /* 0x042fe40008000000 */
        /* <DEDUP_REMOVED lines=11> */
[----:B-1----:R-:W-:Y:S01]  /*24110*/  VIADD R5, R3, 0xa5 ;  /* 0x000000a503057836 */ /* 0x002fe20000000000 */
        /* <DEDUP_REMOVED lines=10> */
[----:B--2---:R-:W-:Y:S01]  /*241c0*/  VIADD R7, R3, 0xa6 ;  /* 0x000000a603077836 */ /* 0x004fe20000000000 */
        /* <DEDUP_REMOVED lines=8> */
[----:B-1----:R-:W-:Y:S01]  /*24250*/  VIADD R9, R3, 0xa7 ;  /* 0x000000a703097836 */ /* 0x002fe20000000000 */
        /* <DEDUP_REMOVED lines=113> */
[----:B------:R-:W-:Y:S01]  /*24970*/  PRMT R19, R19, 0x7773, RZ ;  /* 0x0000777313137816 */ /* 0x000fe200000000ff */
[----:B--2---:R-:W-:Y:S01]  /*24980*/  VIADD R4, R3, 0xb4 ;  /* 0x000000b403047836 */ /* 0x004fe20000000000 */
[C---:B------:R-:W-:Y:S01]  /*24990*/  LEA.HI.X.SX32 R9, R13.reuse, R2, 0x1, P1 ;  /* 0x000000020d097211 */ /* 0x040fe200008f0eff */
[----:B------:R-:W-:Y:S01]  /*249a0*/  VIADD R13, R13, UR4 ;  /* 0x000000040d0d7c36 */ /* 0x000fe20008000000 */
[----:B------:R-:W-:Y:S02]  /*249b0*/  ULDC UR4, c[0x0][0x248] ;  /* 0x0000920000047ab9 */ /* 0x000fe40000000800 */
[----:B------:R-:W-:Y:S01]  /*249c0*/  ISETP.LT.AND P1, PT, R4, UR5, !P0 ;  /* 0x0000000504007c0c */ /* 0x000fe2000c721270 */
[----:B------:R2:W-:Y:S01]  /*249d0*/  @P4 STG.E.U8 desc[UR14][R8.64], R19 ;  /* 0x0000001308004986 */ /* 0x0005e2000c10110e */
[C---:B------:R-:W-:Y:S01]  /*249e0*/  IADD3 R4, P4, R13.reuse, R64, RZ ;  /* 0x000000400d047210 */ /* 0x040fe20007f9e0ff */
[----:B-1----:R-:W-:Y:S01]  /*249f0*/  VIADD R7, R13, UR4 ;  /* 0x000000040d077c36 */ /* 0x002fe20008000000 */
        /* <DEDUP_REMOVED lines=9> */
[----:B--2---:R-:W-:Y:S01]  /*24a90*/  IADD3 R8, P6, R11, R64, RZ ;  /* 0x000000400b087210 */ /* 0x004fe20007fde0ff */
        /* <DEDUP_REMOVED lines=109> */
[----:B--2---:R-:W-:-:S02]  /*25170*/  IADD3 R8, P6, R11, R64, RZ ;  /* 0x000000400b087210 */ /* 0x004fc40007fde0ff */
        /* <DEDUP_REMOVED lines=258> */
[C---:B-1----:R-:W-:Y:S01]  /*261a0*/  VIADD R7, R13.reuse, UR4 ;  /* 0x000000040d077c36 */ /* 0x042fe20008000000 */
[----:B------:R-:W-:Y:S02]  /*261b0*/  ULDC UR4, c[0x0][0x22c] ;  /* 0x00008b0000047ab9 */ /* 0x000fe40000000800 */
[----:B------:R-:W-:Y:S02]  /*261c0*/  LEA.HI.X.SX32 R5, R13, R2, 0x1, P4 ;  /* 0x000000020d057211 */ /* 0x000fe400020f0eff */
[----:B------:R-:W-:Y:S01]  /*261d0*/  PRMT R13, R57, 0x7772, RZ ;  /* 0x00007772390d7816 */ /* 0x000fe200000000ff */
[----:B------:R-:W-:Y:S01]  /*261e0*/  VIADD R10, R3, 0xdf ;  /* 0x000000df030a7836 */ /* 0x000fe20000000000 */
        /* <DEDUP_REMOVED lines=50> */
[C---:B0-----:R-:W-:Y:S01]  /*26510*/  PRMT R17, R60.reuse, 0x7770, RZ ;  /* 0x000077703c117816 */ /* 0x041fe200000000ff */
        /* <DEDUP_REMOVED lines=17> */
[----:B0-----:R-:W-:Y:S01]  /*26630*/  VIADD R5, R3, 0xe7 ;  /* 0x000000e703057836 */ /* 0x001fe20000000000 */
        /* <DEDUP_REMOVED lines=8> */
[----:B-1----:R-:W-:Y:S01]  /*266c0*/  VIADD R13, R11, UR4 ;  /* 0x000000040b0d7c36 */ /* 0x002fe20008000000 */
        /* <DEDUP_REMOVED lines=9> */
[----:B0-----:R-:W-:Y:S01]  /*26760*/  PRMT R15, R62, 0x7770, RZ ;  /* 0x000077703e0f7816 */ /* 0x001fe200000000ff */
[----:B------:R-:W-:Y:S01]  /*26770*/  VIADD R9, R3, 0xe9 ;  /* 0x000000e903097836 */ /* 0x000fe20000000000 */
[----:B------:R-:W-:-:S03]  /*26780*/  ULDC UR4, c[0x0][0x22c] ;  /* 0x00008b0000047ab9 */ /* 0x000fc60000000800 */
[----:B------:R0:W-:Y:S01]  /*26790*/  @P1 STG.E.U8 desc[UR14][R6.64], R15 ;  /* 0x0000000f06001986 */ /* 0x0001e2000c10110e */
[----:B------:R-:W-:Y:S02]  /*267a0*/  IADD3 R8, P1, R13, R64, RZ ;  /* 0x000000400d087210 */ /* 0x000fe40007f3e0ff */
[----:B------:R-:W-:Y:S01]  /*267b0*/  ISETP.LT.AND P2, PT, R9, UR4, !P0 ;  /* 0x0000000409007c0c */ /* 0x000fe2000c741270 */
[----:B------:R-:W-:Y:S01]  /*267c0*/  ULDC UR4, c[0x0][0x248] ;  /* 0x0000920000047ab9 */ /* 0x000fe20000000800 */
[----:B-1----:R-:W-:Y:S01]  /*267d0*/  VIADD R4, R3, 0xea ;  /* 0x000000ea03047836 */ /* 0x002fe20000000000 */
        /* <DEDUP_REMOVED lines=8> */
[----:B0-----:R-:W-:Y:S01]  /*26860*/  VIADD R7, R13, UR4 ;  /* 0x000000040d077c36 */ /* 0x001fe20008000000 */
[----:B------:R-:W-:Y:S01]  /*26870*/  PRMT R15, R63, 0x7770, RZ ;  /* 0x000077703f0f7816 */ /* 0x000fe200000000ff */
[----:B------:R-:W-:Y:S01]  /*26880*/  VIADD R10, R3, 0xeb ;  /* 0x000000eb030a7836 */ /* 0x000fe20000000000 */
[----:B------:R-:W-:Y:S01]  /*26890*/  LEA.HI.X.SX32 R5, R13, R2, 0x1, P4 ;  /* 0x000000020d057211 */ /* 0x000fe200020f0eff */
[----:B------:R-:W-:Y:S01]  /*268a0*/  ULDC UR4, c[0x0][0x22c] ;  /* 0x00008b0000047ab9 */ /* 0x000fe20000000800 */
[C---:B------:R-:W-:Y:S01]  /*268b0*/  IADD3 R6, P4, R7.reuse, R64, RZ ;  /* 0x0000004007067210 */ /* 0x040fe20007f9e0ff */
[C---:B-1----:R-:W-:Y:S02]  /*268c0*/  VIADD R11, R7.reuse, UR5 ;  /* 0x00000005070b7c36 */ /* 0x042fe40008000000 */
        /* <DEDUP_REMOVED lines=11> */
[----:B0-----:R-:W-:Y:S01]  /*26980*/  VIADD R5, R3, 0xed ;  /* 0x000000ed03057836 */ /* 0x001fe20000000000 */
[----:B------:R0:W-:Y:S01]  /*26990*/  @P5 STG.E.U8 desc[UR14][R6.64], R13 ;  /* 0x0000000d06005986 */ /* 0x0001e2000c10110e */
[----:B------:R-:W-:Y:S01]  /*269a0*/  ISETP.LT.AND P6, PT, R10, UR5, !P0 ;  /* 0x000000050a007c0c */ /* 0x000fe2000c7c1270 */
[----:B------:R-:W-:Y:S01]  /*269b0*/  ULDC UR5, c[0x0][0x22c] ;  /* 0x00008b0000057ab9 */ /* 0x000fe20000000800 */
[----:B------:R-:W-:Y:S01]  /*269c0*/  IADD3 R4, P5, R11, R64, RZ ;  /* 0x000000400b047210 */ /* 0x000fe20007fbe0ff */
[----:B------:R-:W-:Y:S01]  /*269d0*/  ULDC UR4, c[0x0][0x248] ;  /* 0x0000920000047ab9 */ /* 0x000fe20000000800 */
[----:B------:R1:W-:Y:S01]  /*269e0*/  @P3 STG.E.U8 desc[UR14][R8.64], R17 ;  /* 0x0000001108003986 */ /* 0x0003e2000c10110e */
[----:B------:R-:W-:Y:S01]  /*269f0*/  ISETP.LT.AND P3, PT, R5, UR5, !P0 ;  /* 0x0000000505007c0c */ /* 0x000fe2000c761270 */
[----:B------:R-:W-:Y:S01]  /*26a00*/  ULDC UR5, c[0x0][0x22c] ;  /* 0x00008b0000057ab9 */ /* 0x000fe20000000800 */
[----:B------:R-:W-:-:S02]  /*26a10*/  LEA.HI.X.SX32 R5, R11, R2, 0x1, P5 ;  /* 0x000000020b057211 */ /* 0x000fc400028f0eff */
[----:B------:R-:W-:Y:S01]  /*26a20*/  PRMT R15, R60, 0x7773, RZ ;  /* 0x000077733c0f7816 */ /* 0x000fe200000000ff */
[----:B0-----:R-:W-:Y:S01]  /*26a30*/  VIADD R13, R11, UR4 ;  /* 0x000000040b0d7c36 */ /* 0x001fe20008000000 */
        /* <DEDUP_REMOVED lines=10> */
[----:B------:R-:W-:-:S02]  /*26ae0*/  ULDC UR4, c[0x0][0x22c] ;  /* 0x00008b0000047ab9 */ /* 0x000fc40000000800 */
[----:B------:R-:W-:Y:S01]  /*26af0*/  IADD3 R8, P5, R13, R64, RZ ;  /* 0x000000400d087210 */ /* 0x000fe20007fbe0ff */
[----:B------:R1:W-:Y:S01]  /*26b00*/  @P1 STG.E.U8 desc[UR14][R6.64], R11 ;  /* 0x0000000b06001986 */ /* 0x0003e2000c10110e */
[----:B------:R-:W-:Y:S01]  /*26b10*/  ISETP.LT.AND P1, PT, R9, UR4, !P0 ;  /* 0x0000000409007c0c */ /* 0x000fe2000c721270 */
[----:B------:R-:W-:Y:S01]  /*26b20*/  ULDC UR4, c[0x0][0x248] ;  /* 0x0000920000047ab9 */ /* 0x000fe20000000800 */
[----:B0-----:R-:W-:Y:S01]  /*26b30*/  VIADD R4, R3, 0xf0 ;  /* 0x000000f003047836 */ /* 0x001fe20000000000 */
[C---:B------:R-:W-:Y:S01]  /*26b40*/  LEA.HI.X.SX32 R9, R13.reuse, R2, 0x1, P5 ;  /* 0x000000020d097211 */ /* 0x040fe200028f0eff */
[----:B------:R-:W-:Y:S01]  /*26b50*/  VIADD R13, R13, UR4 ;  /* 0x000000040d0d7c36 */ /* 0x000fe20008000000 */
[----:B------:R-:W-:Y:S01]  /*26b60*/  PRMT R61, R61, 0x7773, RZ ;  /* 0x000077733d3d7816 */ /* 0x000fe200000000ff */
[----:B------:R-:W-:Y:S01]  /*26b70*/  ULDC UR4, c[0x0][0x248] ;  /* 0x0000920000047ab9 */ /* 0x000fe20000000800 */
[----:B------:R-:W-:Y:S01]  /*26b80*/  ISETP.LT.AND P5, PT, R4, UR5, !P0 ;  /* 0x0000000504007c0c */ /* 0x000fe2000c7a1270 */
[----:B------:R-:W-:Y:S01]  /*26b90*/  VIADD R15, R13, UR4 ;  /* 0x000000040d0f7c36 */ /* 0x000fe20008000000 */
[----:B------:R-:W0:Y:S01]  /*26ba0*/  LDS.128 R4, [R0] ;  /* 0x0000000000047984 */ /* 0x000e220000000c00 */
[----:B------:R-:W-:Y:S01]  /*26bb0*/  VIADD R14, R3, 0xf1 ;  /* 0x000000f1030e7836 */ /* 0x000fe20000000000 */
[----:B------:R-:W-:Y:S01]  /*26bc0*/  ULDC UR4, c[0x0][0x22c] ;  /* 0x00008b0000047ab9 */ /* 0x000fe20000000800 */
[----:B------:R-:W-:Y:S01]  /*26bd0*/  PRMT R19, R62, 0x7772, RZ ;  /* 0x000077723e137816 */ /* 0x000fe200000000ff */
[----:B------:R2:W-:Y:S01]  /*26be0*/  @P4 STG.E.U8 desc[UR14][R8.64], R61 ;  /* 0x0000003d08004986 */ /* 0x0005e2000c10110e */
[----:B------:R-:W-:Y:S01]  /*26bf0*/  IADD3 R10, P4, R13, R64, RZ ;  /* 0x000000400d0a7210 */ /* 0x000fe20007f9e0ff */
[----:B------:R-:W-:-:S03]  /*26c00*/  ULDC UR5, c[0x0][0x22c] ;  /* 0x00008b0000057ab9 */ /* 0x000fc60000000800 */
[----:B-1----:R-:W-:Y:S02]  /*26c10*/  LEA.HI.X.SX32 R11, R13, R2, 0x1, P4 ;  /* 0x000000020d0b7211 */ /* 0x002fe400020f0eff */
[----:B------:R-:W-:-:S04]  /*26c20*/  IADD3 R12, P4, R15, R64, RZ ;  /* 0x000000400f0c7210 */ /* 0x000fc80007f9e0ff */
[C---:B------:R-:W-:Y:S02]  /*26c30*/  LEA.HI.X.SX32 R13, R15.reuse, R2, 0x1, P4 ;  /* 0x000000020f0d7211 */ /* 0x040fe400020f0eff */
[----:B------:R-:W-:Y:S01]  /*26c40*/  ISETP.LT.AND P4, PT, R14, UR4, !P0 ;  /* 0x000000040e007c0c */ /* 0x000fe2000c781270 */
[----:B------:R-:W-:Y:S02]  /*26c50*/  ULDC UR4, c[0x0][0x248] ;  /* 0x0000920000047ab9 */ /* 0x000fe40000000800 */
[----:B------:R-:W-:Y:S01]  /*26c60*/  VIADD R15, R15, UR4 ;  /* 0x000000040f0f7c36 */ /* 0x000fe20008000000 */
[----:B------:R-:W-:Y:S01]  /*26c70*/  PRMT R21, R62, 0x7773, RZ ;  /* 0x000077733e157816 */ /* 0x000fe200000000ff */
[----:B--2---:R-:W-:Y:S01]  /*26c80*/  VIADD R9, R3, 0xf2 ;  /* 0x000000f203097836 */ /* 0x004fe20000000000 */
[----:B------:R1:W-:Y:S01]  /*26c90*/  @P6 STG.E.U8 desc[UR14][R10.64], R19 ;  /* 0x000000130a006986 */ /* 0x0003e2000c10110e */
[----:B------:R-:W-:Y:S01]  /*26ca0*/  ULDC UR4, c[0x0][0x248] ;  /* 0x0000920000047ab9 */ /* 0x000fe20000000800 */
[C---:B------:R-:W-:Y:S01]  /*26cb0*/  IADD3 R8, P6, R15.reuse, R64, RZ ;  /* 0x000000400f087210 */ /* 0x040fe20007fde0ff */
[----:B------:R-:W-:Y:S01]  /*26cc0*/  VIADD R17, R15, UR4 ;  /* 0x000000040f117c36 */ /* 0x000fe20008000000 */
[----:B------:R2:W-:Y:S01]  /*26cd0*/  @P3 STG.E.U8 desc[UR14][R12.64], R21 ;  /* 0x000000150c003986 */ /* 0x0005e2000c10110e */
[----:B------:R-:W-:Y:S01]  /*26ce0*/  ISETP.LT.AND P3, PT, R9, UR5, !P0 ;  /* 0x0000000509007c0c */ /* 0x000fe2000c761270 */
[----:B------:R-:W-:Y:S01]  /*26cf0*/  VIADD R0, R3, 0xf3 ;  /* 0x000000f303007836 */ /* 0x000fe20000000000 */
[----:B------:R-:W-:Y:S01]  /*26d00*/  LEA.HI.X.SX32 R9, R15, R2, 0x1, P6 ;  /* 0x000000020f097211 */ /* 0x000fe200030f0eff */
[----:B------:R-:W-:Y:S01]  /*26d10*/  ULDC UR4, c[0x0][0x22c] ;  /* 0x00008b0000047ab9 */ /* 0x000fe20000000800 */
[----:B------:R-:W-:Y:S01]  /*26d20*/  ULDC UR5, c[0x0][0x22c] ;  /* 0x00008b0000057ab9 */ /* 0x000fe20000000800 */
[----:B-1----:R-:W-:-:S02]  /*26d30*/  PRMT R19, R63, 0x7773, RZ ;  /* 0x000077733f137816 */ /* 0x002fc400000000ff */
[----:B------:R-:W-:Y:S02]  /*26d40*/  PRMT R63, R63, 0x7772, RZ ;  /* 0x000077723f3f7816 */ /* 0x000fe400000000ff */
[----:B------:R-:W-:-:S03]  /*26d50*/  IADD3 R10, P6, R17, R64, RZ ;  /* 0x00000040110a7210 */ /* 0x000fc60007fde0ff */
[----:B------:R1:W-:Y:S01]  /*26d60*/  @P2 STG.E.U8 desc[UR14][R8.64], R63 ;  /* 0x0000003f08002986 */ /* 0x0003e2000c10110e */
[----:B------:R-:W-:Y:S01]  /*26d70*/  ISETP.LT.AND P2, PT, R0, UR4, !P0 ;  /* 0x0000000400007c0c */ /* 0x000fe2000c741270 */
[----:B------:R-:W-:Y:S01]  /*26d80*/  ULDC UR4, c[0x0][0x248] ;  /* 0x0000920000047ab9 */ /* 0x000fe20000000800 */
[C---:B------:R-:W-:Y:S01]  /*26d90*/  LEA.HI.X.SX32 R11, R17.reuse, R2, 0x1, P6 ;  /* 0x00000002110b7211 */ /* 0x040fe200030f0eff */
[----:B------:R-:W-:Y:S01]  /*26da0*/  VIADD R17, R17, UR4 ;  /* 0x0000000411117c36 */ /* 0x000fe20008000000 */
[----:B------:R-:W-:Y:S01]  /*26db0*/  ULDC UR4, c[0x0][0x248] ;  /* 0x0000920000047ab9 */ /* 0x000fe20000000800 */
[----:B------:R-:W-:-:S03]  /*26dc0*/  VIADD R0, R3, 0xf4 ;  /* 0x000000f403007836 */ /* 0x000fc60000000000 */
[C---:B--2---:R-:W-:Y:S01]  /*26dd0*/  IADD3 R12, P6, R17.reuse, R64, RZ ;  /* 0x00000040110c7210 */ /* 0x044fe20007fde0ff */
[----:B------:R2:W-:Y:S01]  /*26de0*/  @P1 STG.E.U8 desc[UR14][R10.64], R19 ;  /* 0x000000130a001986 */ /* 0x0005e2000c10110e */
[----:B------:R-:W-:Y:S01]  /*26df0*/  VIADD R15, R17, UR4 ;  /* 0x00000004110f7c36 */ /* 0x000fe20008000000 */
[----:B------:R-:W-:Y:S01]  /*26e00*/  ISETP.LT.AND P1, PT, R0, UR5, !P0 ;  /* 0x0000000500007c0c */ /* 0x000fe2000c721270 */
[----:B------:R-:W-:Y:S01]  /*26e10*/  VIADD R0, R3, 0xf5 ;  /* 0x000000f503007836 */ /* 0x000fe20000000000 */
[----:B------:R-:W-:Y:S01]  /*26e20*/  LEA.HI.X.SX32 R13, R17, R2, 0x1, P6 ;  /* 0x00000002110d7211 */ /* 0x000fe200030f0eff */
[----:B------:R-:W-:Y:S01]  /*26e30*/  ULDC UR4, c[0x0][0x22c] ;  /* 0x00008b0000047ab9 */ /* 0x000fe20000000800 */
[----:B0-----:R-:W-:Y:S01]  /*26e40*/  PRMT R21, R4, 0x7770, RZ ;  /* 0x0000777004157816 */ /* 0x001fe200000000ff */
[----:B------:R-:W-:Y:S01]  /*26e50*/  ULDC UR5, c[0x0][0x22c] ;  /* 0x00008b0000057ab9 */ /* 0x000fe20000000800 */
[----:B-1----:R-:W-:-:S03]  /*26e60*/  IADD3 R8, P6, R15, R64, RZ ;  /* 0x000000400f087210 */ /* 0x002fc60007fde0ff */
[----:B------:R0:W-:Y:S01]  /*26e70*/  @P5 STG.E.U8 desc[UR14][R12.64], R21 ;  /* 0x000000150c005986 */ /* 0x0001e2000c10110e */
[----:B------:R-:W-:Y:S01]  /*26e80*/  ISETP.LT.AND P5, PT, R0, UR4, !P0 ;  /* 0x0000000400007c0c */ /* 0x000fe2000c7a1270 */
[----:B------:R-:W-:Y:S01]  /*26e90*/  ULDC UR4, c[0x0][0x248] ;  /* 0x0000920000047ab9 */ /* 0x000fe20000000800 */
[C---:B------:R-:W-:Y:S01]  /*26ea0*/  LEA.HI.X.SX32 R9, R15.reuse, R2, 0x1, P6 ;  /* 0x000000020f097211 */ /* 0x040fe200030f0eff */
[----:B------:R-:W-:Y:S01]  /*26eb0*/  VIADD R15, R15, UR4 ;  /* 0x000000040f0f7c36 */ /* 0x000fe20008000000 */
[----:B--2---:R-:W-:Y:S01]  /*26ec0*/  PRMT R19, R4, 0x7771, RZ ;  /* 0x0000777104137816 */ /* 0x004fe200000000ff */
[----:B------:R-:W-:Y:S01]  /*26ed0*/  VIADD R0, R3, 0xf6 ;  /* 0x000000f603007836 */ /* 0x000fe20000000000 */
[----:B------:R-:W-:Y:S02]  /*26ee0*/  ULDC UR4, c[0x0][0x248] ;  /* 0x0000920000047ab9 */ /* 0x000fe40000000800 */
[C---:B------:R-:W-:Y:S01]  /*26ef0*/  IADD3 R10, P6, R15.reuse, R64, RZ ;  /* 0x000000400f0a7210 */ /* 0x040fe20007fde0ff */
        /* <DEDUP_REMOVED lines=8> */
[----:B------:R-:W-:-:S03]  /*26f80*/  IADD3 R12, P6, R17, R64, RZ ;  /* 0x00000040110c7210 */ /* 0x000fc60007fde0ff */
[----:B------:R0:W-:Y:S01]  /*26f90*/  @P3 STG.E.U8 desc[UR14][R10.64], R21 ;  /* 0x000000150a003986 */ /* 0x0001e2000c10110e */
[----:B------:R-:W-:Y:S01]  /*26fa0*/  ISETP.LT.AND P3, PT, R0, UR4, !P0 ;  /* 0x0000000400007c0c */ /* 0x000fe2000c761270 */
[----:B------:R-:W-:Y:S01]  /*26fb0*/  ULDC UR4, c[0x0][0x248] ;  /* 0x0000920000047ab9 */ /* 0x000fe20000000800 */
[C---:B------:R-:W-:Y:S01]  /*26fc0*/  LEA.HI.X.SX32 R13, R17.reuse, R2, 0x1, P6 ;  /* 0x00000002110d7211 */ /* 0x040fe200030f0eff */
[----:B------:R-:W-:Y:S01]  /*26fd0*/  VIADD R17, R17, UR4 ;  /* 0x0000000411117c36 */ /* 0x000fe20008000000 */
[----:B-1----:R-:W-:Y:S01]  /*26fe0*/  PRMT R19, R5, 0x7771, RZ ;  /* 0x0000777105137816 */ /* 0x002fe200000000ff */
        /* <DEDUP_REMOVED lines=45> */
[----:B0-----:R-:W-:Y:S01]  /*272c0*/  IADD3 R12, P6, R15, R64, RZ ;  /* 0x000000400f0c7210 */ /* 0x001fe20007fde0ff */
[----:B------:R-:W-:Y:S01]  /*272d0*/  ULDC UR5, c[0x0][0x248] ;  /* 0x0000920000057ab9 */ /* 0x000fe20000000800 */
[----:B-1----:R-:W-:-:S02]  /*272e0*/  PRMT R9, R4, 0x7772, RZ ;  /* 0x0000777204097816 */ /* 0x002fc400000000ff */
[----:B------:R-:W-:-:S03]  /*272f0*/  LEA.HI.X.SX32 R13, R15, R2, 0x1, P6 ;  /* 0x000000020f0d7211 */ /* 0x000fc600030f0eff */
[----:B------:R0:W-:Y:S01]  /*27300*/  @P2 STG.E.U8 desc[UR14][R10.64], R9 ;  /* 0x000000090a002986 */ /* 0x0001e2000c10110e */
[----:B------:R-:W-:Y:S01]  /*27310*/  ISETP.LT.AND P2, PT, R0, UR4, !P0 ;  /* 0x0000000400007c0c */ /* 0x000fe2000c741270 */
[----:B------:R-:W-:Y:S01]  /*27320*/  ULDC UR4, c[0x0][0x248] ;  /* 0x0000920000047ab9 */ /* 0x000fe20000000800 */
[----:B------:R-:W-:Y:S01]  /*27330*/  PRMT R21, R4, 0x7773, RZ ;  /* 0x0000777304157816 */ /* 0x000fe200000000ff */
[----:B------:R-:W-:Y:S01]  /*27340*/  VIADD R15, R15, UR4 ;  /* 0x000000040f0f7c36 */ /* 0x000fe20008000000 */
[----:B------:R-:W-:-:S03]  /*27350*/  ULDC UR4, c[0x0][0x248] ;  /* 0x0000920000047ab9 */ /* 0x000fc60000000800 */
[C---:B------:R-:W-:Y:S01]  /*27360*/  VIADD R17, R15.reuse, UR4 ;  /* 0x000000040f117c36 */ /* 0x040fe20008000000 */
[----:B------:R1:W-:Y:S01]  /*27370*/  @P1 STG.E.U8 desc[UR14][R12.64], R21 ;  /* 0x000000150c001986 */ /* 0x0003e2000c10110e */
[----:B------:R-:W-:Y:S01]  /*27380*/  IADD3 R8, P1, R15, R64, RZ ;  /* 0x000000400f087210 */ /* 0x000fe20007f3e0ff */
[----:B------:R-:W-:Y:S01]  /*27390*/  ULDC UR4, c[0x0][0x248] ;  /* 0x0000920000047ab9 */ /* 0x000fe20000000800 */
[----:B------:R-:W-:Y:S01]  /*273a0*/  VIADD R19, R17, UR5 ;  /* 0x0000000511137c36 */ /* 0x000fe20008000000 */
[----:B------:R-:W-:Y:S01]  /*273b0*/  ULDC UR5, c[0x0][0x248] ;  /* 0x0000920000057ab9 */ /* 0x000fe20000000800 */
[----:B0-----:R-:W-:Y:S02]  /*273c0*/  LEA.HI.X.SX32 R9, R15, R2, 0x1, P1 ;  /* 0x000000020f097211 */ /* 0x001fe400008f0eff */
[----:B------:R-:W-:Y:S01]  /*273d0*/  VIADD R15, R19, UR6 ;  /* 0x00000006130f7c36 */ /* 0x000fe20008000000 */
[----:B------:R-:W-:-:S03]  /*273e0*/  IADD3 R10, P1, R17, R64, RZ ;  /* 0x00000040110a7210 */ /* 0x000fc60007f3e0ff */
[----:B-1----:R-:W-:Y:S01]  /*273f0*/  VIADD R21, R15, UR4 ;  /* 0x000000040f157c36 */ /* 0x002fe20008000000 */
[----:B------:R-:W-:Y:S01]  /*27400*/  IADD3 R12, P6, R19, R64, RZ ;  /* 0x00000040130c7210 */ /* 0x000fe20007fde0ff */
[----:B------:R-:W-:Y:S01]  /*27410*/  VIADD R0, R3, 0xfe ;  /* 0x000000fe03007836 */ /* 0x000fe20000000000 */
[-C--:B------:R-:W-:Y:S01]  /*27420*/  LEA.HI.X.SX32 R11, R17, R2.reuse, 0x1, P1 ;  /* 0x00000002110b7211 */ /* 0x080fe200008f0eff */
[----:B------:R-:W-:Y:S01]  /*27430*/  VIADD R3, R3, 0xff ;  /* 0x000000ff03037836 */ /* 0x000fe20000000000 */
[----:B------:R-:W-:Y:S01]  /*27440*/  LEA.HI.X.SX32 R13, R19, R2, 0x1, P6 ;  /* 0x00000002130d7211 */ /* 0x000fe200030f0eff */
[C---:B------:R-:W-:Y:S01]  /*27450*/  VIADD R19, R21.reuse, UR5 ;  /* 0x0000000515137c36 */ /* 0x040fe20008000000 */
[-C--:B------:R-:W-:Y:S01]  /*27460*/  IADD3 R16, P1, R21, R64.reuse, RZ ;  /* 0x0000004015107210 */ /* 0x080fe20007f3e0ff */
[----:B------:R-:W-:Y:S01]  /*27470*/  ULDC UR4, c[0x0][0x22c] ;  /* 0x00008b0000047ab9 */ /* 0x000fe20000000800 */
[----:B------:R-:W-:Y:S02]  /*27480*/  IADD3 R14, P6, R15, R64, RZ ;  /* 0x000000400f0e7210 */ /* 0x000fe40007fde0ff */
[----:B------:R-:W-:-:S02]  /*27490*/  LEA.HI.X.SX32 R17, R21, R2, 0x1, P1 ;  /* 0x0000000215117211 */ /* 0x000fc400008f0eff */
[----:B------:R-:W-:Y:S02]  /*274a0*/  LEA.HI.X.SX32 R15, R15, R2, 0x1, P6 ;  /* 0x000000020f0f7211 */ /* 0x000fe400030f0eff */
[----:B------:R-:W-:Y:S02]  /*274b0*/  ISETP.LT.AND P1, PT, R0, UR7, !P0 ;  /* 0x0000000700007c0c */ /* 0x000fe4000c721270 */
[----:B------:R-:W-:Y:S02]  /*274c0*/  IADD3 R64, P6, R19, R64, RZ ;  /* 0x0000004013407210 */ /* 0x000fe40007fde0ff */
[----:B------:R-:W-:Y:S02]  /*274d0*/  ISETP.LT.AND P0, PT, R3, UR4, !P0 ;  /* 0x0000000403007c0c */ /* 0x000fe4000c701270 */
[----:B------:R-:W-:Y:S02]  /*274e0*/  PRMT R23, R5, 0x7772, RZ ;  /* 0x0000777205177816 */ /* 0x000fe400000000ff */
[----:B------:R-:W-:-:S02]  /*274f0*/  LEA.HI.X.SX32 R65, R19, R2, 0x1, P6 ;  /* 0x0000000213417211 */ /* 0x000fc400030f0eff */
[----:B------:R-:W-:Y:S02]  /*27500*/  PRMT R21, R5, 0x7773, RZ ;  /* 0x0000777305157816 */ /* 0x000fe400000000ff */
[C---:B------:R-:W-:Y:S02]  /*27510*/  PRMT R19, R6.reuse, 0x7772, RZ ;  /* 0x0000777206137816 */ /* 0x040fe400000000ff */
[----:B------:R-:W-:Y:S02]  /*27520*/  PRMT R5, R6, 0x7773, RZ ;  /* 0x0000777306057816 */ /* 0x000fe400000000ff */
[C---:B------:R-:W-:Y:S01]  /*27530*/  PRMT R3, R7.reuse, 0x7773, RZ ;  /* 0x0000777307037816 */ /* 0x040fe200000000ff */
[----:B------:R0:W-:Y:S01]  /*27540*/  @P5 STG.E.U8 desc[UR14][R8.64], R23 ;  /* 0x0000001708005986 */ /* 0x0001e2000c10110e */
[----:B------:R-:W-:-:S03]  /*27550*/  PRMT R7, R7, 0x7772, RZ ;  /* 0x0000777207077816 */ /* 0x000fc600000000ff */
[----:B------:R0:W-:Y:S04]  /*27560*/  @P4 STG.E.U8 desc[UR14][R10.64], R21 ;  /* 0x000000150a004986 */ /* 0x0001e8000c10110e */
[----:B------:R0:W-:Y:S04]  /*27570*/  @P3 STG.E.U8 desc[UR14][R12.64], R19 ;  /* 0x000000130c003986 */ /* 0x0001e8000c10110e */
[----:B------:R0:W-:Y:S04]  /*27580*/  @P2 STG.E.U8 desc[UR14][R14.64], R5 ;  /* 0x000000050e002986 */ /* 0x0001e8000c10110e */
[----:B------:R0:W-:Y:S01]  /*27590*/  @P1 STG.E.U8 desc[UR14][R16.64], R7 ;  /* 0x0000000710001986 */ /* 0x0001e2000c10110e */
[----:B------:R-:W-:Y:S05]  /*275a0*/  @!P0 EXIT ;  /* 0x000000000000894d */ /* 0x000fea0003800000 */
[----:B------:R-:W-:Y:S01]  /*275b0*/  STG.E.U8 desc[UR14][R64.64], R3 ;  /* 0x0000000340007986 */ /* 0x000fe2000c10110e */
[----:B------:R-:W-:Y:S05]  /*275c0*/  EXIT ;  /* 0x000000000000794d */ /* 0x000fea0003800000 */
.L_x_3:
[----:B------:R-:W-:-:S00]  /*275d0*/  BRA `(.L_x_3) ;  /* 0xfffffffc00fc7947 */ /* 0x000fc0000383ffff */
[----:B------:R-:W-:-:S00]  /*275e0*/  NOP ;  /* 0x0000000000007918 */ /* 0x000fc00000000000 */
        /* <DEDUP_REMOVED lines=9> */
.L_x_4:


//--------------------- .nv.shared.matmul_kernel  --------------------------
	.section	.nv.shared.matmul_kernel,"aw",@nobits
	.sectionflags	@""
	.align	16
	.zero		1024


//--------------------- .nv.shared.reserved.0     --------------------------
	.section	.nv.shared.reserved.0,"aw",@nobits
	.weak		__nv_reservedSMEM_offset_0_alias
	.size		__nv_reservedSMEM_offset_0_alias, 0, 0
	.other		__nv_reservedSMEM_offset_0_alias,@"STO_CUDA_RESERVED_SHARED STV_DEFAULT"
__nv_reservedSMEM_offset_0_alias:
	.zero		0


//--------------------- .nv.constant0.matmul_kernel --------------------------
	.section	.nv.constant0.matmul_kernel,"a",@progbits
	.sectionflags	@""
	.align	4
.nv.constant0.matmul_kernel:
	.zero		608


//--------------------- SYMBOLS --------------------------

	.type		.nv.reservedSmem.offset0,@object
	.size		.nv.reservedSmem.offset0,0x4
